def matmul_kernel(
    a_ptr,
    b_ptr,
    c_ptr,
    M,
    N,
    K,
    stride_am,
    stride_ak,
    stride_bk,
    stride_bn,
    stride_cm,
    stride_cn,
    BLOCK_M: tl.constexpr,
    BLOCK_N: tl.constexpr,
    BLOCK_K: tl.constexpr,
    GROUP_M: tl.constexpr,
):
    pid = tl.program_id(axis=0)
    num_pid_m = tl.cdiv(M, BLOCK_M)
    num_pid_n = tl.cdiv(N, BLOCK_N)
    num_pid_in_group = GROUP_M * num_pid_n
    group_id = pid // num_pid_in_group
    first_pid_m = group_id * GROUP_M
    group_size_m = min(num_pid_m - first_pid_m, GROUP_M)
    pid_m = first_pid_m + ((pid % num_pid_in_group) % group_size_m)
    pid_n = (pid % num_pid_in_group) // group_size_m

    offs_am = (pid_m * BLOCK_M + tl.arange(0, BLOCK_M)) % M
    offs_bn = (pid_n * BLOCK_N + tl.arange(0, BLOCK_N)) % N
    offs_k = tl.arange(0, BLOCK_K)
    a_ptrs = a_ptr + offs_am[:, None] * stride_am + offs_k[None, :] * stride_ak
    b_ptrs = b_ptr + offs_k[:, None] * stride_bk + offs_bn[None, :] * stride_bn

    acc = tl.zeros((BLOCK_M, BLOCK_N), dtype=tl.float32)
    for kk in range(0, tl.cdiv(K, BLOCK_K)):
        a = tl.load(a_ptrs, mask=offs_k[None, :] < K - kk * BLOCK_K, other=0.0)
        b = tl.load(b_ptrs, mask=offs_k[:, None] < K - kk * BLOCK_K, other=0.0)
        acc = tl.dot(a, b, acc)
        a_ptrs += BLOCK_K * stride_ak
        b_ptrs += BLOCK_K * stride_bk

    c = acc.to(c_ptr.dtype.element_ty)
    offs_cm = pid_m * BLOCK_M + tl.arange(0, BLOCK_M)
    offs_cn = pid_n * BLOCK_N + tl.arange(0, BLOCK_N)
    c_ptrs = c_ptr + offs_cm[:, None] * stride_cm + offs_cn[None, :] * stride_cn
    mask = (offs_cm[:, None] < M) & (offs_cn[None, :] < N)
    tl.store(c_ptrs, c, mask=mask)

# config = {"BLOCK_K": 32, "BLOCK_M": 512, "BLOCK_N": 256, "GROUP_M": 8, "arch": "sm_100", "dtype": "fp32", "num_ctas": 1, "num_stages": 3, "num_warps": 2}
# arch = sm_100


// ===== COMPILED SASS (sm_100a) =====

	.target	sm_100a

	.elftype	@"ET_EXEC"


//--------------------- .note.nv.tkinfo           --------------------------
	.section	.note.nv.tkinfo,"",@"SHT_NOTE"
	.sectionflags	@"SHF_NOTE_NV_TKINFO"
	.tkinfo
        /*0018*/ 	.word	0x00000081
        /*0030*/ 	.string	""
        /*0030*/ 	.string	"ptxas-blackwell"
        /*0030*/ 	.string	"Cuda compilation tools, release 12.9, V12.9.86"
        /*0030*/ 	.string	"Build cuda_12.9.r12.9/compiler.36037853_0"
        /*0030*/ 	.string	"-v  -suppress-debug-info  -lineinfo  -arch sm_100a "



//--------------------- .note.nv.cuver            --------------------------
	.section	.note.nv.cuver,"",@"SHT_NOTE"
	.sectionflags	@"SHF_NOTE_NV_CUVER"
        /*0018*/ 	.short	0x0001
        /*001a*/ 	.short	0x0064
        /*001c*/ 	.short	0x0001
        /*001e*/ 	.short	0x0000
        /*0020*/ 	.short	0x0001
        /*0022*/ 	.short	0x0000


//--------------------- .nv.info                  --------------------------
	.section	.nv.info,"",@"SHT_CUDA_INFO"
	.align	4


	//----- nvinfo : EIATTR_REGCOUNT
	.align		4
        /*0000*/ 	.byte	0x04, 0x2f
        /*0002*/ 	.short	(.L_1 - .L_0)
	.align		4
.L_0:
        /*0004*/ 	.word	index@(matmul_kernel)
        /*0008*/ 	.word	0x000000ff


	//----- nvinfo : EIATTR_FRAME_SIZE
	.align		4
.L_1:
        /*000c*/ 	.byte	0x04, 0x11
        /*000e*/ 	.short	(.L_3 - .L_2)
	.align		4
.L_2:
        /*0010*/ 	.word	index@(matmul_kernel)
        /*0014*/ 	.word	0x00004828


	//----- nvinfo : EIATTR_MIN_STACK_SIZE
	.align		4
.L_3:
        /*0018*/ 	.byte	0x04, 0x12
        /*001a*/ 	.short	(.L_5 - .L_4)
	.align		4
.L_4:
        /*001c*/ 	.word	index@(matmul_kernel)
        /*0020*/ 	.word	0x00004828
.L_5:


//--------------------- .nv.info.matmul_kernel    --------------------------
	.section	.nv.info.matmul_kernel,"",@"SHT_CUDA_INFO"
	.sectionflags	@""
	.align	4


	//----- nvinfo : EIATTR_CUDA_API_VERSION
	.align		4
        /*0000*/ 	.byte	0x04, 0x37
        /*0002*/ 	.short	(.L_7 - .L_6)
.L_6:
        /*0004*/ 	.word	0x00000081


	//----- nvinfo : EIATTR_KPARAM_INFO
	.align		4
.L_7:
        /*0008*/ 	.byte	0x04, 0x17
        /*000a*/ 	.short	(.L_9 - .L_8)
.L_8:
        /*000c*/ 	.word	0x00000000
        /*0010*/ 	.short	0x000d
        /*0012*/ 	.short	0x0048
        /*0014*/ 	.byte	0x00, 0xf4, 0x21, 0x00


	//----- nvinfo : EIATTR_KPARAM_INFO
	.align		4
.L_9:
        /*0018*/ 	.byte	0x04, 0x17
        /*001a*/ 	.short	(.L_11 - .L_10)
.L_10:
        /*001c*/ 	.word	0x00000000
        /*0020*/ 	.short	0x000c
        /*0022*/ 	.short	0x0040
        /*0024*/ 	.byte	0x00, 0xf4, 0x21, 0x00


	//----- nvinfo : EIATTR_KPARAM_INFO
	.align		4
.L_11:
        /*0028*/ 	.byte	0x04, 0x17
        /*002a*/ 	.short	(.L_13 - .L_12)
.L_12:
        /*002c*/ 	.word	0x00000000
        /*0030*/ 	.short	0x000b
        /*0032*/ 	.short	0x0038
        /*0034*/ 	.byte	0x00, 0xf0, 0x11, 0x00


	//----- nvinfo : EIATTR_KPARAM_INFO
	.align		4
.L_13:
        /*0038*/ 	.byte	0x04, 0x17
        /*003a*/ 	.short	(.L_15 - .L_14)
.L_14:
        /*003c*/ 	.word	0x00000000
        /*0040*/ 	.short	0x000a
        /*0042*/ 	.short	0x0034
        /*0044*/ 	.byte	0x00, 0xf0, 0x11, 0x00


	//----- nvinfo : EIATTR_KPARAM_INFO
	.align		4
.L_15:
        /*0048*/ 	.byte	0x04, 0x17
        /*004a*/ 	.short	(.L_17 - .L_16)
.L_16:
        /*004c*/ 	.word	0x00000000
        /*0050*/ 	.short	0x0009
        /*0052*/ 	.short	0x0030
        /*0054*/ 	.byte	0x00, 0xf0, 0x11, 0x00


	//----- nvinfo : EIATTR_KPARAM_INFO
	.align		4
.L_17:
        /*0058*/ 	.byte	0x04, 0x17
        /*005a*/ 	.short	(.L_19 - .L_18)
.L_18:
        /*005c*/ 	.word	0x00000000
        /*0060*/ 	.short	0x0008
        /*0062*/ 	.short	0x002c
        /*0064*/ 	.byte	0x00, 0xf0, 0x11, 0x00


	//----- nvinfo : EIATTR_KPARAM_INFO
	.align		4
.L_19:
        /*0068*/ 	.byte	0x04, 0x17
        /*006a*/ 	.short	(.L_21 - .L_20)
.L_20:
        /*006c*/ 	.word	0x00000000
        /*0070*/ 	.short	0x0007
        /*0072*/ 	.short	0x0028
        /*0074*/ 	.byte	0x00, 0xf0, 0x11, 0x00


	//----- nvinfo : EIATTR_KPARAM_INFO
	.align		4
.L_21:
        /*0078*/ 	.byte	0x04, 0x17
        /*007a*/ 	.short	(.L_23 - .L_22)
.L_22:
        /*007c*/ 	.word	0x00000000
        /*0080*/ 	.short	0x0006
        /*0082*/ 	.short	0x0024
        /*0084*/ 	.byte	0x00, 0xf0, 0x11, 0x00


	//----- nvinfo : EIATTR_KPARAM_INFO
	.align		4
.L_23:
        /*0088*/ 	.byte	0x04, 0x17
        /*008a*/ 	.short	(.L_25 - .L_24)
.L_24:
        /*008c*/ 	.word	0x00000000
        /*0090*/ 	.short	0x0005
        /*0092*/ 	.short	0x0020
        /*0094*/ 	.byte	0x00, 0xf0, 0x11, 0x00


	//----- nvinfo : EIATTR_KPARAM_INFO
	.align		4
.L_25:
        /*0098*/ 	.byte	0x04, 0x17
        /*009a*/ 	.short	(.L_27 - .L_26)
.L_26:
        /*009c*/ 	.word	0x00000000
        /*00a0*/ 	.short	0x0004
        /*00a2*/ 	.short	0x001c
        /*00a4*/ 	.byte	0x00, 0xf0, 0x11, 0x00


	//----- nvinfo : EIATTR_KPARAM_INFO
	.align		4
.L_27:
        /*00a8*/ 	.byte	0x04, 0x17
        /*00aa*/ 	.short	(.L_29 - .L_28)
.L_28:
        /*00ac*/ 	.word	0x00000000
        /*00b0*/ 	.short	0x0003
        /*00b2*/ 	.short	0x0018
        /*00b4*/ 	.byte	0x00, 0xf0, 0x11, 0x00


	//----- nvinfo : EIATTR_KPARAM_INFO
	.align		4
.L_29:
        /*00b8*/ 	.byte	0x04, 0x17
        /*00ba*/ 	.short	(.L_31 - .L_30)
.L_30:
        /*00bc*/ 	.word	0x00000000
        /*00c0*/ 	.short	0x0002
        /*00c2*/ 	.short	0x0010
        /*00c4*/ 	.byte	0x00, 0xf4, 0x21, 0x00


	//----- nvinfo : EIATTR_KPARAM_INFO
	.align		4
.L_31:
        /*00c8*/ 	.byte	0x04, 0x17
        /*00ca*/ 	.short	(.L_33 - .L_32)
.L_32:
        /*00cc*/ 	.word	0x00000000
        /*00d0*/ 	.short	0x0001
        /*00d2*/ 	.short	0x0008
        /*00d4*/ 	.byte	0x00, 0xf4, 0x21, 0x00


	//----- nvinfo : EIATTR_KPARAM_INFO
	.align		4
.L_33:
        /*00d8*/ 	.byte	0x04, 0x17
        /*00da*/ 	.short	(.L_35 - .L_34)
.L_34:
        /*00dc*/ 	.word	0x00000000
        /*00e0*/ 	.short	0x0000
        /*00e2*/ 	.short	0x0000
        /*00e4*/ 	.byte	0x00, 0xf4, 0x21, 0x00


	//----- nvinfo : EIATTR_SPARSE_MMA_MASK
	.align		4
.L_35:
        /*00e8*/ 	.byte	0x03, 0x50
        /*00ea*/ 	.short	0x0000


	//----- nvinfo : EIATTR_MAXREG_COUNT
	.align		4
        /*00ec*/ 	.byte	0x03, 0x1b
        /*00ee*/ 	.short	0x00ff


	//----- nvinfo : EIATTR_NUM_BARRIERS
	.align		4
        /*00f0*/ 	.byte	0x02, 0x4c
        /*00f2*/ 	.byte	0x01
	.zero		1


	//----- nvinfo : EIATTR_ANNOTATIONS
	.align		4
        /*00f4*/ 	.byte	0x04, 0x55
        /*00f6*/ 	.short	(.L_37 - .L_36)


	//   ....[0]....
.L_36:
        /*00f8*/ 	.word	0x00000001
        /*00fc*/ 	.byte	0xc0, 0x00, 0x00, 0x00, 0x01, 0x00, 0x00, 0x00, 0x30, 0x0b, 0x00, 0x00, 0x01, 0x00, 0x00, 0x00
        /* <DEDUP_REMOVED lines=3581> */
        /*e0dc*/ 	.byte	0x90, 0xf2, 0x02, 0x00, 0x01, 0x00, 0x00, 0x00, 0x00, 0xf3, 0x02, 0x00


	//----- nvinfo : EIATTR_VRC_CTA_INIT_COUNT
	.align		4
.L_37:
        /*e0e8*/ 	.byte	0x02, 0x4a
	.zero		1
	.zero		1


	//----- nvinfo : EIATTR_EXIT_INSTR_OFFSETS
	.align		4
        /*e0ec*/ 	.byte	0x04, 0x1c
        /*e0ee*/ 	.short	(.L_39 - .L_38)


	//   ....[0]....
.L_38:
        /*e0f0*/ 	.word	0x000c8580


	//   ....[1]....
        /*e0f4*/ 	.word	0x000c85a0


	//----- nvinfo : EIATTR_REQNTID
	.align		4
.L_39:
        /*e0f8*/ 	.byte	0x04, 0x10
        /*e0fa*/ 	.short	(.L_41 - .L_40)
.L_40:
        /*e0fc*/ 	.word	0x00000040
        /*e100*/ 	.word	0x00000001
        /*e104*/ 	.word	0x00000001


	//----- nvinfo : EIATTR_CBANK_PARAM_SIZE
	.align		4
.L_41:
        /*e108*/ 	.byte	0x03, 0x19
        /*e10a*/ 	.short	0x0050


	//----- nvinfo : EIATTR_PARAM_CBANK
	.align		4
        /*e10c*/ 	.byte	0x04, 0x0a
        /*e10e*/ 	.short	(.L_43 - .L_42)
	.align		4
.L_42:
        /*e110*/ 	.word	index@(.nv.constant0.matmul_kernel)
        /*e114*/ 	.short	0x0380
        /*e116*/ 	.short	0x0050


	//----- nvinfo : EIATTR_SW_WAR
	.align		4
.L_43:
        /*e118*/ 	.byte	0x04, 0x36
        /*e11a*/ 	.short	(.L_45 - .L_44)
.L_44:
        /*e11c*/ 	.word	0x00000008
.L_45:


//--------------------- .nv.compat                --------------------------
	.section	.nv.compat,"",@"SHT_CUDA_COMPAT_INFO"
	.align	4
        /*0000*/ 	.byte	0x02, 0x02, 0x01, 0x00, 0x02, 0x05, 0x05, 0x00, 0x02, 0x03, 0x00, 0x00, 0x02, 0x06, 0x01, 0x00


//--------------------- .nv.callgraph             --------------------------
	.section	.nv.callgraph,"",@"SHT_CUDA_CALLGRAPH"
	.align	4
	.sectionentsize	8
	.align		4
        /*0000*/ 	.word	0x00000000
	.align		4
        /*0004*/ 	.word	0xffffffff
	.align		4
        /*0008*/ 	.word	0x00000000
	.align		4
        /*000c*/ 	.word	0xfffffffe
	.align		4
        /*0010*/ 	.word	0x00000000
	.align		4
        /*0014*/ 	.word	0xfffffffd
	.align		4
        /*0018*/ 	.word	0x00000000
	.align		4
        /*001c*/ 	.word	0xfffffffc


//--------------------- .text.matmul_kernel       --------------------------
	.section	.text.matmul_kernel,"ax",@progbits
	.align	128
        .global         matmul_kernel
        .type           matmul_kernel,@function
        .size           matmul_kernel,(.L_x_3 - matmul_kernel)
        .other          matmul_kernel,@"STO_CUDA_ENTRY STV_DEFAULT"
matmul_kernel:
.text.matmul_kernel:
[----:B------:R-:W1:Y:S08]  /*0000*/  LDC R1, c[0x0][0x37c] ;  /* 0x0000df00ff017b82 */ /* 0x000e700000000800 */
[----:B------:R-:W2:Y:S01]  /*0010*/  LDC.64 R2, c[0x0][0x398] ;  /* 0x0000e600ff027b82 */ /* 0x000ea20000000a00 */
[----:B-1----:R-:W-:Y:S01]  /*0020*/  VIADD R1, R1, 0xffffb7d8 ;  /* 0xffffb7d801017836 */ /* 0x002fe20000000000 */
[----:B------:R-:W1:Y:S01]  /*0030*/  S2R R5, SR_CTAID.X ;  /* 0x0000000000057919 */ /* 0x000e620000002500 */
[----:B------:R-:W3:Y:S01]  /*0040*/  LDCU UR76, c[0x0][0x3a4] ;  /* 0x00007480ff4c77ac */ /* 0x000ee20008000800 */
[----:B------:R-:W4:Y:S01]  /*0050*/  S2R R17, SR_TID.X ;  /* 0x0000000000117919 */ /* 0x000f220000002100 */
[----:B------:R-:W5:Y:S01]  /*0060*/  LDCU.128 UR24, c[0x0][0x380] ;  /* 0x00007000ff1877ac */ /* 0x000f620008000c00 */
[----:B------:R-:W1:Y:S01]  /*0070*/  LDCU UR13, c[0x0][0x3b0] ;  /* 0x00007600ff0d77ac */ /* 0x000e620008000800 */
[----:B------:R-:W1:Y:S01]  /*0080*/  LDCU UR12, c[0x0][0x3b0] ;  /* 0x00007600ff0c77ac */ /* 0x000e620008000800 */
[----:B------:R-:W1:Y:S01]  /*0090*/  LDCU UR10, c[0x0][0x3b0] ;  /* 0x00007600ff0a77ac */ /* 0x000e620008000800 */
[----:B------:R-:W1:Y:S01]  /*00a0*/  LDCU UR52, c[0x0][0x3b0] ;  /* 0x00007600ff3477ac */ /* 0x000e620008000800 */
[----:B--2---:R-:W-:Y:S01]  /*00b0*/  IMAD.MOV.U32 R155, RZ, RZ, R3 ;  /* 0x000000ffff9b7224 */ /* 0x004fe200078e0003 */
[----:B------:R2:W-:Y:S01]  /*00c0*/  STL.64 [R1+0x3a58], R2 ;  /* 0x003a580201007387 */ /* 0x0005e20000100a00 */
[----:B------:R-:W-:Y:S01]  /*00d0*/  IMAD.MOV.U32 R18, RZ, RZ, R2 ;  /* 0x000000ffff127224 */ /* 0x000fe200078e0002 */
[----:B------:R-:W1:Y:S01]  /*00e0*/  LDCU UR5, c[0x0][0x3b0] ;  /* 0x00007600ff0577ac */ /* 0x000e620008000800 */
[----:B------:R-:W-:-:S03]  /*00f0*/  VIADD R0, R155, 0xff ;  /* 0x000000ff9b007836 */ /* 0x000fc60000000000 */
[-C--:B------:R-:W-:Y:S01]  /*0100*/  IABS R14, R18.reuse ;  /* 0x00000012000e7213 */ /* 0x080fe20000000000 */
[----:B------:R-:W2:Y:S01]  /*0110*/  LDCU UR53, c[0x0][0x3b0] ;  /* 0x00007600ff3577ac */ /* 0x000ea20008000800 */
[----:B------:R-:W-:Y:S02]  /*0120*/  LOP3.LUT R67, RZ, R18, RZ, 0x33, !PT ;  /* 0x00000012ff437212 */ /* 0x000fe400078e33ff */
[----:B-1----:R-:W-:Y:S01]  /*0130*/  IABS R8, R5 ;  /* 0x0000000500087213 */ /* 0x002fe20000000000 */
[----:B------:R-:W1:Y:S01]  /*0140*/  LDCU UR51, c[0x0][0x3b0] ;  /* 0x00007600ff3377ac */ /* 0x000e620008000800 */
[----:B--2---:R-:W-:Y:S02]  /*0150*/  SHF.R.S32.HI R3, RZ, 0x1f, R0 ;  /* 0x0000001fff037819 */ /* 0x004fe40000011400 */
[----:B----4-:R-:W-:Y:S01]  /*0160*/  LOP3.LUT R12, R17, 0x3f, RZ, 0xc0, !PT ;  /* 0x0000003f110c7812 */ /* 0x010fe200078ec0ff */
[----:B------:R-:W2:Y:S01]  /*0170*/  LDCU UR49, c[0x0][0x3b0] ;  /* 0x00007600ff3177ac */ /* 0x000ea20008000800 */
[----:B------:R-:W-:-:S02]  /*0180*/  LEA.HI R3, R3, R0, RZ, 0x8 ;  /* 0x0000000003037211 */ /* 0x000fc400078f40ff */
[----:B------:R-:W-:Y:S01]  /*0190*/  LOP3.LUT R188, R17, 0x1f, RZ, 0xc0, !PT ;  /* 0x0000001f11bc7812 */ /* 0x000fe200078ec0ff */
[----:B------:R-:W4:Y:S01]  /*01a0*/  LDCU UR45, c[0x0][0x3b0] ;  /* 0x00007600ff2d77ac */ /* 0x000f220008000800 */
[----:B------:R-:W-:Y:S02]  /*01b0*/  SHF.R.S32.HI R3, RZ, 0x8, R3 ;  /* 0x00000008ff037819 */ /* 0x000fe40000011403 */
[----:B------:R-:W-:Y:S01]  /*01c0*/  SHF.R.U32.HI R54, RZ, 0x5, R17 ;  /* 0x00000005ff367819 */ /* 0x000fe20000011611 */
[----:B------:R-:W1:Y:S02]  /*01d0*/  LDCU UR43, c[0x0][0x3b0] ;  /* 0x00007600ff2b77ac */ /* 0x000e640008000800 */
[----:B------:R-:W-:Y:S01]  /*01e0*/  IMAD.SHL.U32 R4, R3, 0x8, RZ ;  /* 0x0000000803047824 */ /* 0x000fe200078e00ff */
[----:B------:R-:W-:Y:S01]  /*01f0*/  SGXT.U32 R54, R54, 0x1 ;  /* 0x000000013636781a */ /* 0x000fe20000000000 */
[----:B------:R-:W1:Y:S03]  /*0200*/  LDCU UR39, c[0x0][0x3b0] ;  /* 0x00007600ff2777ac */ /* 0x000e660008000800 */
[-C--:B------:R-:W-:Y:S01]  /*0210*/  IABS R7, R4.reuse ;  /* 0x0000000400077213 */ /* 0x080fe20000000000 */
[----:B------:R-:W1:Y:S01]  /*0220*/  LDCU UR50, c[0x0][0x3b0] ;  /* 0x00007600ff3277ac */ /* 0x000e620008000800 */
[----:B------:R-:W-:-:S02]  /*0230*/  IABS R10, R4 ;  /* 0x00000004000a7213 */ /* 0x000fc40000000000 */
[----:B------:R-:W1:Y:S01]  /*0240*/  I2F.RP R0, R7 ;  /* 0x0000000700007306 */ /* 0x000e620000209400 */
[----:B------:R-:W2:Y:S01]  /*0250*/  LDCU UR48, c[0x0][0x3b0] ;  /* 0x00007600ff3077ac */ /* 0x000ea20008000800 */
[----:B------:R-:W2:Y:S01]  /*0260*/  LDCU UR37, c[0x0][0x3b0] ;  /* 0x00007600ff2577ac */ /* 0x000ea20008000800 */
[----:B------:R-:W2:Y:S01]  /*0270*/  LDCU UR33, c[0x0][0x3b0] ;  /* 0x00007600ff2177ac */ /* 0x000ea20008000800 */
[----:B------:R-:W2:Y:S04]  /*0280*/  LDCU UR44, c[0x0][0x3b0] ;  /* 0x00007600ff2c77ac */ /* 0x000ea80008000800 */
[----:B-1----:R-:W1:Y:S01]  /*0290*/  MUFU.RCP R0, R0 ;  /* 0x0000000000007308 */ /* 0x002e620000001000 */
[----:B------:R-:W2:Y:S01]  /*02a0*/  LDCU UR31, c[0x0][0x3b0] ;  /* 0x00007600ff1f77ac */ /* 0x000ea20008000800 */
[----:B------:R-:W2:Y:S01]  /*02b0*/  LDCU UR23, c[0x0][0x3b0] ;  /* 0x00007600ff1777ac */ /* 0x000ea20008000800 */
[----:B------:R-:W2:Y:S01]  /*02c0*/  LDCU UR46, c[0x0][0x3b0] ;  /* 0x00007600ff2e77ac */ /* 0x000ea20008000800 */
[----:B------:R-:W2:Y:S01]  /*02d0*/  LDCU UR38, c[0x0][0x3b0] ;  /* 0x00007600ff2677ac */ /* 0x000ea20008000800 */
[----:B-1----:R-:W-:Y:S01]  /*02e0*/  VIADD R2, R0, 0xffffffe ;  /* 0x0ffffffe00027836 */ /* 0x002fe20000000000 */
[----:B------:R-:W1:Y:S01]  /*02f0*/  LDCU UR21, c[0x0][0x3b0] ;  /* 0x00007600ff1577ac */ /* 0x000e620008000800 */
[----:B------:R-:W-:-:S02]  /*0300*/  IMAD.MOV R0, RZ, RZ, -R10 ;  /* 0x000000ffff007224 */ /* 0x000fc400078e0a0a */
[----:B------:R2:W1:Y:S01]  /*0310*/  F2I.FTZ.U32.TRUNC.NTZ R3, R2 ;  /* 0x0000000200037305 */ /* 0x000462000021f000 */
[----:B------:R-:W3:Y:S01]  /*0320*/  LDCU UR17, c[0x0][0x3b0] ;  /* 0x00007600ff1177ac */ /* 0x000ee20008000800 */
[----:B------:R-:W3:Y:S01]  /*0330*/  LDCU UR47, c[0x0][0x3b0] ;  /* 0x00007600ff2f77ac */ /* 0x000ee20008000800 */
[----:B--2---:R-:W-:Y:S01]  /*0340*/  IMAD.MOV.U32 R2, RZ, RZ, RZ ;  /* 0x000000ffff027224 */ /* 0x004fe200078e00ff */
[----:B------:R-:W2:Y:S01]  /*0350*/  LDCU UR40, c[0x0][0x3b0] ;  /* 0x00007600ff2877ac */ /* 0x000ea20008000800 */
[----:B------:R-:W2:Y:S01]  /*0360*/  LDCU UR32, c[0x0][0x3b0] ;  /* 0x00007600ff2077ac */ /* 0x000ea20008000800 */
[----:B-1----:R-:W-:Y:S01]  /*0370*/  IMAD.MOV R6, RZ, RZ, -R3 ;  /* 0x000000ffff067224 */ /* 0x002fe200078e0a03 */
[----:B------:R-:W1:Y:S03]  /*0380*/  LDCU UR15, c[0x0][0x3b0] ;  /* 0x00007600ff0f77ac */ /* 0x000e660008000800 */
[----:B------:R-:W-:-:S02]  /*0390*/  IMAD R9, R6, R7, RZ ;  /* 0x0000000706097224 */ /* 0x000fc400078e02ff */
[----:B------:R-:W-:Y:S01]  /*03a0*/  IMAD.MOV.U32 R6, RZ, RZ, R8 ;  /* 0x000000ffff067224 */ /* 0x000fe200078e0008 */
[----:B------:R-:W1:Y:S01]  /*03b0*/  LDCU UR41, c[0x0][0x3b0] ;  /* 0x00007600ff2977ac */ /* 0x000e620008000800 */
[----:B------:R-:W-:Y:S01]  /*03c0*/  IMAD.HI.U32 R3, R3, R9, R2 ;  /* 0x0000000903037227 */ /* 0x000fe200078e0002 */
[----:B------:R-:W1:Y:S05]  /*03d0*/  LDCU UR34, c[0x0][0x3b0] ;  /* 0x00007600ff2277ac */ /* 0x000e6a0008000800 */
[----:B------:R-:W-:Y:S01]  /*03e0*/  IMAD.HI.U32 R3, R3, R6, RZ ;  /* 0x0000000603037227 */ /* 0x000fe200078e00ff */
[----:B------:R-:W1:Y:S03]  /*03f0*/  LDCU UR22, c[0x0][0x3b0] ;  /* 0x00007600ff1677ac */ /* 0x000e660008000800 */
[----:B------:R-:W-:Y:S01]  /*0400*/  IMAD R0, R3, R0, R6 ;  /* 0x0000000003007224 */ /* 0x000fe200078e0206 */
[----:B------:R-:W1:Y:S04]  /*0410*/  LDCU UR6, c[0x0][0x3b0] ;  /* 0x00007600ff0677ac */ /* 0x000e680008000800 */
[----:B------:R-:W-:Y:S01]  /*0420*/  ISETP.GT.U32.AND P1, PT, R7, R0, PT ;  /* 0x000000000700720c */ /* 0x000fe20003f24070 */
[----:B------:R-:W1:Y:S01]  /*0430*/  LDCU UR35, c[0x0][0x3b0] ;  /* 0x00007600ff2377ac */ /* 0x000e620008000800 */
[----:B------:R-:W1:Y:S01]  /*0440*/  LDCU UR28, c[0x0][0x3b0] ;  /* 0x00007600ff1c77ac */ /* 0x000e620008000800 */
[----:B------:R-:W1:Y:S10]  /*0450*/  LDCU UR16, c[0x0][0x3b0] ;  /* 0x00007600ff1077ac */ /* 0x000e740008000800 */
[----:B------:R-:W-:Y:S01]  /*0460*/  @!P1 IMAD.IADD R0, R0, 0x1, -R7 ;  /* 0x0000000100009824 */ /* 0x000fe200078e0a07 */
[----:B------:R-:W1:Y:S01]  /*0470*/  LDCU UR75, c[0x0][0x3b0] ;  /* 0x00007600ff4b77ac */ /* 0x000e620008000800 */
[----:B------:R-:W-:Y:S01]  /*0480*/  @!P1 VIADD R3, R3, 0x1 ;  /* 0x0000000103039836 */ /* 0x000fe20000000000 */
[----:B------:R-:W-:-:S02]  /*0490*/  ISETP.NE.AND P1, PT, R4, RZ, PT ;  /* 0x000000ff0400720c */ /* 0x000fc40003f25270 */
[----:B------:R-:W-:Y:S01]  /*04a0*/  ISETP.GE.U32.AND P0, PT, R0, R7, PT ;  /* 0x000000070000720c */ /* 0x000fe20003f06070 */
[----:B------:R-:W1:Y:S01]  /*04b0*/  LDCU UR71, c[0x0][0x3b0] ;  /* 0x00007600ff4777ac */ /* 0x000e620008000800 */
[-C--:B------:R-:W-:Y:S01]  /*04c0*/  LOP3.LUT R0, R5, R4.reuse, RZ, 0x3c, !PT ;  /* 0x0000000405007212 */ /* 0x080fe200078e3cff */
[----:B------:R-:W1:Y:S03]  /*04d0*/  LDCU UR29, c[0x0][0x3b0] ;  /* 0x00007600ff1d77ac */ /* 0x000e660008000800 */
[----:B------:R-:W-:Y:S01]  /*04e0*/  ISETP.GE.AND P2, PT, R0, RZ, PT ;  /* 0x000000ff0000720c */ /* 0x000fe20003f46270 */
[----:B------:R-:W-:Y:S01]  /*04f0*/  VIADD R0, R18, 0x1ff ;  /* 0x000001ff12007836 */ /* 0x000fe20000000000 */
[----:B------:R-:W1:Y:S05]  /*0500*/  LDCU UR30, c[0x0][0x3b0] ;  /* 0x00007600ff1e77ac */ /* 0x000e6a0008000800 */
[----:B------:R-:W-:Y:S01]  /*0510*/  @P0 VIADD R3, R3, 0x1 ;  /* 0x0000000103030836 */ /* 0x000fe20000000000 */
[----:B------:R-:W1:Y:S03]  /*0520*/  LDCU UR18, c[0x0][0x3b0] ;  /* 0x00007600ff1277ac */ /* 0x000e660008000800 */
[----:B------:R-:W-:Y:S01]  /*0530*/  IMAD.MOV.U32 R2, RZ, RZ, R3 ;  /* 0x000000ffff027224 */ /* 0x000fe200078e0003 */
[----:B------:R-:W-:Y:S01]  /*0540*/  SHF.R.S32.HI R3, RZ, 0x1f, R0 ;  /* 0x0000001fff037819 */ /* 0x000fe20000011400 */
[----:B------:R-:W1:Y:S02]  /*0550*/  LDCU UR69, c[0x0][0x3b0] ;  /* 0x00007600ff4577ac */ /* 0x000e640008000800 */
[----:B------:R-:W-:Y:S01]  /*0560*/  @!P2 IMAD.MOV R2, RZ, RZ, -R2 ;  /* 0x000000ffff02a224 */ /* 0x000fe200078e0a02 */
[----:B------:R-:W-:Y:S01]  /*0570*/  @!P1 LOP3.LUT R2, RZ, R4, RZ, 0x33, !PT ;  /* 0x00000004ff029212 */ /* 0x000fe200078e33ff */
[----:B------:R-:W1:Y:S01]  /*0580*/  LDCU UR65, c[0x0][0x3b0] ;  /* 0x00007600ff4177ac */ /* 0x000e620008000800 */
[----:B------:R-:W-:-:S03]  /*0590*/  LEA.HI R3, R3, R0, RZ, 0x9 ;  /* 0x0000000003037211 */ /* 0x000fc600078f48ff */
[----:B------:R-:W-:Y:S01]  /*05a0*/  IMAD.SHL.U32 R9, R2, 0x8, RZ ;  /* 0x0000000802097824 */ /* 0x000fe200078e00ff */
[----:B------:R-:W1:Y:S01]  /*05b0*/  LDCU UR42, c[0x0][0x3b0] ;  /* 0x00007600ff2a77ac */ /* 0x000e620008000800 */
[----:B------:R-:W-:-:S03]  /*05c0*/  IMAD.MOV R2, RZ, RZ, -R2 ;  /* 0x000000ffff027224 */ /* 0x000fc600078e0a02 */
[----:B------:R-:W-:Y:S01]  /*05d0*/  LEA.HI.SX32 R3, R3, -R9, 0x17 ;  /* 0x8000000903037211 */ /* 0x000fe200078fbaff */
[----:B------:R-:W-:Y:S01]  /*05e0*/  IMAD R10, R4, R2, R5 ;  /* 0x00000002040a7224 */ /* 0x000fe200078e0205 */
[----:B------:R-:W1:Y:S01]  /*05f0*/  LDCU UR19, c[0x0][0x3b0] ;  /* 0x00007600ff1377ac */ /* 0x000e620008000800 */
[----:B------:R-:W-:Y:S01]  /*0600*/  IMAD.MOV.U32 R2, RZ, RZ, RZ ;  /* 0x000000ffff027224 */ /* 0x000fe200078e00ff */
[----:B------:R-:W-:Y:S02]  /*0610*/  VIMNMX R11, PT, PT, R3, 0x8, PT ;  /* 0x00000008030b7848 */ /* 0x000fe40003fe0100 */
[----:B------:R-:W-:Y:S01]  /*0620*/  IABS R7, R10 ;  /* 0x0000000a00077213 */ /* 0x000fe20000000000 */
[----:B------:R-:W1:Y:S01]  /*0630*/  LDCU UR11, c[0x0][0x3b0] ;  /* 0x00007600ff0b77ac */ /* 0x000e620008000800 */
[-C--:B------:R-:W-:Y:S02]  /*0640*/  IABS R8, R11.reuse ;  /* 0x0000000b00087213 */ /* 0x080fe40000000000 */
[----:B------:R-:W-:Y:S01]  /*0650*/  IABS R4, R11 ;  /* 0x0000000b00047213 */ /* 0x000fe20000000000 */
[----:B------:R-:W1:Y:S01]  /*0660*/  LDCU UR63, c[0x0][0x3b0] ;  /* 0x00007600ff3f77ac */ /* 0x000e620008000800 */
[----:B------:R-:W2:Y:S01]  /*0670*/  I2F.RP R0, R8 ;  /* 0x0000000800007306 */ /* 0x000ea20000209400 */
[----:B------:R-:W1:Y:S01]  /*0680*/  LDCU UR59, c[0x0][0x3b0] ;  /* 0x00007600ff3b77ac */ /* 0x000e620008000800 */
[----:B------:R-:W1:Y:S01]  /*0690*/  LDCU UR36, c[0x0][0x3b0] ;  /* 0x00007600ff2477ac */ /* 0x000e620008000800 */
[----:B------:R-:W1:Y:S05]  /*06a0*/  LDCU UR7, c[0x0][0x3b0] ;  /* 0x00007600ff0777ac */ /* 0x000e6a0008000800 */
[----:B--2---:R-:W2:Y:S01]  /*06b0*/  MUFU.RCP R0, R0 ;  /* 0x0000000000007308 */ /* 0x004ea20000001000 */
[----:B------:R-:W1:Y:S01]  /*06c0*/  LDCU UR70, c[0x0][0x3b0] ;  /* 0x00007600ff4677ac */ /* 0x000e620008000800 */
[----:B------:R-:W1:Y:S01]  /*06d0*/  LDCU UR57, c[0x0][0x3b0] ;  /* 0x00007600ff3977ac */ /* 0x000e620008000800 */
[----:B------:R-:W1:Y:S01]  /*06e0*/  LDCU UR8, c[0x0][0x3b0] ;  /* 0x00007600ff0877ac */ /* 0x000e620008000800 */
[----:B------:R-:W1:Y:S01]  /*06f0*/  LDCU UR72, c[0x0][0x3b0] ;  /* 0x00007600ff4877ac */ /* 0x000e620008000800 */
[----:B--2---:R-:W-:Y:S01]  /*0700*/  VIADD R3, R0, 0xffffffe ;  /* 0x0ffffffe00037836 */ /* 0x004fe20000000000 */
[----:B------:R-:W-:Y:S01]  /*0710*/  IABS R0, R155 ;  /* 0x0000009b00007213 */ /* 0x000fe20000000000 */
[----:B------:R-:W2:Y:S04]  /*0720*/  LDCU UR64, c[0x0][0x3b0] ;  /* 0x00007600ff4077ac */ /* 0x000ea80008000800 */
[----:B------:R-:W1:Y:S01]  /*0730*/  F2I.FTZ.U32.TRUNC.NTZ R3, R3 ;  /* 0x0000000300037305 */ /* 0x000e62000021f000 */
[----:B------:R-:W2:Y:S01]  /*0740*/  LDCU UR20, c[0x0][0x3b0] ;  /* 0x00007600ff1477ac */ /* 0x000ea20008000800 */
[----:B------:R-:W2:Y:S01]  /*0750*/  LDCU UR73, c[0x0][0x3b0] ;  /* 0x00007600ff4977ac */ /* 0x000ea20008000800 */
[----:B------:R-:W2:Y:S01]  /*0760*/  LDCU UR66, c[0x0][0x3b0] ;  /* 0x00007600ff4277ac */ /* 0x000ea20008000800 */
[----:B------:R-:W2:Y:S01]  /*0770*/  LDCU UR58, c[0x0][0x3b0] ;  /* 0x00007600ff3a77ac */ /* 0x000ea20008000800 */
[----:B-1----:R-:W-:Y:S01]  /*0780*/  IMAD.MOV R6, RZ, RZ, -R3 ;  /* 0x000000ffff067224 */ /* 0x002fe200078e0a03 */
[----:B------:R-:W1:Y:S03]  /*0790*/  LDCU UR14, c[0x0][0x3b0] ;  /* 0x00007600ff0e77ac */ /* 0x000e660008000800 */
[----:B------:R-:W-:-:S02]  /*07a0*/  IMAD.MOV.U32 R5, RZ, RZ, R6 ;  /* 0x000000ffff057224 */ /* 0x000fc400078e0006 */
[----:B------:R-:W1:Y:S01]  /*07b0*/  I2F.RP R6, R0 ;  /* 0x0000000000067306 */ /* 0x000e620000209400 */
[----:B------:R-:W1:Y:S01]  /*07c0*/  LDCU UR67, c[0x0][0x3b0] ;  /* 0x00007600ff4377ac */ /* 0x000e620008000800 */
[----:B------:R-:W-:Y:S01]  /*07d0*/  IMAD R5, R5, R8, RZ ;  /* 0x0000000805057224 */ /* 0x000fe200078e02ff */
[----:B------:R-:W1:Y:S03]  /*07e0*/  LDCU UR60, c[0x0][0x3b0] ;  /* 0x00007600ff3c77ac */ /* 0x000e660008000800 */
[----:B------:R-:W-:Y:S01]  /*07f0*/  IMAD.HI.U32 R2, R3, R5, R2 ;  /* 0x0000000503027227 */ /* 0x000fe200078e0002 */
[----:B------:R-:W2:Y:S03]  /*0800*/  LDCU UR54, c[0x0][0x3b0] ;  /* 0x00007600ff3677ac */ /* 0x000ea60008000800 */
[----:B------:R-:W-:-:S02]  /*0810*/  IMAD.MOV R3, RZ, RZ, -R4 ;  /* 0x000000ffff037224 */ /* 0x000fc400078e0a04 */
[----:B------:R-:W-:Y:S01]  /*0820*/  IMAD.HI.U32 R2, R2, R7, RZ ;  /* 0x0000000702027227 */ /* 0x000fe200078e00ff */
[----:B------:R-:W2:Y:S01]  /*0830*/  I2F.RP R4, R14 ;  /* 0x0000000e00047306 */ /* 0x000ea20000209400 */
[----:B------:R-:W3:Y:S02]  /*0840*/  LDCU UR9, c[0x0][0x3b0] ;  /* 0x00007600ff0977ac */ /* 0x000ee40008000800 */
[----:B------:R-:W-:Y:S02]  /*0850*/  IMAD R3, R2, R3, R7 ;  /* 0x0000000302037224 */ /* 0x000fe400078e0207 */
[----:B------:R-:W-:Y:S01]  /*0860*/  IMAD.SHL.U32 R7, R188, 0x4, RZ ;  /* 0x00000004bc077824 */ /* 0x000fe200078e00ff */
[----:B------:R-:W3:Y:S02]  /*0870*/  LDCU UR61, c[0x0][0x3b0] ;  /* 0x00007600ff3d77ac */ /* 0x000ee40008000800 */
[----:B------:R-:W-:Y:S01]  /*0880*/  ISETP.GT.U32.AND P1, PT, R8, R3, PT ;  /* 0x000000030800720c */ /* 0x000fe20003f24070 */
[----:B-1----:R-:W1:Y:S01]  /*0890*/  MUFU.RCP R6, R6 ;  /* 0x0000000600067308 */ /* 0x002e620000001000 */
[----:B------:R-:W3:Y:S01]  /*08a0*/  LDCU UR68, c[0x0][0x3b0] ;  /* 0x00007600ff4477ac */ /* 0x000ee20008000800 */
[----:B------:R-:W3:Y:S06]  /*08b0*/  LDCU UR74, c[0x0][0x3b0] ;  /* 0x00007600ff4a77ac */ /* 0x000eec0008000800 */
[----:B--2---:R-:W2:Y:S01]  /*08c0*/  MUFU.RCP R4, R4 ;  /* 0x0000000400047308 */ /* 0x004ea20000001000 */
[----:B------:R-:W3:Y:S03]  /*08d0*/  LDCU UR55, c[0x0][0x3b0] ;  /* 0x00007600ff3777ac */ /* 0x000ee60008000800 */
[----:B------:R-:W-:Y:S01]  /*08e0*/  @!P1 IMAD.IADD R3, R3, 0x1, -R8 ;  /* 0x0000000103039824 */ /* 0x000fe200078e0a08 */
[----:B------:R-:W3:Y:S01]  /*08f0*/  LDCU UR77, c[0x0][0x3b0] ;  /* 0x00007600ff4d77ac */ /* 0x000ee20008000800 */
[----:B------:R-:W-:Y:S01]  /*0900*/  @!P1 VIADD R2, R2, 0x1 ;  /* 0x0000000102029836 */ /* 0x000fe20000000000 */
[----:B------:R-:W-:-:S02]  /*0910*/  ISETP.NE.AND P1, PT, R11, RZ, PT ;  /* 0x000000ff0b00720c */ /* 0x000fc40003f25270 */
[----:B------:R-:W-:Y:S01]  /*0920*/  ISETP.GE.U32.AND P0, PT, R3, R8, PT ;  /* 0x000000080300720c */ /* 0x000fe20003f06070 */
[----:B-1----:R-:W-:Y:S01]  /*0930*/  VIADD R5, R6, 0xffffffe ;  /* 0x0ffffffe06057836 */ /* 0x002fe20000000000 */
[----:B------:R-:W-:Y:S01]  /*0940*/  LOP3.LUT R3, R10, R11, RZ, 0x3c, !PT ;  /* 0x0000000b0a037212 */ /* 0x000fe200078e3cff */
[----:B------:R-:W1:Y:S01]  /*0950*/  LDCU UR62, c[0x0][0x3b0] ;  /* 0x00007600ff3e77ac */ /* 0x000e620008000800 */
[----:B------:R-:W-:Y:S02]  /*0960*/  LOP3.LUT R6, R17, 0x20, RZ, 0xc0, !PT ;  /* 0x0000002011067812 */ /* 0x000fe400078ec0ff */
[----:B------:R-:W-:Y:S01]  /*0970*/  ISETP.GE.AND P2, PT, R3, RZ, PT ;  /* 0x000000ff0300720c */ /* 0x000fe20003f46270 */
[----:B------:R-:W1:Y:S01]  /*0980*/  F2I.FTZ.U32.TRUNC.NTZ R5, R5 ;  /* 0x0000000500057305 */ /* 0x000e62000021f000 */
[----:B--2---:R-:W-:Y:S01]  /*0990*/  VIADD R3, R4, 0xffffffe ;  /* 0x0ffffffe04037836 */ /* 0x004fe20000000000 */
[----:B------:R-:W-:Y:S01]  /*09a0*/  SHF.R.S32.HI R4, RZ, 0x5, R17 ;  /* 0x00000005ff047819 */ /* 0x000fe20000011411 */
[----:B------:R-:W2:Y:S01]  /*09b0*/  LDCU UR56, c[0x0][0x3b0] ;  /* 0x00007600ff3877ac */ /* 0x000ea20008000800 */
[----:B------:R-:W-:-:S02]  /*09c0*/  R2UR UR4, R6 ;  /* 0x00000000060472ca */ /* 0x000fc400000e0000 */
[----:B------:R-:W-:Y:S01]  /*09d0*/  @P0 VIADD R2, R2, 0x1 ;  /* 0x0000000102020836 */ /* 0x000fe20000000000 */
[----:B------:R-:W-:Y:S01]  /*09e0*/  SGXT R4, R4, 0x1 ;  /* 0x000000010404781a */ /* 0x000fe20000000200 */
[----:B------:R-:W2:Y:S02]  /*09f0*/  F2I.FTZ.U32.TRUNC.NTZ R3, R3 ;  /* 0x0000000300037305 */ /* 0x000ea4000021f000 */
[----:B------:R-:W-:Y:S01]  /*0a00*/  IMAD.MOV.U32 R16, RZ, RZ, R2 ;  /* 0x000000ffff107224 */ /* 0x000fe200078e0002 */
[----:B------:R-:W-:Y:S01]  /*0a10*/  LOP3.LUT R6, R7, 0x90, R4, 0x78, !PT ;  /* 0x0000009007067812 */ /* 0x000fe200078e7804 */
[----:B------:R-:W-:Y:S02]  /*0a20*/  IMAD.MOV.U32 R4, RZ, RZ, RZ ;  /* 0x000000ffff047224 */ /* 0x000fe400078e00ff */
[----:B------:R-:W-:Y:S01]  /*0a30*/  @!P2 IMAD.MOV R16, RZ, RZ, -R16 ;  /* 0x000000ffff10a224 */ /* 0x000fe200078e0a10 */
[----:B------:R-:W-:Y:S01]  /*0a40*/  @!P1 LOP3.LUT R16, RZ, R11, RZ, 0x33, !PT ;  /* 0x0000000bff109212 */ /* 0x000fe200078e33ff */
[----:B-1----:R-:W-:-:S04]  /*0a50*/  IMAD.MOV R13, RZ, RZ, -R5 ;  /* 0x000000ffff0d7224 */ /* 0x002fc800078e0a05 */
[----:B------:R-:W-:Y:S02]  /*0a60*/  IMAD.MOV R2, RZ, RZ, -R16 ;  /* 0x000000ffff027224 */ /* 0x000fe400078e0a10 */
[----:B------:R-:W-:Y:S02]  /*0a70*/  IMAD R13, R13, R0, RZ ;  /* 0x000000000d0d7224 */ /* 0x000fe400078e02ff */
[----:B------:R-:W-:Y:S02]  /*0a80*/  IMAD R2, R11, R2, R10 ;  /* 0x000000020b027224 */ /* 0x000fe400078e020a */
[----:B------:R-:W-:Y:S02]  /*0a90*/  IMAD.SHL.U32 R27, R16, 0x100, RZ ;  /* 0x00000100101b7824 */ /* 0x000fe400078e00ff */
[----:B------:R-:W-:Y:S02]  /*0aa0*/  IMAD.IADD R2, R9, 0x1, R2 ;  /* 0x0000000109027824 */ /* 0x000fe400078e0202 */
[----:B--2---:R-:W-:Y:S01]  /*0ab0*/  IMAD.MOV R9, RZ, RZ, -R3 ;  /* 0x000000ffff097224 */ /* 0x004fe200078e0a03 */
[----:B------:R-:W-:Y:S01]  /*0ac0*/  LOP3.LUT R54, R27, R54, RZ, 0xfc, !PT ;  /* 0x000000361b367212 */ /* 0x000fe200078efcff */
[----:B------:R-:W-:-:S02]  /*0ad0*/  IMAD R26, R2, 0x200, R12 ;  /* 0x00000200021a7824 */ /* 0x000fc400078e020c */
[----:B------:R-:W-:Y:S01]  /*0ae0*/  IMAD R9, R9, R14, RZ ;  /* 0x0000000e09097224 */ /* 0x000fe200078e02ff */
[----:B------:R-:W-:Y:S01]  /*0af0*/  LOP3.LUT R42, R54, 0xa8, RZ, 0xfc, !PT ;  /* 0x000000a8362a7812 */ /* 0x000fe200078efcff */
[----:B------:R-:W-:Y:S01]  /*0b00*/  IMAD.MOV.U32 R2, RZ, RZ, RZ ;  /* 0x000000ffff027224 */ /* 0x000fe200078e00ff */
[----:B------:R-:W-:Y:S01]  /*0b10*/  IABS R7, R26 ;  /* 0x0000001a00077213 */ /* 0x000fe20000000000 */
[----:B------:R-:W-:Y:S01]  /*0b20*/  VIADD R25, R26, 0x40 ;  /* 0x000000401a197836 */ /* 0x000fe20000000000 */
[----:B------:R-:W-:Y:S01]  /*0b30*/  STL [R1+0x2e14], R26 ;  /* 0x002e141a01007387 */ /* 0x000fe20000100800 */
[----:B------:R-:W-:Y:S01]  /*0b40*/  IMAD.HI.U32 R3, R3, R9, R2 ;  /* 0x0000000903037227 */ /* 0x000fe200078e0002 */
[----:B------:R-:W-:Y:S02]  /*0b50*/  LOP3.LUT R45, R54, 0xaa, RZ, 0xfc, !PT ;  /* 0x000000aa362d7812 */ /* 0x000fe400078efcff */
[----:B------:R-:W-:Y:S01]  /*0b60*/  IABS R9, R25 ;  /* 0x0000001900097213 */ /* 0x000fe20000000000 */
[C---:B------:R-:W-:Y:S01]  /*0b70*/  VIADD R24, R26.reuse, 0x80 ;  /* 0x000000801a187836 */ /* 0x040fe20000000000 */
[----:B------:R1:W-:Y:S01]  /*0b80*/  STL [R1+0x3a34], R6 ;  /* 0x003a340601007387 */ /* 0x0003e20000100800 */
[----:B------:R-:W-:Y:S01]  /*0b90*/  VIADD R23, R26, 0xc0 ;  /* 0x000000c01a177836 */ /* 0x000fe20000000000 */
[C---:B------:R-:W-:Y:S01]  /*0ba0*/  LOP3.LUT R47, R54.reuse, 0xac, RZ, 0xfc, !PT ;  /* 0x000000ac362f7812 */ /* 0x040fe200078efcff */
[C---:B------:R-:W-:Y:S01]  /*0bb0*/  IMAD.HI.U32 R2, R3.reuse, R7, RZ ;  /* 0x0000000703027227 */ /* 0x040fe200078e00ff */
[----:B------:R-:W-:Y:S01]  /*0bc0*/  IABS R11, R24 ;  /* 0x00000018000b7213 */ /* 0x000fe20000000000 */
[----:B------:R-:W-:Y:S01]  /*0bd0*/  STL [R1+0x2e18], R25 ;  /* 0x002e181901007387 */ /* 0x000fe20000100800 */
[----:B------:R-:W-:Y:S01]  /*0be0*/  IABS R12, R23 ;  /* 0x00000017000c7213 */ /* 0x000fe20000000000 */
[----:B------:R-:W-:Y:S01]  /*0bf0*/  IMAD.MOV R8, RZ, RZ, -R2 ;  /* 0x000000ffff087224 */ /* 0x000fe200078e0a02 */
[----:B------:R-:W-:Y:S01]  /*0c00*/  LOP3.LUT R48, R54, 0xae, RZ, 0xfc, !PT ;  /* 0x000000ae36307812 */ /* 0x000fe200078efcff */
[----:B------:R-:W-:Y:S01]  /*0c10*/  VIADD R22, R26, 0x100 ;  /* 0x000001001a167836 */ /* 0x000fe20000000000 */
[----:B------:R-:W-:Y:S01]  /*0c20*/  STL [R1+0x2e1c], R24 ;  /* 0x002e1c1801007387 */ /* 0x000fe20000100800 */
[----:B-1----:R-:W-:Y:S01]  /*0c30*/  IMAD.HI.U32 R6, R3, R9, RZ ;  /* 0x0000000903067227 */ /* 0x002fe200078e00ff */
[----:B------:R-:W-:-:S02]  /*0c40*/  LOP3.LUT R65, R54, 0xc2, RZ, 0xfc, !PT ;  /* 0x000000c236417812 */ /* 0x000fc400078efcff */
[----:B------:R-:W-:Y:S01]  /*0c50*/  STL [R1+0x2e20], R23 ;  /* 0x002e201701007387 */ /* 0x000fe20000100800 */
[----:B------:R-:W-:Y:S01]  /*0c60*/  IMAD.MOV R10, RZ, RZ, -R6 ;  /* 0x000000ffff0a7224 */ /* 0x000fe200078e0a06 */
[----:B------:R-:W-:Y:S01]  /*0c70*/  IABS R57, R65 ;  /* 0x0000004100397213 */ /* 0x000fe20000000000 */
[----:B------:R-:W-:Y:S01]  /*0c80*/  IMAD.HI.U32 R6, R3, R11, RZ ;  /* 0x0000000b03067227 */ /* 0x000fe200078e00ff */
[----:B------:R-:W-:Y:S01]  /*0c90*/  STL [R1+0x2e24], R22 ;  /* 0x002e241601007387 */ /* 0x000fe20000100800 */
[C---:B------:R-:W-:Y:S02]  /*0ca0*/  LOP3.LUT R145, R54.reuse, 0xc6, RZ, 0xfc, !PT ;  /* 0x000000c636917812 */ /* 0x040fe400078efcff */
[----:B------:R-:W-:Y:S01]  /*0cb0*/  IMAD.HI.U32 R2, R5, R13, R4 ;  /* 0x0000000d05027227 */ /* 0x000fe200078e0004 */
[----:B------:R-:W-:Y:S02]  /*0cc0*/  LOP3.LUT R143, R54, 0xc4, RZ, 0xfc, !PT ;  /* 0x000000c4368f7812 */ /* 0x000fe400078efcff */
[----:B------:R-:W-:Y:S01]  /*0cd0*/  IABS R115, R145 ;  /* 0x0000009100737213 */ /* 0x000fe20000000000 */
[----:B------:R-:W-:Y:S01]  /*0ce0*/  IMAD R4, R14, R8, R7 ;  /* 0x000000080e047224 */ /* 0x000fe200078e0207 */
[----:B------:R-:W-:Y:S01]  /*0cf0*/  IABS R8, R22 ;  /* 0x0000001600087213 */ /* 0x000fe20000000000 */
[----:B------:R-:W-:Y:S01]  /*0d00*/  VIADD R21, R26, 0x140 ;  /* 0x000001401a157836 */ /* 0x000fe20000000000 */
[----:B------:R-:W-:Y:S01]  /*0d10*/  LOP3.LUT R149, R54, 0xc8, RZ, 0xfc, !PT ;  /* 0x000000c836957812 */ /* 0x000fe200078efcff */
[----:B------:R-:W-:Y:S01]  /*0d20*/  IMAD.HI.U32 R7, R3, R12, RZ ;  /* 0x0000000c03077227 */ /* 0x000fe200078e00ff */
[----:B------:R-:W-:-:S02]  /*0d30*/  ISETP.GT.U32.AND P2, PT, R14, R4, PT ;  /* 0x000000040e00720c */ /* 0x000fc40003f44070 */
[----:B------:R-:W-:Y:S01]  /*0d40*/  STL [R1+0x2e28], R21 ;  /* 0x002e281501007387 */ /* 0x000fe20000100800 */
[----:B------:R-:W-:Y:S01]  /*0d50*/  IMAD.MOV R6, RZ, RZ, -R6 ;  /* 0x000000ffff067224 */ /* 0x000fe200078e0a06 */
[----:B------:R-:W-:Y:S01]  /*0d60*/  IABS R113, R149 ;  /* 0x0000009500717213 */ /* 0x000fe20000000000 */
[----:B------:R-:W-:Y:S01]  /*0d70*/  IMAD R5, R14, R10, R9 ;  /* 0x0000000a0e057224 */ /* 0x000fe200078e0209 */
[----:B------:R-:W-:Y:S01]  /*0d80*/  IABS R9, R21 ;  /* 0x0000001500097213 */ /* 0x000fe20000000000 */
[----:B------:R-:W-:Y:S01]  /*0d90*/  IMAD.MOV R7, RZ, RZ, -R7 ;  /* 0x000000ffff077224 */ /* 0x000fe200078e0a07 */
[----:B------:R-:W-:Y:S01]  /*0da0*/  LOP3.LUT R151, R54, 0xca, RZ, 0xfc, !PT ;  /* 0x000000ca36977812 */ /* 0x000fe200078efcff */
[C---:B------:R-:W-:Y:S01]  /*0db0*/  IMAD R6, R14.reuse, R6, R11 ;  /* 0x000000060e067224 */ /* 0x040fe200078e020b */
[C---:B------:R-:W-:Y:S01]  /*0dc0*/  ISETP.GT.U32.AND P5, PT, R14.reuse, R5, PT ;  /* 0x000000050e00720c */ /* 0x040fe20003fa4070 */
[----:B------:R-:W-:Y:S01]  /*0dd0*/  IMAD.MOV.U32 R11, RZ, RZ, R8 ;  /* 0x000000ffff0b7224 */ /* 0x000fe200078e0008 */
[----:B------:R-:W-:Y:S01]  /*0de0*/  IABS R111, R151 ;  /* 0x00000097006f7213 */ /* 0x000fe20000000000 */
[C---:B------:R-:W-:Y:S01]  /*0df0*/  IMAD R7, R14.reuse, R7, R12 ;  /* 0x000000070e077224 */ /* 0x040fe200078e020c */
[----:B------:R-:W-:Y:S01]  /*0e00*/  ISETP.GT.U32.AND P0, PT, R14, R6, PT ;  /* 0x000000060e00720c */ /* 0x000fe20003f04070 */
[----:B------:R-:W-:Y:S01]  /*0e10*/  IMAD.MOV.U32 R12, RZ, RZ, R9 ;  /* 0x000000ffff0c7224 */ /* 0x000fe200078e0009 */
[----:B------:R-:W-:Y:S01]  /*0e20*/  LOP3.LUT R147, R54, 0xcc, RZ, 0xfc, !PT ;  /* 0x000000cc36937812 */ /* 0x000fe200078efcff */
[----:B------:R-:W-:Y:S01]  /*0e30*/  VIADD R19, R26, 0x1c0 ;  /* 0x000001c01a137836 */ /* 0x000fe20000000000 */
[----:B------:R-:W-:Y:S01]  /*0e40*/  ISETP.GT.U32.AND P4, PT, R14, R7, PT ;  /* 0x000000070e00720c */ /* 0x000fe20003f84070 */
[----:B------:R-:W-:Y:S01]  /*0e50*/  IMAD.HI.U32 R8, R3, R11, RZ ;  /* 0x0000000b03087227 */ /* 0x000fe200078e00ff */
[----:B------:R-:W-:-:S02]  /*0e60*/  IABS R109, R147 ;  /* 0x00000093006d7213 */ /* 0x000fc40000000000 */
[----:B------:R-:W-:Y:S01]  /*0e70*/  IABS R17, R19 ;  /* 0x0000001300117213 */ /* 0x000fe20000000000 */
[----:B------:R-:W-:Y:S01]  /*0e80*/  VIADD R20, R26, 0x180 ;  /* 0x000001801a147836 */ /* 0x000fe20000000000 */
[C---:B------:R-:W-:Y:S01]  /*0e90*/  LOP3.LUT R141, R54.reuse, 0xce, RZ, 0xfc, !PT ;  /* 0x000000ce368d7812 */ /* 0x040fe200078efcff */
[C---:B------:R-:W-:Y:S01]  /*0ea0*/  IMAD.HI.U32 R9, R3.reuse, R12, RZ ;  /* 0x0000000c03097227 */ /* 0x040fe200078e00ff */
[----:B------:R-:W-:Y:S02]  /*0eb0*/  LOP3.LUT R137, R54, 0xd2, RZ, 0xfc, !PT ;  /* 0x000000d236897812 */ /* 0x000fe400078efcff */
[----:B------:R-:W-:Y:S01]  /*0ec0*/  IABS R15, R20 ;  /* 0x00000014000f7213 */ /* 0x000fe20000000000 */
[----:B------:R-:W-:Y:S01]  /*0ed0*/  IMAD.MOV R8, RZ, RZ, -R8 ;  /* 0x000000ffff087224 */ /* 0x000fe200078e0a08 */
[----:B------:R-:W-:Y:S01]  /*0ee0*/  STL [R1+0x2e30], R20 ;  /* 0x002e301401007387 */ /* 0x000fe20000100800 */
[----:B------:R-:W-:Y:S01]  /*0ef0*/  IMAD.MOV R13, RZ, RZ, -R9 ;  /* 0x000000ffff0d7224 */ /* 0x000fe200078e0a09 */
[----:B------:R-:W-:Y:S01]  /*0f00*/  IABS R107, R141 ;  /* 0x0000008d006b7213 */ /* 0x000fe20000000000 */
[C---:B------:R-:W-:Y:S01]  /*0f10*/  IMAD R9, R14.reuse, R8, R11 ;  /* 0x000000080e097224 */ /* 0x040fe200078e020b */
[----:B------:R1:W-:Y:S01]  /*0f20*/  STL [R1+0x2e2c], R19 ;  /* 0x002e2c1301007387 */ /* 0x0003e20000100800 */
[----:B------:R-:W-:Y:S01]  /*0f30*/  IMAD.MOV.U32 R8, RZ, RZ, R17 ;  /* 0x000000ffff087224 */ /* 0x000fe200078e0011 */
[----:B------:R-:W-:Y:S01]  /*0f40*/  IABS R103, R137 ;  /* 0x0000008900677213 */ /* 0x000fe20000000000 */
[C---:B------:R-:W-:Y:S01]  /*0f50*/  IMAD.HI.U32 R10, R3.reuse, R15, RZ ;  /* 0x0000000f030a7227 */ /* 0x040fe200078e00ff */
[----:B------:R-:W-:Y:S01]  /*0f60*/  ISETP.GT.U32.AND P1, PT, R14, R9, PT ;  /* 0x000000090e00720c */ /* 0x000fe20003f24070 */
[----:B------:R2:W-:Y:S01]  /*0f70*/  STL [R1+0x2e10], R27 ;  /* 0x002e101b01007387 */ /* 0x0005e20000100800 */
[C---:B------:R-:W-:Y:S01]  /*0f80*/  LOP3.LUT R139, R54.reuse, 0xd0, RZ, 0xfc, !PT ;  /* 0x000000d0368b7812 */ /* 0x040fe200078efcff */
[----:B------:R-:W-:Y:S01]  /*0f90*/  IMAD.HI.U32 R3, R3, R8, RZ ;  /* 0x0000000803037227 */ /* 0x000fe200078e00ff */
[----:B------:R-:W-:-:S02]  /*0fa0*/  LOP3.LUT R131, R54, 0xd8, RZ, 0xfc, !PT ;  /* 0x000000d836837812 */ /* 0x000fc400078efcff */
[----:B------:R-:W-:Y:S01]  /*0fb0*/  IABS R105, R139 ;  /* 0x0000008b00697213 */ /* 0x000fe20000000000 */
[----:B------:R-:W-:Y:S01]  /*0fc0*/  IMAD.MOV R3, RZ, RZ, -R3 ;  /* 0x000000ffff037224 */ /* 0x000fe200078e0a03 */
[----:B------:R-:W-:Y:S01]  /*0fd0*/  LOP3.LUT R135, R54, 0xd4, RZ, 0xfc, !PT ;  /* 0x000000d436877812 */ /* 0x000fe200078efcff */
[----:B------:R-:W-:Y:S01]  /*0fe0*/  IMAD.MOV R16, RZ, RZ, -R10 ;  /* 0x000000ffff107224 */ /* 0x000fe200078e0a0a */
[----:B------:R-:W-:Y:S01]  /*0ff0*/  IABS R97, R131 ;  /* 0x0000008300617213 */ /* 0x000fe20000000000 */
[----:B------:R-:W-:Y:S01]  /*1000*/  IMAD R3, R14, R3, R8 ;  /* 0x000000030e037224 */ /* 0x000fe200078e0208 */
[----:B------:R-:W-:Y:S01]  /*1010*/  LOP3.LUT R133, R54, 0xd6, RZ, 0xfc, !PT ;  /* 0x000000d636857812 */ /* 0x000fe200078efcff */
[C---:B------:R-:W-:Y:S01]  /*1020*/  IMAD R10, R14.reuse, R13, R12 ;  /* 0x0000000d0e0a7224 */ /* 0x040fe200078e020c */
[----:B------:R-:W-:Y:S01]  /*1030*/  IABS R13, R54 ;  /* 0x00000036000d7213 */ /* 0x000fe20000000000 */
[--C-:B------:R-:W-:Y:S01]  /*1040*/  @!P5 IMAD.IADD R5, R5, 0x1, -R14.reuse ;  /* 0x000000010505d824 */ /* 0x100fe200078e0a0e */
[C---:B------:R-:W-:Y:S01]  /*1050*/  ISETP.GT.U32.AND P5, PT, R14.reuse, R3, PT ;  /* 0x000000030e00720c */ /* 0x040fe20003fa4070 */
[----:B------:R-:W-:Y:S01]  /*1060*/  IMAD R11, R14, R16, R15 ;  /* 0x000000100e0b7224 */ /* 0x000fe200078e020f */
[----:B------:R-:W-:Y:S01]  /*1070*/  LOP3.LUT R16, R54, 0x2, RZ, 0xfc, !PT ;  /* 0x0000000236107812 */ /* 0x000fe200078efcff */
[--C-:B------:R-:W-:Y:S01]  /*1080*/  @!P2 IMAD.IADD R4, R4, 0x1, -R14.reuse ;  /* 0x000000010404a824 */ /* 0x100fe200078e0a0e */
[C---:B------:R-:W-:Y:S01]  /*1090*/  ISETP.GT.U32.AND P2, PT, R14.reuse, R10, PT ;  /* 0x0000000a0e00720c */ /* 0x040fe20003f44070 */
[--C-:B------:R-:W-:Y:S01]  /*10a0*/  @!P4 IMAD.IADD R7, R7, 0x1, -R14.reuse ;  /* 0x000000010707c824 */ /* 0x100fe200078e0a0e */
[----:B------:R-:W-:Y:S01]  /*10b0*/  ISETP.GT.U32.AND P3, PT, R14, R11, PT ;  /* 0x0000000b0e00720c */ /* 0x000fe20003f64070 */
[--C-:B------:R-:W-:Y:S01]  /*10c0*/  @!P0 IMAD.IADD R6, R6, 0x1, -R14.reuse ;  /* 0x0000000106068824 */ /* 0x100fe200078e0a0e */
[C---:B------:R-:W-:Y:S01]  /*10d0*/  ISETP.GT.U32.AND P4, PT, R14.reuse, R5, PT ;  /* 0x000000050e00720c */ /* 0x040fe20003f84070 */
[----:B------:R-:W-:Y:S01]  /*10e0*/  @!P1 IMAD.IADD R9, R9, 0x1, -R14 ;  /* 0x0000000109099824 */ /* 0x000fe200078e0a0e */
[----:B------:R-:W-:Y:S01]  /*10f0*/  ISETP.GT.U32.AND P0, PT, R14, R4, PT ;  /* 0x000000040e00720c */ /* 0x000fe20003f04070 */
[----:B------:R-:W-:Y:S01]  /*1100*/  IMAD.HI.U32 R8, R2, R13, RZ ;  /* 0x0000000d02087227 */ /* 0x000fe200078e00ff */
[----:B------:R-:W-:-:S02]  /*1110*/  IABS R15, R16 ;  /* 0x00000010000f7213 */ /* 0x000fc40000000000 */
[----:B------:R-:W-:Y:S01]  /*1120*/  ISETP.GT.U32.AND P1, PT, R14, R6, PT ;  /* 0x000000060e00720c */ /* 0x000fe20003f24070 */
[--C-:B------:R-:W-:Y:S01]  /*1130*/  @!P5 IMAD.IADD R3, R3, 0x1, -R14.reuse ;  /* 0x000000010303d824 */ /* 0x100fe200078e0a0e */
[----:B------:R-:W-:Y:S01]  /*1140*/  LOP3.LUT R12, R54, 0xfe, RZ, 0xfc, !PT ;  /* 0x000000fe360c7812 */ /* 0x000fe200078efcff */
[--C-:B------:R-:W-:Y:S01]  /*1150*/  @!P2 IMAD.IADD R10, R10, 0x1, -R14.reuse ;  /* 0x000000010a0aa824 */ /* 0x100fe200078e0a0e */
[C---:B------:R-:W-:Y:S01]  /*1160*/  ISETP.GT.U32.AND P2, PT, R14.reuse, R7, PT ;  /* 0x000000070e00720c */ /* 0x040fe20003f44070 */
[--C-:B------:R-:W-:Y:S01]  /*1170*/  @!P3 IMAD.IADD R11, R11, 0x1, -R14.reuse ;  /* 0x000000010b0bb824 */ /* 0x100fe200078e0a0e */
[C---:B------:R-:W-:Y:S01]  /*1180*/  ISETP.GT.U32.AND P5, PT, R14.reuse, R3, PT ;  /* 0x000000030e00720c */ /* 0x040fe20003fa4070 */
[--C-:B------:R-:W-:Y:S01]  /*1190*/  @!P4 IMAD.IADD R5, R5, 0x1, -R14.reuse ;  /* 0x000000010505c824 */ /* 0x100fe200078e0a0e */
[----:B------:R-:W-:Y:S01]  /*11a0*/  ISETP.GT.U32.AND P3, PT, R14, R10, PT ;  /* 0x0000000a0e00720c */ /* 0x000fe20003f64070 */
[----:B------:R-:W-:Y:S01]  /*11b0*/  @!P0 IMAD.IADD R4, R4, 0x1, -R14 ;  /* 0x0000000104048824 */ /* 0x000fe200078e0a0e */
[C---:B------:R-:W-:Y:S01]  /*11c0*/  ISETP.GT.U32.AND P4, PT, R14.reuse, R11, PT ;  /* 0x0000000b0e00720c */ /* 0x040fe20003f84070 */
[----:B------:R-:W-:Y:S01]  /*11d0*/  IMAD.MOV R72, RZ, RZ, -R8 ;  /* 0x000000ffff487224 */ /* 0x000fe200078e0a08 */
[----:B------:R-:W-:Y:S01]  /*11e0*/  ISETP.GT.U32.AND P0, PT, R14, R9, PT ;  /* 0x000000090e00720c */ /* 0x000fe20003f04070 */
[----:B------:R-:W-:Y:S01]  /*11f0*/  IMAD.HI.U32 R8, R2, R15, RZ ;  /* 0x0000000f02087227 */ /* 0x000fe200078e00ff */
[----:B------:R-:W-:-:S02]  /*1200*/  IABS R17, R12 ;  /* 0x0000000c00117213 */ /* 0x000fc40000000000 */
[----:B------:R-:W-:Y:S01]  /*1210*/  ISETP.GE.AND P6, PT, R12, RZ, PT ;  /* 0x000000ff0c00720c */ /* 0x000fe20003fc6270 */
[----:B------:R-:W-:Y:S01]  /*1220*/  IMAD.MOV R8, RZ, RZ, -R8 ;  /* 0x000000ffff087224 */ /* 0x000fe200078e0a08 */
[----:B------:R-:W-:Y:S01]  /*1230*/  IABS R101, R135 ;  /* 0x0000008700657213 */ /* 0x000fe20000000000 */
[--C-:B------:R-:W-:Y:S01]  /*1240*/  @!P5 IMAD.IADD R3, R3, 0x1, -R14.reuse ;  /* 0x000000010303d824 */ /* 0x100fe200078e0a0e */
[----:B------:R-:W-:Y:S01]  /*1250*/  ISETP.GE.AND P5, PT, R23, RZ, PT ;  /* 0x000000ff1700720c */ /* 0x000fe20003fa6270 */
[--C-:B------:R-:W-:Y:S01]  /*1260*/  @!P3 IMAD.IADD R10, R10, 0x1, -R14.reuse ;  /* 0x000000010a0ab824 */ /* 0x100fe200078e0a0e */
[----:B------:R-:W-:Y:S01]  /*1270*/  ISETP.GE.AND P3, PT, R24, RZ, PT ;  /* 0x000000ff1800720c */ /* 0x000fe20003f66270 */
[----:B------:R-:W-:Y:S01]  /*1280*/  IMAD R74, R0, R8, R15 ;  /* 0x00000008004a7224 */ /* 0x000fe200078e020f */
[----:B------:R-:W-:Y:S01]  /*1290*/  LOP3.LUT R8, R54, 0x4, RZ, 0xfc, !PT ;  /* 0x0000000436087812 */ /* 0x000fe200078efcff */
[--C-:B------:R-:W-:Y:S01]  /*12a0*/  @!P1 IMAD.IADD R6, R6, 0x1, -R14.reuse ;  /* 0x0000000106069824 */ /* 0x100fe200078e0a0e */
[----:B------:R-:W-:Y:S01]  /*12b0*/  ISETP.GE.AND P1, PT, R16, RZ, PT ;  /* 0x000000ff1000720c */ /* 0x000fe20003f26270 */
[--C-:B------:R-:W-:Y:S01]  /*12c0*/  @!P2 IMAD.IADD R7, R7, 0x1, -R14.reuse ;  /* 0x000000010707a824 */ /* 0x100fe200078e0a0e */
[----:B------:R-:W-:Y:S01]  /*12d0*/  IABS R15, R8 ;  /* 0x00000008000f7213 */ /* 0x000fe20000000000 */
[--C-:B------:R-:W-:Y:S01]  /*12e0*/  @!P4 IMAD.IADD R11, R11, 0x1, -R14.reuse ;  /* 0x000000010b0bc824 */ /* 0x100fe200078e0a0e */
[----:B------:R-:W-:Y:S01]  /*12f0*/  ISETP.GE.AND P4, PT, R25, RZ, PT ;  /* 0x000000ff1900720c */ /* 0x000fe20003f86270 */
[----:B------:R-:W-:Y:S01]  /*1300*/  @!P0 IMAD.IADD R9, R9, 0x1, -R14 ;  /* 0x0000000109098824 */ /* 0x000fe200078e0a0e */
[----:B------:R-:W-:Y:S01]  /*1310*/  ISETP.GE.AND P0, PT, R8, RZ, PT ;  /* 0x000000ff0800720c */ /* 0x000fe20003f06270 */
[----:B------:R-:W-:Y:S01]  /*1320*/  IMAD.MOV.U32 R8, RZ, RZ, R6 ;  /* 0x000000ffff087224 */ /* 0x000fe200078e0006 */
[----:B------:R-:W-:Y:S01]  /*1330*/  LOP3.LUT R16, R54, 0x8, RZ, 0xfc, !PT ;  /* 0x0000000836107812 */ /* 0x000fe200078efcff */
[----:B------:R-:W-:Y:S01]  /*1340*/  @!P5 IMAD.MOV R7, RZ, RZ, -R7 ;  /* 0x000000ffff07d224 */ /* 0x000fe200078e0a07 */
[----:B------:R-:W-:Y:S01]  /*1350*/  ISETP.GE.AND P5, PT, R19, RZ, PT ;  /* 0x000000ff1300720c */ /* 0x000fe20003fa6270 */
[----:B------:R-:W-:Y:S01]  /*1360*/  @!P3 IMAD.MOV R8, RZ, RZ, -R8 ;  /* 0x000000ffff08b224 */ /* 0x000fe200078e0a08 */
[----:B------:R-:W-:Y:S01]  /*1370*/  ISETP.GE.AND P3, PT, R21, RZ, PT ;  /* 0x000000ff1500720c */ /* 0x000fe20003f66270 */
[----:B------:R-:W-:Y:S01]  /*1380*/  IMAD R72, R0, R72, R13 ;  /* 0x0000004800487224 */ /* 0x000fe200078e020d */
[----:B------:R-:W-:Y:S01]  /*1390*/  ISETP.GE.AND P2, PT, R26, RZ, PT ;  /* 0x000000ff1a00720c */ /* 0x000fe20003f46270 */
[----:B------:R-:W-:Y:S01]  /*13a0*/  IMAD.HI.U32 R6, R2, R15, RZ ;  /* 0x0000000f02067227 */ /* 0x000fe200078e00ff */
[----:B-1----:R-:W-:-:S02]  /*13b0*/  IABS R19, R16 ;  /* 0x0000001000137213 */ /* 0x002fc40000000000 */
[----:B------:R-:W-:Y:S01]  /*13c0*/  LOP3.LUT R14, R54, 0x6, RZ, 0xfc, !PT ;  /* 0x00000006360e7812 */ /* 0x000fe200078efcff */
[----:B------:R-:W-:Y:S01]  /*13d0*/  @!P4 IMAD.MOV R5, RZ, RZ, -R5 ;  /* 0x000000ffff05c224 */ /* 0x000fe200078e0a05 */
[----:B------:R-:W-:Y:S01]  /*13e0*/  ISETP.GE.AND P4, PT, R22, RZ, PT ;  /* 0x000000ff1600720c */ /* 0x000fe20003f86270 */
[----:B------:R-:W-:Y:S01]  /*13f0*/  IMAD.MOV R6, RZ, RZ, -R6 ;  /* 0x000000ffff067224 */ /* 0x000fe200078e0a06 */
[----:B------:R-:W-:Y:S01]  /*1400*/  IABS R99, R133 ;  /* 0x0000008500637213 */ /* 0x000fe20000000000 */
[----:B------:R-:W-:Y:S01]  /*1410*/  @!P5 IMAD.MOV R3, RZ, RZ, -R3 ;  /* 0x000000ffff03d224 */ /* 0x000fe200078e0a03 */
[----:B------:R-:W-:Y:S01]  /*1420*/  ISETP.GT.U32.AND P5, PT, R0, R74, PT ;  /* 0x0000004a0000720c */ /* 0x000fe20003fa4070 */
[----:B------:R-:W-:Y:S01]  /*1430*/  @!P3 IMAD.MOV R10, RZ, RZ, -R10 ;  /* 0x000000ffff0ab224 */ /* 0x000fe200078e0a0a */
[----:B------:R-:W-:Y:S01]  /*1440*/  ISETP.GE.AND P3, PT, R20, RZ, PT ;  /* 0x000000ff1400720c */ /* 0x000fe20003f66270 */
[----:B------:R-:W-:Y:S01]  /*1450*/  IMAD.HI.U32 R12, R2, R17, RZ ;  /* 0x00000011020c7227 */ /* 0x000fe200078e00ff */
[----:B------:R-:W-:-:S02]  /*1460*/  LOP3.LUT R129, R54, 0xda, RZ, 0xfc, !PT ;  /* 0x000000da36817812 */ /* 0x000fc400078efcff */
[----:B------:R-:W-:Y:S01]  /*1470*/  LOP3.LUT R125, R54, 0xde, RZ, 0xfc, !PT ;  /* 0x000000de367d7812 */ /* 0x000fe200078efcff */
[C---:B------:R-:W-:Y:S01]  /*1480*/  IMAD R76, R0.reuse, R6, R15 ;  /* 0x00000006004c7224 */ /* 0x040fe200078e020f */
[----:B------:R-:W-:Y:S01]  /*1490*/  IABS R95, R129 ;  /* 0x00000081005f7213 */ /* 0x000fe20000000000 */
[----:B------:R-:W-:Y:S01]  /*14a0*/  @!P4 IMAD.MOV R9, RZ, RZ, -R9 ;  /* 0x000000ffff09c224 */ /* 0x000fe200078e0a09 */
[----:B------:R-:W-:Y:S01]  /*14b0*/  ISETP.GT.U32.AND P4, PT, R0, R72, PT ;  /* 0x000000480000720c */ /* 0x000fe20003f84070 */
[----:B------:R-:W-:Y:S01]  /*14c0*/  IMAD.MOV R12, RZ, RZ, -R12 ;  /* 0x000000ffff0c7224 */ /* 0x000fe200078e0a0c */
[----:B------:R-:W-:Y:S01]  /*14d0*/  IABS R91, R125 ;  /* 0x0000007d005b7213 */ /* 0x000fe20000000000 */
[----:B------:R-:W-:Y:S01]  /*14e0*/  @!P5 IMAD.IADD R74, R74, 0x1, -R0 ;  /* 0x000000014a4ad824 */ /* 0x000fe200078e0a00 */
[C---:B------:R-:W-:Y:S01]  /*14f0*/  LOP3.LUT R127, R54.reuse, 0xdc, RZ, 0xfc, !PT ;  /* 0x000000dc367f7812 */ /* 0x040fe200078efcff */
[----:B------:R-:W-:Y:S01]  /*1500*/  @!P3 IMAD.MOV R11, RZ, RZ, -R11 ;  /* 0x000000ffff0bb224 */ /* 0x000fe200078e0a0b */
[----:B------:R-:W-:Y:S01]  /*1510*/  LOP3.LUT R119, R54, 0xe4, RZ, 0xfc, !PT ;  /* 0x000000e436777812 */ /* 0x000fe200078efcff */
[----:B------:R-:W-:Y:S01]  /*1520*/  IMAD.HI.U32 R6, R2, R19, RZ ;  /* 0x0000001302067227 */ /* 0x000fe200078e00ff */
[----:B------:R-:W-:-:S02]  /*1530*/  ISETP.GT.U32.AND P3, PT, R0, R74, PT ;  /* 0x0000004a0000720c */ /* 0x000fc40003f64070 */
[----:B------:R-:W-:Y:S01]  /*1540*/  IABS R93, R127 ;  /* 0x0000007f005d7213 */ /* 0x000fe20000000000 */
[----:B------:R-:W-:Y:S01]  /*1550*/  IMAD R13, R0, R12, R17 ;  /* 0x0000000c000d7224 */ /* 0x000fe200078e0211 */
[----:B------:R-:W-:Y:S01]  /*1560*/  IABS R17, R14 ;  /* 0x0000000e00117213 */ /* 0x000fe20000000000 */
[----:B------:R-:W-:Y:S01]  /*1570*/  @!P4 IMAD.IADD R72, R72, 0x1, -R0 ;  /* 0x000000014848c824 */ /* 0x000fe200078e0a00 */
[----:B------:R-:W-:Y:S01]  /*1580*/  ISETP.NE.AND P4, PT, R18, RZ, PT ;  /* 0x000000ff1200720c */ /* 0x000fe20003f85270 */
[----:B------:R-:W-:Y:S01]  /*1590*/  IMAD.MOV R80, RZ, RZ, -R6 ;  /* 0x000000ffff507224 */ /* 0x000fe200078e0a06 */
[----:B------:R-:W-:Y:S01]  /*15a0*/  LOP3.LUT R123, R54, 0xe0, RZ, 0xfc, !PT ;  /* 0x000000e0367b7812 */ /* 0x000fe200078efcff */
[----:B------:R-:W-:Y:S01]  /*15b0*/  @!P2 IMAD.MOV R4, RZ, RZ, -R4 ;  /* 0x000000ffff04a224 */ /* 0x000fe200078e0a04 */
[C---:B------:R-:W-:Y:S01]  /*15c0*/  ISETP.GT.U32.AND P5, PT, R0.reuse, R72, PT ;  /* 0x000000480000720c */ /* 0x040fe20003fa4070 */
[C---:B------:R-:W-:Y:S01]  /*15d0*/  IMAD R80, R0.reuse, R80, R19 ;  /* 0x0000005000507224 */ /* 0x040fe200078e0213 */
[----:B------:R-:W-:Y:S01]  /*15e0*/  ISETP.GT.U32.AND P2, PT, R0, R13, PT ;  /* 0x0000000d0000720c */ /* 0x000fe20003f44070 */
[----:B------:R-:W-:Y:S01]  /*15f0*/  @!P3 IMAD.IADD R74, R74, 0x1, -R0 ;  /* 0x000000014a4ab824 */ /* 0x000fe200078e0a00 */
[----:B------:R-:W-:Y:S01]  /*1600*/  ISETP.GE.AND P3, PT, R54, RZ, PT ;  /* 0x000000ff3600720c */ /* 0x000fe20003f66270 */
[----:B------:R-:W-:Y:S01]  /*1610*/  IMAD.HI.U32 R12, R2, R17, RZ ;  /* 0x00000011020c7227 */ /* 0x000fe200078e00ff */
[----:B------:R-:W-:-:S02]  /*1620*/  SEL R69, R67, R4, !P4 ;  /* 0x0000000443457207 */ /* 0x000fc40006000000 */
[C---:B------:R-:W-:Y:S01]  /*1630*/  SEL R71, R67.reuse, R5, !P4 ;  /* 0x0000000543477207 */ /* 0x040fe20006000000 */
[----:B------:R-:W-:Y:S01]  /*1640*/  IMAD.MOV R12, RZ, RZ, -R12 ;  /* 0x000000ffff0c7224 */ /* 0x000fe200078e0a0c */
[C---:B------:R-:W-:Y:S01]  /*1650*/  SEL R75, R67.reuse, R8, !P4 ;  /* 0x00000008434b7207 */ /* 0x040fe20006000000 */
[----:B------:R-:W-:Y:S01]  /*1660*/  @!P1 IMAD.MOV R74, RZ, RZ, -R74 ;  /* 0x000000ffff4a9224 */ /* 0x000fe200078e0a4a */
[C---:B------:R-:W-:Y:S01]  /*1670*/  SEL R77, R67.reuse, R7, !P4 ;  /* 0x00000007434d7207 */ /* 0x040fe20006000000 */
[--C-:B------:R-:W-:Y:S01]  /*1680*/  @!P5 IMAD.IADD R72, R72, 0x1, -R0.reuse ;  /* 0x000000014848d824 */ /* 0x100fe200078e0a00 */
[----:B------:R-:W-:Y:S01]  /*1690*/  SEL R81, R67, R9, !P4 ;  /* 0x0000000943517207 */ /* 0x000fe20006000000 */
[----:B------:R-:W-:Y:S01]  /*16a0*/  @!P2 IMAD.IADD R13, R13, 0x1, -R0 ;  /* 0x000000010d0da824 */ /* 0x000fe200078e0a00 */
[C---:B------:R-:W-:Y:S01]  /*16b0*/  SEL R79, R67.reuse, R10, !P4 ;  /* 0x0000000a434f7207 */ /* 0x040fe20006000000 */
[----:B------:R-:W-:Y:S01]  /*16c0*/  @!P3 IMAD.MOV R72, RZ, RZ, -R72 ;  /* 0x000000ffff48b224 */ /* 0x000fe200078e0a48 */
[C---:B------:R-:W-:Y:S01]  /*16d0*/  ISETP.GT.U32.AND P3, PT, R0.reuse, R80, PT ;  /* 0x000000500000720c */ /* 0x040fe20003f64070 */
[C---:B------:R-:W-:Y:S01]  /*16e0*/  IMAD R78, R0.reuse, R12, R17 ;  /* 0x0000000c004e7224 */ /* 0x040fe200078e0211 */
[----:B------:R-:W-:Y:S01]  /*16f0*/  SEL R73, R67, R11, !P4 ;  /* 0x0000000b43497207 */ /* 0x000fe20006000000 */
[----:B---3--:R-:W-:Y:S01]  /*1700*/  IMAD R69, R69, UR76, RZ ;  /* 0x0000004c45457c24 */ /* 0x008fe2000f8e02ff */
[----:B------:R-:W-:Y:S01]  /*1710*/  SEL R67, R67, R3, !P4 ;  /* 0x0000000343437207 */ /* 0x000fe20006000000 */
[----:B------:R-:W-:Y:S01]  /*1720*/  IMAD R71, R71, UR76, RZ ;  /* 0x0000004c47477c24 */ /* 0x000fe2000f8e02ff */
[----:B------:R-:W-:Y:S01]  /*1730*/  ISETP.GT.U32.AND P4, PT, R0, R76, PT ;  /* 0x0000004c0000720c */ /* 0x000fe20003f84070 */
[----:B------:R-:W-:Y:S01]  /*1740*/  IMAD R75, R75, UR76, RZ ;  /* 0x0000004c4b4b7c24 */ /* 0x000fe2000f8e02ff */
[----:B------:R-:W-:Y:S01]  /*1750*/  LOP3.LUT R8, R54, 0xc, RZ, 0xfc, !PT ;  /* 0x0000000c36087812 */ /* 0x000fe200078efcff */
[----:B------:R-:W-:Y:S01]  /*1760*/  IMAD R77, R77, UR76, RZ ;  /* 0x0000004c4d4d7c24 */ /* 0x000fe2000f8e02ff */
[C---:B------:R-:W-:Y:S01]  /*1770*/  ISETP.GT.U32.AND P2, PT, R0.reuse, R13, PT ;  /* 0x0000000d0000720c */ /* 0x040fe20003f44070 */
[----:B------:R-:W-:Y:S01]  /*1780*/  IMAD R81, R81, UR76, RZ ;  /* 0x0000004c51517c24 */ /* 0x000fe2000f8e02ff */
[----:B------:R-:W-:Y:S01]  /*1790*/  ISETP.GT.U32.AND P5, PT, R0, R78, PT ;  /* 0x0000004e0000720c */ /* 0x000fe20003fa4070 */
[--C-:B------:R-:W-:Y:S01]  /*17a0*/  @!P3 IMAD.IADD R80, R80, 0x1, -R0.reuse ;  /* 0x000000015050b824 */ /* 0x100fe200078e0a00 */
[----:B------:R-:W-:Y:S01]  /*17b0*/  IABS R9, R8 ;  /* 0x0000000800097213 */ /* 0x000fe20000000000 */
[----:B------:R-:W-:Y:S01]  /*17c0*/  IMAD R79, R79, UR76, RZ ;  /* 0x0000004c4f4f7c24 */ /* 0x000fe2000f8e02ff */
[----:B------:R-:W-:Y:S01]  /*17d0*/  LOP3.LUT R3, R54, 0xa, RZ, 0xfc, !PT ;  /* 0x0000000a36037812 */ /* 0x000fe200078efcff */
[----:B------:R-:W-:Y:S01]  /*17e0*/  IMAD R73, R73, UR76, RZ ;  /* 0x0000004c49497c24 */ /* 0x000fe2000f8e02ff */
[----:B------:R-:W-:Y:S01]  /*17f0*/  ISETP.GT.U32.AND P3, PT, R0, R80, PT ;  /* 0x000000500000720c */ /* 0x000fe20003f64070 */
[----:B------:R-:W-:Y:S01]  /*1800*/  @!P4 IMAD.IADD R76, R76, 0x1, -R0 ;  /* 0x000000014c4cc824 */ /* 0x000fe200078e0a00 */
[----:B------:R-:W-:Y:S01]  /*1810*/  IABS R7, R3 ;  /* 0x0000000300077213 */ /* 0x000fe20000000000 */
[----:B------:R-:W-:Y:S01]  /*1820*/  IMAD.HI.U32 R4, R2, R9, RZ ;  /* 0x0000000902047227 */ /* 0x000fe200078e00ff */
[----:B------:R-:W-:-:S02]  /*1830*/  ISETP.GE.AND P1, PT, R3, RZ, PT ;  /* 0x000000ff0300720c */ /* 0x000fc40003f26270 */
[----:B------:R-:W-:Y:S01]  /*1840*/  ISETP.GT.U32.AND P4, PT, R0, R76, PT ;  /* 0x0000004c0000720c */ /* 0x000fe20003f84070 */
[----:B------:R-:W-:Y:S01]  /*1850*/  IMAD.MOV R4, RZ, RZ, -R4 ;  /* 0x000000ffff047224 */ /* 0x000fe200078e0a04 */
[----:B------:R-:W-:Y:S01]  /*1860*/  LOP3.LUT R10, R54, 0xe, RZ, 0xfc, !PT ;  /* 0x0000000e360a7812 */ /* 0x000fe200078efcff */
[--C-:B------:R-:W-:Y:S01]  /*1870*/  @!P2 IMAD.IADD R13, R13, 0x1, -R0.reuse ;  /* 0x000000010d0da824 */ /* 0x100fe200078e0a00 */
[----:B------:R-:W-:Y:S01]  /*1880*/  ISETP.GE.AND P2, PT, R14, RZ, PT ;  /* 0x000000ff0e00720c */ /* 0x000fe20003f46270 */
[----:B------:R-:W-:Y:S01]  /*1890*/  @!P5 IMAD.IADD R78, R78, 0x1, -R0 ;  /* 0x000000014e4ed824 */ /* 0x000fe200078e0a00 */
[----:B------:R-:W-:Y:S01]  /*18a0*/  IABS R11, R10 ;  /* 0x0000000a000b7213 */ /* 0x000fe20000000000 */
[----:B------:R-:W-:Y:S01]  /*18b0*/  IMAD R88, R0, R4, R9 ;  /* 0x0000000400587224 */ /* 0x000fe200078e0209 */
[----:B------:R-:W-:Y:S01]  /*18c0*/  LOP3.LUT R12, R54, 0x16, RZ, 0xfc, !PT ;  /* 0x00000016360c7812 */ /* 0x000fe200078efcff */
[----:B------:R-:W-:Y:S01]  /*18d0*/  IMAD.HI.U32 R3, R2, R7, RZ ;  /* 0x0000000702037227 */ /* 0x000fe200078e00ff */
[----:B------:R-:W-:-:S02]  /*18e0*/  ISETP.GT.U32.AND P5, PT, R0, R78, PT ;  /* 0x0000004e0000720c */ /* 0x000fc40003fa4070 */
[----:B------:R-:W-:Y:S01]  /*18f0*/  IABS R15, R12 ;  /* 0x0000000c000f7213 */ /* 0x000fe20000000000 */
[----:B------:R-:W-:Y:S01]  /*1900*/  IMAD.MOV.U32 R6, RZ, RZ, R13 ;  /* 0x000000ffff067224 */ /* 0x000fe200078e000d */
[----:B------:R-:W-:Y:S01]  /*1910*/  LOP3.LUT R14, R54, 0x1c, RZ, 0xfc, !PT ;  /* 0x0000001c360e7812 */ /* 0x000fe200078efcff */
[----:B------:R-:W-:Y:S01]  /*1920*/  @!P3 IMAD.IADD R80, R80, 0x1, -R0 ;  /* 0x000000015050b824 */ /* 0x000fe200078e0a00 */
[----:B------:R-:W-:Y:S01]  /*1930*/  ISETP.GT.U32.AND P3, PT, R0, R88, PT ;  /* 0x000000580000720c */ /* 0x000fe20003f64070 */
[----:B------:R-:W-:Y:S01]  /*1940*/  IMAD.MOV R3, RZ, RZ, -R3 ;  /* 0x000000ffff037224 */ /* 0x000fe200078e0a03 */
[----:B------:R-:W-:Y:S01]  /*1950*/  IABS R85, R119 ;  /* 0x0000007700557213 */ /* 0x000fe20000000000 */
[----:B------:R-:W-:Y:S01]  /*1960*/  @!P6 IMAD.MOV R6, RZ, RZ, -R6 ;  /* 0x000000ffff06e224 */ /* 0x000fe200078e0a06 */
[----:B------:R-:W-:Y:S01]  /*1970*/  ISETP.GE.AND P6, PT, R16, RZ, PT ;  /* 0x000000ff1000720c */ /* 0x000fe20003fc6270 */
[----:B------:R-:W-:Y:S01]  /*1980*/  @!P4 IMAD.IADD R76, R76, 0x1, -R0 ;  /* 0x000000014c4cc824 */ /* 0x000fe200078e0a00 */
[----:B------:R-:W-:Y:S01]  /*1990*/  ISETP.GE.AND P4, PT, R8, RZ, PT ;  /* 0x000000ff0800720c */ /* 0x000fe20003f86270 */
[----:B------:R-:W-:Y:S01]  /*19a0*/  IMAD R82, R0, R3, R7 ;  /* 0x0000000300527224 */ /* 0x000fe200078e0207 */
[----:B------:R-:W-:Y:S01]  /*19b0*/  LOP3.LUT R3, R54, 0x10, RZ, 0xfc, !PT ;  /* 0x0000001036037812 */ /* 0x000fe200078efcff */
[----:B------:R-:W-:Y:S01]  /*19c0*/  IMAD.HI.U32 R5, R2, R11, RZ ;  /* 0x0000000b02057227 */ /* 0x000fe200078e00ff */
[----:B------:R-:W-:-:S02]  /*19d0*/  LOP3.LUT R8, R54, 0x12, RZ, 0xfc, !PT ;  /* 0x0000001236087812 */ /* 0x000fc400078efcff */
[----:B------:R-:W-:Y:S01]  /*19e0*/  IABS R9, R3 ;  /* 0x0000000300097213 */ /* 0x000fe20000000000 */
[----:B------:R-:W-:Y:S01]  /*19f0*/  @!P0 IMAD.MOV R76, RZ, RZ, -R76 ;  /* 0x000000ffff4c8224 */ /* 0x000fe200078e0a4c */
[----:B------:R-:W-:Y:S01]  /*1a00*/  ISETP.GT.U32.AND P0, PT, R0, R82, PT ;  /* 0x000000520000720c */ /* 0x000fe20003f04070 */
[----:B------:R-:W-:Y:S01]  /*1a10*/  IMAD.MOV R5, RZ, RZ, -R5 ;  /* 0x000000ffff057224 */ /* 0x000fe200078e0a05 */
[----:B------:R-:W-:Y:S01]  /*1a20*/  IABS R89, R123 ;  /* 0x0000007b00597213 */ /* 0x000fe20000000000 */
[--C-:B------:R-:W-:Y:S01]  /*1a30*/  @!P5 IMAD.IADD R78, R78, 0x1, -R0.reuse ;  /* 0x000000014e4ed824 */ /* 0x100fe200078e0a00 */
[----:B------:R-:W-:Y:S01]  /*1a40*/  ISETP.GE.AND P5, PT, R10, RZ, PT ;  /* 0x000000ff0a00720c */ /* 0x000fe20003fa6270 */
[----:B------:R-:W-:Y:S01]  /*1a50*/  IMAD R96, R0, R5, R11 ;  /* 0x0000000500607224 */ /* 0x000fe200078e020b */
[----:B------:R-:W-:Y:S01]  /*1a60*/  IABS R11, R8 ;  /* 0x00000008000b7213 */ /* 0x000fe20000000000 */
[----:B------:R-:W-:Y:S01]  /*1a70*/  @!P3 IMAD.IADD R88, R88, 0x1, -R0 ;  /* 0x000000015858b824 */ /* 0x000fe200078e0a00 */
[----:B------:R-:W-:Y:S01]  /*1a80*/  LOP3.LUT R10, R54, 0x14, RZ, 0xfc, !PT ;  /* 0x00000014360a7812 */ /* 0x000fe200078efcff */
[----:B------:R-:W-:Y:S01]  /*1a90*/  @!P2 IMAD.MOV R78, RZ, RZ, -R78 ;  /* 0x000000ffff4ea224 */ /* 0x000fe200078e0a4e */
[----:B------:R-:W-:Y:S01]  /*1aa0*/  ISETP.GE.AND P2, PT, R3, RZ, PT ;  /* 0x000000ff0300720c */ /* 0x000fe20003f46270 */
[----:B------:R-:W-:Y:S01]  /*1ab0*/  @!P6 IMAD.MOV R80, RZ, RZ, -R80 ;  /* 0x000000ffff50e224 */ /* 0x000fe200078e0a50 */
[----:B------:R-:W-:Y:S01]  /*1ac0*/  ISETP.GT.U32.AND P3, PT, R0, R88, PT ;  /* 0x000000580000720c */ /* 0x000fe20003f64070 */
[----:B------:R-:W-:Y:S01]  /*1ad0*/  IMAD.HI.U32 R3, R2, R9, RZ ;  /* 0x0000000902037227 */ /* 0x000fe200078e00ff */
[----:B------:R-:W-:-:S02]  /*1ae0*/  ISETP.GT.U32.AND P6, PT, R0, R96, PT ;  /* 0x000000600000720c */ /* 0x000fc40003fc4070 */
[----:B------:R-:W-:Y:S01]  /*1af0*/  IABS R13, R10 ;  /* 0x0000000a000d7213 */ /* 0x000fe20000000000 */
[----:B------:R-:W-:Y:S01]  /*1b00*/  IMAD.HI.U32 R4, R2, R11, RZ ;  /* 0x0000000b02047227 */ /* 0x000fe200078e00ff */
[C---:B------:R-:W-:Y:S02]  /*1b10*/  LOP3.LUT R121, R54.reuse, 0xe2, RZ, 0xfc, !PT ;  /* 0x000000e236797812 */ /* 0x040fe400078efcff */
[----:B------:R-:W-:Y:S01]  /*1b20*/  LOP3.LUT R117, R54, 0xe6, RZ, 0xfc, !PT ;  /* 0x000000e636757812 */ /* 0x000fe200078efcff */
[----:B------:R-:W-:Y:S01]  /*1b30*/  @!P0 IMAD.IADD R82, R82, 0x1, -R0 ;  /* 0x0000000152528824 */ /* 0x000fe200078e0a00 */
[----:B------:R-:W-:Y:S01]  /*1b40*/  IABS R87, R121 ;  /* 0x0000007900577213 */ /* 0x000fe20000000000 */
[----:B------:R-:W-:Y:S01]  /*1b50*/  IMAD.MOV R3, RZ, RZ, -R3 ;  /* 0x000000ffff037224 */ /* 0x000fe200078e0a03 */
[----:B------:R-:W-:Y:S01]  /*1b60*/  IABS R83, R117 ;  /* 0x0000007500537213 */ /* 0x000fe20000000000 */
[----:B------:R-:W-:Y:S01]  /*1b70*/  IMAD.MOV R4, RZ, RZ, -R4 ;  /* 0x000000ffff047224 */ /* 0x000fe200078e0a04 */
[C---:B------:R-:W-:Y:S01]  /*1b80*/  ISETP.GT.U32.AND P0, PT, R0.reuse, R82, PT ;  /* 0x000000520000720c */ /* 0x040fe20003f04070 */
[C---:B------:R-:W-:Y:S01]  /*1b90*/  IMAD R102, R0.reuse, R3, R9 ;  /* 0x0000000300667224 */ /* 0x040fe200078e0209 */
[----:B------:R-:W-:Y:S01]  /*1ba0*/  IABS R9, R14 ;  /* 0x0000000e00097213 */ /* 0x000fe20000000000 */
[----:B------:R-:W-:Y:S01]  /*1bb0*/  IMAD R104, R0, R4, R11 ;  /* 0x0000000400687224 */ /* 0x000fe200078e020b */
[----:B------:R-:W-:Y:S01]  /*1bc0*/  LOP3.LUT R186, R54, 0xe8, RZ, 0xfc, !PT ;  /* 0x000000e836ba7812 */ /* 0x000fe200078efcff */
[--C-:B------:R-:W-:Y:S01]  /*1bd0*/  @!P3 IMAD.IADD R88, R88, 0x1, -R0.reuse ;  /* 0x000000015858b824 */ /* 0x100fe200078e0a00 */
[----:B------:R-:W-:Y:S01]  /*1be0*/  ISETP.GT.U32.AND P3, PT, R0, R102, PT ;  /* 0x000000660000720c */ /* 0x000fe20003f64070 */
[----:B------:R-:W-:Y:S01]  /*1bf0*/  @!P6 IMAD.IADD R96, R96, 0x1, -R0 ;  /* 0x000000016060e824 */ /* 0x000fe200078e0a00 */
[----:B------:R-:W-:Y:S01]  /*1c00*/  ISETP.GT.U32.AND P6, PT, R0, R104, PT ;  /* 0x000000680000720c */ /* 0x000fe20003fc4070 */
[----:B------:R-:W-:Y:S01]  /*1c10*/  IMAD.HI.U32 R5, R2, R13, RZ ;  /* 0x0000000d02057227 */ /* 0x000fe200078e00ff */
[----:B------:R-:W-:-:S02]  /*1c20*/  IABS R63, R186 ;  /* 0x000000ba003f7213 */ /* 0x000fc40000000000 */
[----:B------:R-:W-:Y:S01]  /*1c30*/  LOP3.LUT R184, R54, 0xea, RZ, 0xfc, !PT ;  /* 0x000000ea36b87812 */ /* 0x000fe200078efcff */
[----:B------:R-:W-:Y:S01]  /*1c40*/  IMAD.HI.U32 R7, R2, R15, RZ ;  /* 0x0000000f02077227 */ /* 0x000fe200078e00ff */
[C---:B------:R-:W-:Y:S02]  /*1c50*/  LOP3.LUT R182, R54.reuse, 0xec, RZ, 0xfc, !PT ;  /* 0x000000ec36b67812 */ /* 0x040fe400078efcff */
[----:B------:R-:W-:Y:S01]  /*1c60*/  IABS R59, R184 ;  /* 0x000000b8003b7213 */ /* 0x000fe20000000000 */
[----:B------:R-:W-:Y:S01]  /*1c70*/  IMAD.MOV R5, RZ, RZ, -R5 ;  /* 0x000000ffff057224 */ /* 0x000fe200078e0a05 */
[----:B------:R-:W-:Y:S01]  /*1c80*/  LOP3.LUT R180, R54, 0xee, RZ, 0xfc, !PT ;  /* 0x000000ee36b47812 */ /* 0x000fe200078efcff */
[--C-:B------:R-:W-:Y:S01]  /*1c90*/  @!P0 IMAD.IADD R82, R82, 0x1, -R0.reuse ;  /* 0x0000000152528824 */ /* 0x100fe200078e0a00 */
[----:B------:R-:W-:Y:S01]  /*1ca0*/  ISETP.GE.AND P0, PT, R8, RZ, PT ;  /* 0x000000ff0800720c */ /* 0x000fe20003f06270 */
[----:B------:R-:W-:Y:S01]  /*1cb0*/  IMAD.MOV R7, RZ, RZ, -R7 ;  /* 0x000000ffff077224 */ /* 0x000fe200078e0a07 */
[----:B------:R-:W-:Y:S01]  /*1cc0*/  LOP3.LUT R8, R54, 0x18, RZ, 0xfc, !PT ;  /* 0x0000001836087812 */ /* 0x000fe200078efcff */
[----:B------:R-:W-:Y:S01]  /*1cd0*/  IMAD R114, R0, R5, R13 ;  /* 0x0000000500727224 */ /* 0x000fe200078e020d */
[----:B------:R-:W-:Y:S01]  /*1ce0*/  LOP3.LUT R13, R54, 0x1a, RZ, 0xfc, !PT ;  /* 0x0000001a360d7812 */ /* 0x000fe200078efcff */
[----:B------:R-:W-:Y:S01]  /*1cf0*/  IMAD R134, R0, R7, R15 ;  /* 0x0000000700867224 */ /* 0x000fe200078e020f */
[----:B------:R-:W-:Y:S01]  /*1d00*/  IABS R5, R8 ;  /* 0x0000000800057213 */ /* 0x000fe20000000000 */
[--C-:B------:R-:W-:Y:S01]  /*1d10*/  @!P3 IMAD.IADD R102, R102, 0x1, -R0.reuse ;  /* 0x000000016666b824 */ /* 0x100fe200078e0a00 */
[----:B------:R-:W-:Y:S01]  /*1d20*/  IABS R7, R13 ;  /* 0x0000000d00077213 */ /* 0x000fe20000000000 */
[----:B------:R-:W-:Y:S01]  /*1d30*/  @!P6 IMAD.IADD R104, R104, 0x1, -R0 ;  /* 0x000000016868e824 */ /* 0x000fe200078e0a00 */
[C---:B------:R-:W-:Y:S01]  /*1d40*/  ISETP.GT.U32.AND P3, PT, R0.reuse, R96, PT ;  /* 0x000000600000720c */ /* 0x040fe20003f64070 */
[----:B------:R-:W-:Y:S01]  /*1d50*/  @!P1 IMAD.MOV R82, RZ, RZ, -R82 ;  /* 0x000000ffff529224 */ /* 0x000fe200078e0a52 */
[----:B------:R-:W-:Y:S01]  /*1d60*/  ISETP.GT.U32.AND P1, PT, R0, R102, PT ;  /* 0x000000660000720c */ /* 0x000fe20003f24070 */
[----:B------:R-:W-:Y:S01]  /*1d70*/  IMAD.HI.U32 R3, R2, R5, RZ ;  /* 0x0000000502037227 */ /* 0x000fe200078e00ff */
[----:B------:R-:W-:-:S02]  /*1d80*/  ISETP.GT.U32.AND P6, PT, R0, R104, PT ;  /* 0x000000680000720c */ /* 0x000fc40003fc4070 */
[----:B------:R-:W-:Y:S01]  /*1d90*/  LOP3.LUT R15, R54, 0x1e, RZ, 0xfc, !PT ;  /* 0x0000001e360f7812 */ /* 0x000fe200078efcff */
[----:B------:R-:W-:Y:S01]  /*1da0*/  IMAD.HI.U32 R4, R2, R7, RZ ;  /* 0x0000000702047227 */ /* 0x000fe200078e00ff */
[C---:B------:R-:W-:Y:S02]  /*1db0*/  LOP3.LUT R176, R54.reuse, 0xf2, RZ, 0xfc, !PT ;  /* 0x000000f236b07812 */ /* 0x040fe400078efcff */
[----:B------:R-:W-:Y:S01]  /*1dc0*/  IABS R11, R15 ;  /* 0x0000000f000b7213 */ /* 0x000fe20000000000 */
[----:B------:R-:W-:Y:S01]  /*1dd0*/  IMAD.MOV R3, RZ, RZ, -R3 ;  /* 0x000000ffff037224 */ /* 0x000fe200078e0a03 */
[C---:B------:R-:W-:Y:S01]  /*1de0*/  LOP3.LUT R178, R54.reuse, 0xf0, RZ, 0xfc, !PT ;  /* 0x000000f036b27812 */ /* 0x040fe200078efcff */
[----:B------:R-:W-:Y:S01]  /*1df0*/  IMAD.MOV R146, RZ, RZ, -R4 ;  /* 0x000000ffff927224 */ /* 0x000fe200078e0a04 */
[----:B------:R-:W-:Y:S01]  /*1e00*/  LOP3.LUT R174, R54, 0xf4, RZ, 0xfc, !PT ;  /* 0x000000f436ae7812 */ /* 0x000fe200078efcff */
[----:B------:R-:W-:Y:S01]  /*1e10*/  @!P4 IMAD.MOV R88, RZ, RZ, -R88 ;  /* 0x000000ffff58c224 */ /* 0x000fe200078e0a58 */
[----:B------:R-:W-:Y:S01]  /*1e20*/  ISETP.GT.U32.AND P4, PT, R0, R114, PT ;  /* 0x000000720000720c */ /* 0x000fe20003f84070 */
[--C-:B------:R-:W-:Y:S01]  /*1e30*/  @!P3 IMAD.IADD R96, R96, 0x1, -R0.reuse ;  /* 0x000000016060b824 */ /* 0x100fe200078e0a00 */
[C---:B------:R-:W-:Y:S01]  /*1e40*/  ISETP.GT.U32.AND P3, PT, R0.reuse, R134, PT ;  /* 0x000000860000720c */ /* 0x040fe20003f64070 */
[----:B------:R-:W-:Y:S01]  /*1e50*/  IMAD R144, R0, R3, R5 ;  /* 0x0000000300907224 */ /* 0x000fe200078e0205 */
[----:B------:R-:W-:Y:S01]  /*1e60*/  LOP3.LUT R170, R54, 0xf6, RZ, 0xfc, !PT ;  /* 0x000000f636aa7812 */ /* 0x000fe200078efcff */
[----:B------:R-:W-:Y:S01]  /*1e70*/  IMAD R146, R0, R146, R7 ;  /* 0x0000009200927224 */ /* 0x000fe200078e0207 */
[----:B------:R-:W-:Y:S01]  /*1e80*/  LOP3.LUT R172, R54, 0xf8, RZ, 0xfc, !PT ;  /* 0x000000f836ac7812 */ /* 0x000fe200078efcff */
[--C-:B------:R-:W-:Y:S01]  /*1e90*/  @!P1 IMAD.IADD R102, R102, 0x1, -R0.reuse ;  /* 0x0000000166669824 */ /* 0x100fe200078e0a00 */
[----:B------:R-:W-:Y:S01]  /*1ea0*/  ISETP.GT.U32.AND P1, PT, R0, R144, PT ;  /* 0x000000900000720c */ /* 0x000fe20003f24070 */
[----:B------:R-:W-:Y:S01]  /*1eb0*/  @!P6 IMAD.IADD R104, R104, 0x1, -R0 ;  /* 0x000000016868e824 */ /* 0x000fe200078e0a00 */
[----:B------:R-:W-:Y:S01]  /*1ec0*/  ISETP.GT.U32.AND P6, PT, R0, R146, PT ;  /* 0x000000920000720c */ /* 0x000fe20003fc4070 */
[----:B------:R-:W-:Y:S01]  /*1ed0*/  IMAD.HI.U32 R3, R2, R9, RZ ;  /* 0x0000000902037227 */ /* 0x000fe200078e00ff */
[----:B------:R-:W-:-:S03]  /*1ee0*/  LOP3.LUT R168, R54, 0xfa, RZ, 0xfc, !PT ;  /* 0x000000fa36a87812 */ /* 0x000fc600078efcff */
[--C-:B------:R-:W-:Y:S01]  /*1ef0*/  @!P4 IMAD.IADD R114, R114, 0x1, -R0.reuse ;  /* 0x000000017272c824 */ /* 0x100fe200078e0a00 */
[----:B------:R-:W-:Y:S01]  /*1f00*/  ISETP.GE.AND P4, PT, R10, RZ, PT ;  /* 0x000000ff0a00720c */ /* 0x000fe20003f86270 */
[--C-:B------:R-:W-:Y:S01]  /*1f10*/  @!P3 IMAD.IADD R134, R134, 0x1, -R0.reuse ;  /* 0x000000018686b824 */ /* 0x100fe200078e0a00 */
[----:B------:R-:W-:Y:S01]  /*1f20*/  LOP3.LUT R10, R54, 0x22, RZ, 0xfc, !PT ;  /* 0x00000022360a7812 */ /* 0x000fe200078efcff */
[----:B------:R-:W-:Y:S01]  /*1f30*/  IMAD.HI.U32 R4, R2, R11, RZ ;  /* 0x0000000b02047227 */ /* 0x000fe200078e00ff */
[----:B------:R-:W-:Y:S02]  /*1f40*/  ISETP.GE.AND P3, PT, R12, RZ, PT ;  /* 0x000000ff0c00720c */ /* 0x000fe40003f66270 */
[----:B------:R-:W-:Y:S01]  /*1f50*/  IABS R7, R10 ;  /* 0x0000000a00077213 */ /* 0x000fe20000000000 */
[--C-:B------:R-:W-:Y:S01]  /*1f60*/  @!P1 IMAD.IADD R144, R144, 0x1, -R0.reuse ;  /* 0x0000000190909824 */ /* 0x100fe200078e0a00 */
[----:B------:R-:W-:Y:S01]  /*1f70*/  ISETP.GT.U32.AND P1, PT, R0, R114, PT ;  /* 0x000000720000720c */ /* 0x000fe20003f24070 */
[----:B------:R-:W-:Y:S01]  /*1f80*/  @!P6 IMAD.IADD R146, R146, 0x1, -R0 ;  /* 0x000000019292e824 */ /* 0x000fe200078e0a00 */
[----:B------:R-:W-:Y:S01]  /*1f90*/  ISETP.GT.U32.AND P6, PT, R0, R134, PT ;  /* 0x000000860000720c */ /* 0x000fe20003fc4070 */
[----:B------:R-:W-:Y:S01]  /*1fa0*/  IMAD.MOV R3, RZ, RZ, -R3 ;  /* 0x000000ffff037224 */ /* 0x000fe200078e0a03 */
[----:B------:R-:W-:Y:S01]  /*1fb0*/  LOP3.LUT R12, R54, 0x34, RZ, 0xfc, !PT ;  /* 0x00000034360c7812 */ /* 0x000fe200078efcff */
[----:B------:R-:W-:Y:S01]  /*1fc0*/  @!P5 IMAD.MOV R96, RZ, RZ, -R96 ;  /* 0x000000ffff60d224 */ /* 0x000fe200078e0a60 */
[----:B------:R-:W-:Y:S01]  /*1fd0*/  ISETP.GT.U32.AND P5, PT, R0, R144, PT ;  /* 0x000000900000720c */ /* 0x000fe20003fa4070 */
[----:B------:R-:W-:-:S02]  /*1fe0*/  IMAD.MOV R4, RZ, RZ, -R4 ;  /* 0x000000ffff047224 */ /* 0x000fc400078e0a04 */
[----:B------:R-:W-:Y:S01]  /*1ff0*/  IMAD R86, R0, R3, R9 ;  /* 0x0000000300567224 */ /* 0x000fe200078e0209 */
[----:B------:R-:W-:Y:S01]  /*2000*/  LOP3.LUT R9, R54, 0x20, RZ, 0xfc, !PT ;  /* 0x0000002036097812 */ /* 0x000fe200078efcff */
[----:B------:R-:W-:Y:S01]  /*2010*/  IMAD R84, R0, R4, R11 ;  /* 0x0000000400547224 */ /* 0x000fe200078e020b */
[----:B------:R-:W-:Y:S01]  /*2020*/  LOP3.LUT R11, R54, 0x32, RZ, 0xfc, !PT ;  /* 0x00000032360b7812 */ /* 0x000fe200078efcff */
[----:B------:R-:W-:Y:S01]  /*2030*/  @!P2 IMAD.MOV R102, RZ, RZ, -R102 ;  /* 0x000000ffff66a224 */ /* 0x000fe200078e0a66 */
[----:B------:R-:W-:Y:S01]  /*2040*/  IABS R5, R9 ;  /* 0x0000000900057213 */ /* 0x000fe20000000000 */
[--C-:B------:R-:W-:Y:S01]  /*2050*/  @!P1 IMAD.IADD R114, R114, 0x1, -R0.reuse ;  /* 0x0000000172729824 */ /* 0x100fe200078e0a00 */
[----:B------:R-:W-:Y:S01]  /*2060*/  ISETP.GT.U32.AND P2, PT, R0, R146, PT ;  /* 0x000000920000720c */ /* 0x000fe20003f44070 */
[----:B------:R-:W-:Y:S01]  /*2070*/  @!P6 IMAD.IADD R134, R134, 0x1, -R0 ;  /* 0x000000018686e824 */ /* 0x000fe200078e0a00 */
[----:B------:R-:W-:Y:S01]  /*2080*/  ISETP.GE.AND P1, PT, R8, RZ, PT ;  /* 0x000000ff0800720c */ /* 0x000fe20003f26270 */
[----:B------:R-:W-:Y:S01]  /*2090*/  IMAD.HI.U32 R3, R2, R5, RZ ;  /* 0x0000000502037227 */ /* 0x000fe200078e00ff */
[----:B------:R-:W-:-:S02]  /*20a0*/  ISETP.GT.U32.AND P6, PT, R0, R84, PT ;  /* 0x000000540000720c */ /* 0x000fc40003fc4070 */
[----:B------:R-:W-:Y:S01]  /*20b0*/  LOP3.LUT R8, R54, 0x28, RZ, 0xfc, !PT ;  /* 0x0000002836087812 */ /* 0x000fe200078efcff */
[----:B------:R-:W-:Y:S01]  /*20c0*/  @!P5 IMAD.IADD R144, R144, 0x1, -R0 ;  /* 0x000000019090d824 */ /* 0x000fe200078e0a00 */
[----:B------:R-:W-:Y:S01]  /*20d0*/  ISETP.GE.AND P5, PT, R13, RZ, PT ;  /* 0x000000ff0d00720c */ /* 0x000fe20003fa6270 */
[----:B------:R-:W-:Y:S01]  /*20e0*/  IMAD.HI.U32 R4, R2, R7, RZ ;  /* 0x0000000702047227 */ /* 0x000fe200078e00ff */
[----:B------:R-:W-:-:S03]  /*20f0*/  LOP3.LUT R13, R54, 0x36, RZ, 0xfc, !PT ;  /* 0x00000036360d7812 */ /* 0x000fc600078efcff */
[----:B------:R-:W-:Y:S02]  /*2100*/  IMAD.MOV R3, RZ, RZ, -R3 ;  /* 0x000000ffff037224 */ /* 0x000fe400078e0a03 */
[----:B------:R-:W-:Y:S01]  /*2110*/  @!P0 IMAD.MOV R104, RZ, RZ, -R104 ;  /* 0x000000ffff688224 */ /* 0x000fe200078e0a68 */
[C---:B------:R-:W-:Y:S01]  /*2120*/  ISETP.GT.U32.AND P0, PT, R0.reuse, R86, PT ;  /* 0x000000560000720c */ /* 0x040fe20003f04070 */
[----:B------:R-:W-:Y:S02]  /*2130*/  IMAD.MOV R4, RZ, RZ, -R4 ;  /* 0x000000ffff047224 */ /* 0x000fe400078e0a04 */
[----:B------:R-:W-:Y:S01]  /*2140*/  IMAD R90, R0, R3, R5 ;  /* 0x00000003005a7224 */ /* 0x000fe200078e0205 */
[----:B------:R-:W-:Y:S01]  /*2150*/  LOP3.LUT R3, R54, 0x24, RZ, 0xfc, !PT ;  /* 0x0000002436037812 */ /* 0x000fe200078efcff */
[--C-:B------:R-:W-:Y:S01]  /*2160*/  @!P2 IMAD.IADD R146, R146, 0x1, -R0.reuse ;  /* 0x000000019292a824 */ /* 0x100fe200078e0a00 */
[----:B------:R-:W-:Y:S01]  /*2170*/  ISETP.GE.AND P2, PT, R14, RZ, PT ;  /* 0x000000ff0e00720c */ /* 0x000fe20003f46270 */
[----:B------:R-:W-:Y:S01]  /*2180*/  @!P6 IMAD.IADD R84, R84, 0x1, -R0 ;  /* 0x000000015454e824 */ /* 0x000fe200078e0a00 */
[----:B------:R-:W-:Y:S01]  /*2190*/  IABS R5, R3 ;  /* 0x0000000300057213 */ /* 0x000fe20000000000 */
[----:B------:R-:W-:Y:S01]  /*21a0*/  IMAD R92, R0, R4, R7 ;  /* 0x00000004005c7224 */ /* 0x000fe200078e0207 */
[----:B------:R-:W-:Y:S01]  /*21b0*/  LOP3.LUT R4, R54, 0x26, RZ, 0xfc, !PT ;  /* 0x0000002636047812 */ /* 0x000fe200078efcff */
[----:B------:R-:W-:Y:S01]  /*21c0*/  @!P1 IMAD.MOV R144, RZ, RZ, -R144 ;  /* 0x000000ffff909224 */ /* 0x000fe200078e0a90 */
[C---:B------:R-:W-:Y:S01]  /*21d0*/  ISETP.GT.U32.AND P1, PT, R0.reuse, R90, PT ;  /* 0x0000005a0000720c */ /* 0x040fe20003f24070 */
[----:B------:R-:W-:Y:S01]  /*21e0*/  @!P3 IMAD.MOV R134, RZ, RZ, -R134 ;  /* 0x000000ffff86b224 */ /* 0x000fe200078e0a86 */
[C---:B------:R-:W-:Y:S01]  /*21f0*/  ISETP.GT.U32.AND P3, PT, R0.reuse, R84, PT ;  /* 0x000000540000720c */ /* 0x040fe20003f64070 */
[----:B------:R-:W-:Y:S01]  /*2200*/  @!P5 IMAD.MOV R146, RZ, RZ, -R146 ;  /* 0x000000ffff92d224 */ /* 0x000fe200078e0a92 */
[----:B------:R-:W-:Y:S01]  /*2210*/  ISETP.GT.U32.AND P5, PT, R0, R92, PT ;  /* 0x0000005c0000720c */ /* 0x000fe20003fa4070 */
[----:B------:R-:W-:Y:S01]  /*2220*/  @!P0 IMAD.IADD R86, R86, 0x1, -R0 ;  /* 0x0000000156568824 */ /* 0x000fe200078e0a00 */
[----:B------:R-:W-:Y:S01]  /*2230*/  ISETP.GE.AND P0, PT, R15, RZ, PT ;  /* 0x000000ff0f00720c */ /* 0x000fe20003f06270 */
[----:B------:R-:W-:Y:S01]  /*2240*/  @!P4 IMAD.MOV R114, RZ, RZ, -R114 ;  /* 0x000000ffff72c224 */ /* 0x000fe200078e0a72 */
[----:B------:R-:W-:Y:S01]  /*2250*/  IABS R7, R4 ;  /* 0x0000000400077213 */ /* 0x000fe20000000000 */
[----:B------:R-:W-:Y:S01]  /*2260*/  IMAD R67, R67, UR76, RZ ;  /* 0x0000004c43437c24 */ /* 0x000fe2000f8e02ff */
[----:B------:R-:W-:Y:S01]  /*2270*/  ISETP.GT.U32.AND P4, PT, R0, R86, PT ;  /* 0x000000560000720c */ /* 0x000fe20003f84070 */
[----:B------:R-:W1:Y:S01]  /*2280*/  LDCU UR76, c[0x0][0x3b0] ;  /* 0x00007600ff4c77ac */ /* 0x000e620008000800 */
[----:B------:R-:W-:Y:S01]  /*2290*/  ISETP.GE.AND P6, PT, R9, RZ, PT ;  /* 0x000000ff0900720c */ /* 0x000fe20003fc6270 */
[--C-:B------:R-:W-:Y:S01]  /*22a0*/  @!P1 IMAD.IADD R90, R90, 0x1, -R0.reuse ;  /* 0x000000015a5a9824 */ /* 0x100fe200078e0a00 */
[----:B------:R-:W-:Y:S01]  /*22b0*/  ISETP.GE.AND P1, PT, R4, RZ, PT ;  /* 0x000000ff0400720c */ /* 0x000fe20003f26270 */
[--C-:B------:R-:W-:Y:S01]  /*22c0*/  @!P3 IMAD.IADD R84, R84, 0x1, -R0.reuse ;  /* 0x000000015454b824 */ /* 0x100fe200078e0a00 */
[----:B------:R-:W-:Y:S01]  /*22d0*/  ISETP.GE.AND P3, PT, R3, RZ, PT ;  /* 0x000000ff0300720c */ /* 0x000fe20003f66270 */
[----:B------:R-:W-:Y:S01]  /*22e0*/  @!P5 IMAD.IADD R92, R92, 0x1, -R0 ;  /* 0x000000015c5cd824 */ /* 0x000fe200078e0a00 */
[----:B------:R-:W-:Y:S01]  /*22f0*/  ISETP.GT.U32.AND P5, PT, R0, R90, PT ;  /* 0x0000005a0000720c */ /* 0x000fe20003fa4070 */
[----:B------:R-:W-:Y:S01]  /*2300*/  IMAD.HI.U32 R3, R2, R5, RZ ;  /* 0x0000000502037227 */ /* 0x000fe200078e00ff */
[----:B------:R-:W-:-:S03]  /*2310*/  LOP3.LUT R14, R54, 0x72, RZ, 0xfc, !PT ;  /* 0x00000072360e7812 */ /* 0x000fc600078efcff */
[----:B------:R-:W-:Y:S02]  /*2320*/  IMAD.MOV R3, RZ, RZ, -R3 ;  /* 0x000000ffff037224 */ /* 0x000fe400078e0a03 */
[----:B------:R-:W-:Y:S01]  /*2330*/  @!P4 IMAD.IADD R86, R86, 0x1, -R0 ;  /* 0x000000015656c824 */ /* 0x000fe200078e0a00 */
[----:B------:R-:W-:Y:S01]  /*2340*/  ISETP.GE.AND P4, PT, R10, RZ, PT ;  /* 0x000000ff0a00720c */ /* 0x000fe20003f86270 */
[----:B------:R-:W-:Y:S01]  /*2350*/  IMAD R94, R0, R3, R5 ;  /* 0x00000003005e7224 */ /* 0x000fe200078e0205 */
[----:B------:R-:W-:Y:S01]  /*2360*/  LOP3.LUT R3, R54, 0x2a, RZ, 0xfc, !PT ;  /* 0x0000002a36037812 */ /* 0x000fe200078efcff */
[----:B------:R-:W-:Y:S01]  /*2370*/  IMAD.HI.U32 R4, R2, R7, RZ ;  /* 0x0000000702047227 */ /* 0x000fe200078e00ff */
[----:B------:R-:W-:-:S03]  /*2380*/  LOP3.LUT R10, R54, 0x30, RZ, 0xfc, !PT ;  /* 0x00000030360a7812 */ /* 0x000fc600078efcff */
[----:B------:R-:W-:Y:S01]  /*2390*/  @!P2 IMAD.MOV R86, RZ, RZ, -R86 ;  /* 0x000000ffff56a224 */ /* 0x000fe200078e0a56 */
[----:B------:R-:W-:Y:S01]  /*23a0*/  ISETP.GT.U32.AND P2, PT, R0, R92, PT ;  /* 0x0000005c0000720c */ /* 0x000fe20003f44070 */
[----:B------:R-:W-:Y:S01]  /*23b0*/  @!P5 IMAD.IADD R90, R90, 0x1, -R0 ;  /* 0x000000015a5ad824 */ /* 0x000fe200078e0a00 */
[----:B------:R-:W-:Y:S01]  /*23c0*/  ISETP.GT.U32.AND P5, PT, R0, R94, PT ;  /* 0x0000005e0000720c */ /* 0x000fe20003fa4070 */
[----:B------:R-:W-:Y:S02]  /*23d0*/  IMAD.MOV R4, RZ, RZ, -R4 ;  /* 0x000000ffff047224 */ /* 0x000fe400078e0a04 */
[----:B------:R-:W-:Y:S01]  /*23e0*/  @!P0 IMAD.MOV R84, RZ, RZ, -R84 ;  /* 0x000000ffff548224 */ /* 0x000fe200078e0a54 */
[----:B------:R-:W-:Y:S01]  /*23f0*/  ISETP.GE.AND P0, PT, R8, RZ, PT ;  /* 0x000000ff0800720c */ /* 0x000fe20003f06270 */
[----:B------:R-:W-:Y:S01]  /*2400*/  IMAD R98, R0, R4, R7 ;  /* 0x0000000400627224 */ /* 0x000fe200078e0207 */
[----:B------:R-:W-:Y:S01]  /*2410*/  IABS R8, R8 ;  /* 0x0000000800087213 */ /* 0x000fe20000000000 */
[----:B------:R-:W-:Y:S01]  /*2420*/  @!P6 IMAD.MOV R90, RZ, RZ, -R90 ;  /* 0x000000ffff5ae224 */ /* 0x000fe200078e0a5a */
[----:B------:R-:W-:-:S02]  /*2430*/  IABS R7, R3 ;  /* 0x0000000300077213 */ /* 0x000fc40000000000 */
[----:B------:R-:W-:Y:S01]  /*2440*/  ISETP.GT.U32.AND P6, PT, R0, R98, PT ;  /* 0x000000620000720c */ /* 0x000fe20003fc4070 */
[----:B------:R-:W-:Y:S01]  /*2450*/  IMAD.MOV.U32 R5, RZ, RZ, R8 ;  /* 0x000000ffff057224 */ /* 0x000fe200078e0008 */
[----:B------:R-:W-:Y:S01]  /*2460*/  LOP3.LUT R4, R54, 0x2c, RZ, 0xfc, !PT ;  /* 0x0000002c36047812 */ /* 0x000fe200078efcff */
[--C-:B------:R-:W-:Y:S01]  /*2470*/  @!P2 IMAD.IADD R92, R92, 0x1, -R0.reuse ;  /* 0x000000015c5ca824 */ /* 0x100fe200078e0a00 */
[----:B------:R-:W-:Y:S01]  /*2480*/  ISETP.GE.AND P2, PT, R3, RZ, PT ;  /* 0x000000ff0300720c */ /* 0x000fe20003f46270 */
[----:B------:R-:W-:Y:S01]  /*2490*/  @!P5 IMAD.IADD R94, R94, 0x1, -R0 ;  /* 0x000000015e5ed824 */ /* 0x000fe200078e0a00 */
[----:B------:R-:W-:Y:S01]  /*24a0*/  LOP3.LUT R8, R54, 0x2e, RZ, 0xfc, !PT ;  /* 0x0000002e36087812 */ /* 0x000fe200078efcff */
[----:B------:R-:W-:-:S03]  /*24b0*/  IMAD.HI.U32 R3, R2, R5, RZ ;  /* 0x0000000502037227 */ /* 0x000fc600078e00ff */
[----:B------:R-:W-:Y:S01]  /*24c0*/  ISETP.GT.U32.AND P5, PT, R0, R94, PT ;  /* 0x0000005e0000720c */ /* 0x000fe20003fa4070 */
[----:B------:R-:W-:Y:S01]  /*24d0*/  @!P4 IMAD.MOV R92, RZ, RZ, -R92 ;  /* 0x000000ffff5cc224 */ /* 0x000fe200078e0a5c */
[----:B------:R-:W-:Y:S01]  /*24e0*/  ISETP.GE.AND P4, PT, R4, RZ, PT ;  /* 0x000000ff0400720c */ /* 0x000fe20003f86270 */
[----:B------:R-:W-:Y:S01]  /*24f0*/  IMAD.MOV R106, RZ, RZ, -R3 ;  /* 0x000000ffff6a7224 */ /* 0x000fe200078e0a03 */
[----:B------:R-:W-:Y:S01]  /*2500*/  IABS R4, R4 ;  /* 0x0000000400047213 */ /* 0x000fe20000000000 */
[----:B------:R-:W-:Y:S01]  /*2510*/  IMAD.HI.U32 R3, R2, R7, RZ ;  /* 0x0000000702037227 */ /* 0x000fe200078e00ff */
[----:B------:R-:W-:-:S03]  /*2520*/  IABS R9, R8 ;  /* 0x0000000800097213 */ /* 0x000fc60000000000 */
[----:B------:R-:W-:Y:S02]  /*2530*/  @!P6 IMAD.IADD R98, R98, 0x1, -R0 ;  /* 0x000000016262e824 */ /* 0x000fe400078e0a00 */
[C---:B------:R-:W-:Y:S02]  /*2540*/  IMAD R106, R0.reuse, R106, R5 ;  /* 0x0000006a006a7224 */ /* 0x040fe400078e0205 */
[----:B------:R-:W-:Y:S01]  /*2550*/  IMAD.MOV R3, RZ, RZ, -R3 ;  /* 0x000000ffff037224 */ /* 0x000fe200078e0a03 */
[C---:B------:R-:W-:Y:S01]  /*2560*/  ISETP.GT.U32.AND P6, PT, R0.reuse, R98, PT ;  /* 0x000000620000720c */ /* 0x040fe20003fc4070 */
[----:B------:R-:W-:Y:S02]  /*2570*/  IMAD.MOV.U32 R5, RZ, RZ, R4 ;  /* 0x000000ffff057224 */ /* 0x000fe400078e0004 */
[----:B------:R-:W-:Y:S01]  /*2580*/  IMAD R108, R0, R3, R7 ;  /* 0x00000003006c7224 */ /* 0x000fe200078e0207 */
[----:B------:R-:W-:Y:S01]  /*2590*/  IABS R7, R10 ;  /* 0x0000000a00077213 */ /* 0x000fe20000000000 */
[----:B------:R-:W-:-:S04]  /*25a0*/  IMAD.HI.U32 R3, R2, R5, RZ ;  /* 0x0000000502037227 */ /* 0x000fc800078e00ff */
[----:B------:R-:W-:Y:S01]  /*25b0*/  @!P5 IMAD.IADD R94, R94, 0x1, -R0 ;  /* 0x000000015e5ed824 */ /* 0x000fe200078e0a00 */
[----:B------:R-:W-:Y:S01]  /*25c0*/  ISETP.GT.U32.AND P5, PT, R0, R106, PT ;  /* 0x0000006a0000720c */ /* 0x000fe20003fa4070 */
[----:B------:R-:W-:-:S04]  /*25d0*/  IMAD.HI.U32 R4, R2, R9, RZ ;  /* 0x0000000902047227 */ /* 0x000fc800078e00ff */
[----:B------:R-:W-:Y:S02]  /*25e0*/  IMAD.MOV R3, RZ, RZ, -R3 ;  /* 0x000000ffff037224 */ /* 0x000fe400078e0a03 */
[----:B------:R-:W-:Y:S02]  /*25f0*/  IMAD.MOV R4, RZ, RZ, -R4 ;  /* 0x000000ffff047224 */ /* 0x000fe400078e0a04 */
[C---:B------:R-:W-:Y:S01]  /*2600*/  IMAD R110, R0.reuse, R3, R5 ;  /* 0x00000003006e7224 */ /* 0x040fe200078e0205 */
[----:B------:R-:W-:Y:S01]  /*2610*/  IABS R5, R11 ;  /* 0x0000000b00057213 */ /* 0x000fe20000000000 */
[----:B------:R-:W-:Y:S01]  /*2620*/  IMAD R112, R0, R4, R9 ;  /* 0x0000000400707224 */ /* 0x000fe200078e0209 */
[----:B------:R-:W-:Y:S01]  /*2630*/  IABS R9, R13 ;  /* 0x0000000d00097213 */ /* 0x000fe20000000000 */
[--C-:B------:R-:W-:Y:S01]  /*2640*/  @!P6 IMAD.IADD R98, R98, 0x1, -R0.reuse ;  /* 0x000000016262e824 */ /* 0x100fe200078e0a00 */
[----:B------:R-:W-:Y:S01]  /*2650*/  ISETP.GT.U32.AND P6, PT, R0, R110, PT ;  /* 0x0000006e0000720c */ /* 0x000fe20003fc4070 */
[----:B------:R-:W-:Y:S01]  /*2660*/  @!P5 IMAD.IADD R106, R106, 0x1, -R0 ;  /* 0x000000016a6ad824 */ /* 0x000fe200078e0a00 */
[C---:B------:R-:W-:Y:S01]  /*2670*/  ISETP.GT.U32.AND P5, PT, R0.reuse, R112, PT ;  /* 0x000000700000720c */ /* 0x040fe20003fa4070 */
[----:B------:R-:W-:Y:S01]  /*2680*/  @!P3 IMAD.MOV R94, RZ, RZ, -R94 ;  /* 0x000000ffff5eb224 */ /* 0x000fe200078e0a5e */
[----:B------:R-:W-:Y:S01]  /*2690*/  ISETP.GT.U32.AND P3, PT, R0, R108, PT ;  /* 0x0000006c0000720c */ /* 0x000fe20003f64070 */
[----:B------:R-:W-:-:S04]  /*26a0*/  IMAD.HI.U32 R3, R2, R7, RZ ;  /* 0x0000000702037227 */ /* 0x000fc800078e00ff */
[----:B------:R-:W-:Y:S02]  /*26b0*/  IMAD.MOV R3, RZ, RZ, -R3 ;  /* 0x000000ffff037224 */ /* 0x000fe400078e0a03 */
[----:B------:R-:W-:Y:S02]  /*26c0*/  @!P1 IMAD.MOV R98, RZ, RZ, -R98 ;  /* 0x000000ffff629224 */ /* 0x000fe400078e0a62 */
[--C-:B------:R-:W-:Y:S02]  /*26d0*/  @!P6 IMAD.IADD R110, R110, 0x1, -R0.reuse ;  /* 0x000000016e6ee824 */ /* 0x100fe400078e0a00 */
[----:B------:R-:W-:Y:S02]  /*26e0*/  @!P5 IMAD.IADD R112, R112, 0x1, -R0 ;  /* 0x000000017070d824 */ /* 0x000fe400078e0a00 */
[C---:B------:R-:W-:Y:S01]  /*26f0*/  IMAD R100, R0.reuse, R3, R7 ;  /* 0x0000000300647224 */ /* 0x040fe200078e0207 */
[----:B------:R-:W-:Y:S01]  /*2700*/  ISETP.GT.U32.AND P5, PT, R0, R110, PT ;  /* 0x0000006e0000720c */ /* 0x000fe20003fa4070 */
[----:B------:R-:W-:Y:S01]  /*2710*/  IMAD.HI.U32 R3, R2, R5, RZ ;  /* 0x0000000502037227 */ /* 0x000fe200078e00ff */
[----:B------:R-:W-:-:S02]  /*2720*/  IABS R7, R12 ;  /* 0x0000000c00077213 */ /* 0x000fc40000000000 */
[----:B------:R-:W-:Y:S01]  /*2730*/  ISETP.GT.U32.AND P1, PT, R0, R112, PT ;  /* 0x000000700000720c */ /* 0x000fe20003f24070 */
[----:B------:R-:W-:Y:S01]  /*2740*/  @!P3 IMAD.IADD R108, R108, 0x1, -R0 ;  /* 0x000000016c6cb824 */ /* 0x000fe200078e0a00 */
[----:B------:R-:W-:Y:S01]  /*2750*/  ISETP.GT.U32.AND P3, PT, R0, R106, PT ;  /* 0x0000006a0000720c */ /* 0x000fe20003f64070 */
[----:B------:R-:W-:Y:S02]  /*2760*/  IMAD.MOV R3, RZ, RZ, -R3 ;  /* 0x000000ffff037224 */ /* 0x000fe400078e0a03 */
[----:B------:R-:W-:Y:S01]  /*2770*/  IMAD.HI.U32 R4, R2, R9, RZ ;  /* 0x0000000902047227 */ /* 0x000fe200078e00ff */
[----:B------:R-:W-:-:S03]  /*2780*/  ISETP.GT.U32.AND P6, PT, R0, R108, PT ;  /* 0x0000006c0000720c */ /* 0x000fc60003fc4070 */
[----:B------:R-:W-:Y:S02]  /*2790*/  IMAD R132, R0, R3, R5 ;  /* 0x0000000300847224 */ /* 0x000fe400078e0205 */
[----:B------:R-:W-:Y:S02]  /*27a0*/  @!P5 IMAD.IADD R110, R110, 0x1, -R0 ;  /* 0x000000016e6ed824 */ /* 0x000fe400078e0a00 */
[----:B------:R-:W-:Y:S01]  /*27b0*/  IMAD.HI.U32 R3, R2, R7, RZ ;  /* 0x0000000702037227 */ /* 0x000fe200078e00ff */
[----:B------:R-:W-:-:S03]  /*27c0*/  ISETP.GT.U32.AND P5, PT, R0, R132, PT ;  /* 0x000000840000720c */ /* 0x000fc60003fa4070 */
[----:B------:R-:W-:Y:S02]  /*27d0*/  IMAD.MOV R3, RZ, RZ, -R3 ;  /* 0x000000ffff037224 */ /* 0x000fe400078e0a03 */
[--C-:B------:R-:W-:Y:S01]  /*27e0*/  @!P6 IMAD.IADD R108, R108, 0x1, -R0.reuse ;  /* 0x000000016c6ce824 */ /* 0x100fe200078e0a00 */
[----:B------:R-:W-:Y:S01]  /*27f0*/  ISETP.GE.AND P6, PT, R8, RZ, PT ;  /* 0x000000ff0800720c */ /* 0x000fe20003fc6270 */
[----:B------:R-:W-:Y:S01]  /*2800*/  IMAD R116, R0, R3, R7 ;  /* 0x0000000300747224 */ /* 0x000fe200078e0207 */
[----:B------:R-:W-:Y:S01]  /*2810*/  LOP3.LUT R8, R54, 0x38, RZ, 0xfc, !PT ;  /* 0x0000003836087812 */ /* 0x000fe200078efcff */
[----:B------:R-:W-:Y:S01]  /*2820*/  @!P3 IMAD.IADD R106, R106, 0x1, -R0 ;  /* 0x000000016a6ab824 */ /* 0x000fe200078e0a00 */
[----:B------:R-:W-:Y:S01]  /*2830*/  ISETP.GT.U32.AND P3, PT, R0, R100, PT ;  /* 0x000000640000720c */ /* 0x000fe20003f64070 */
[----:B------:R-:W-:Y:S01]  /*2840*/  IMAD.MOV R4, RZ, RZ, -R4 ;  /* 0x000000ffff047224 */ /* 0x000fe200078e0a04 */
[----:B------:R-:W-:Y:S01]  /*2850*/  IABS R5, R8 ;  /* 0x0000000800057213 */ /* 0x000fe20000000000 */
[----:B------:R-:W-:-:S02]  /*2860*/  @!P5 IMAD.IADD R132, R132, 0x1, -R0 ;  /* 0x000000018484d824 */ /* 0x000fc400078e0a00 */
[--C-:B------:R-:W-:Y:S01]  /*2870*/  @!P1 IMAD.IADD R112, R112, 0x1, -R0.reuse ;  /* 0x0000000170709824 */ /* 0x100fe200078e0a00 */
[----:B------:R-:W-:Y:S01]  /*2880*/  ISETP.GE.AND P1, PT, R10, RZ, PT ;  /* 0x000000ff0a00720c */ /* 0x000fe20003f26270 */
[----:B------:R-:W-:Y:S01]  /*2890*/  IMAD.HI.U32 R3, R2, R5, RZ ;  /* 0x0000000502037227 */ /* 0x000fe200078e00ff */
[----:B------:R-:W-:Y:S02]  /*28a0*/  ISETP.GT.U32.AND P5, PT, R0, R132, PT ;  /* 0x000000840000720c */ /* 0x000fe40003fa4070 */
[----:B------:R-:W-:Y:S01]  /*28b0*/  LOP3.LUT R10, R54, 0x3a, RZ, 0xfc, !PT ;  /* 0x0000003a360a7812 */ /* 0x000fe200078efcff */
[----:B------:R-:W-:Y:S02]  /*28c0*/  IMAD.MOV R3, RZ, RZ, -R3 ;  /* 0x000000ffff037224 */ /* 0x000fe400078e0a03 */
[----:B------:R-:W-:Y:S01]  /*28d0*/  @!P3 IMAD.IADD R100, R100, 0x1, -R0 ;  /* 0x000000016464b824 */ /* 0x000fe200078e0a00 */
[----:B------:R-:W-:Y:S01]  /*28e0*/  ISETP.GE.AND P3, PT, R11, RZ, PT ;  /* 0x000000ff0b00720c */ /* 0x000fe20003f66270 */
[C---:B------:R-:W-:Y:S01]  /*28f0*/  IMAD R118, R0.reuse, R3, R5 ;  /* 0x0000000300767224 */ /* 0x040fe200078e0205 */
[----:B------:R-:W-:Y:S01]  /*2900*/  IABS R5, R10 ;  /* 0x0000000a00057213 */ /* 0x000fe20000000000 */
[----:B------:R-:W-:Y:S01]  /*2910*/  IMAD R130, R0, R4, R9 ;  /* 0x0000000400827224 */ /* 0x000fe200078e0209 */
[----:B------:R-:W-:Y:S01]  /*2920*/  LOP3.LUT R11, R54, 0x3c, RZ, 0xfc, !PT ;  /* 0x0000003c360b7812 */ /* 0x000fe200078efcff */
[----:B------:R-:W-:Y:S01]  /*2930*/  @!P0 IMAD.MOV R106, RZ, RZ, -R106 ;  /* 0x000000ffff6a8224 */ /* 0x000fe200078e0a6a */
[----:B------:R-:W-:Y:S01]  /*2940*/  ISETP.GT.U32.AND P0, PT, R0, R100, PT ;  /* 0x000000640000720c */ /* 0x000fe20003f04070 */
[----:B------:R-:W-:Y:S01]  /*2950*/  @!P5 IMAD.IADD R132, R132, 0x1, -R0 ;  /* 0x000000018484d824 */ /* 0x000fe200078e0a00 */
[C---:B------:R-:W-:Y:S01]  /*2960*/  ISETP.GT.U32.AND P5, PT, R0.reuse, R118, PT ;  /* 0x000000760000720c */ /* 0x040fe20003fa4070 */
[----:B------:R-:W-:Y:S01]  /*2970*/  @!P6 IMAD.MOV R112, RZ, RZ, -R112 ;  /* 0x000000ffff70e224 */ /* 0x000fe200078e0a70 */
[C---:B------:R-:W-:Y:S01]  /*2980*/  ISETP.GT.U32.AND P6, PT, R0.reuse, R130, PT ;  /* 0x000000820000720c */ /* 0x040fe20003fc4070 */
[----:B------:R-:W-:Y:S01]  /*2990*/  @!P2 IMAD.MOV R108, RZ, RZ, -R108 ;  /* 0x000000ffff6ca224 */ /* 0x000fe200078e0a6c */
[----:B------:R-:W-:Y:S01]  /*29a0*/  ISETP.GT.U32.AND P2, PT, R0, R116, PT ;  /* 0x000000740000720c */ /* 0x000fe20003f44070 */
[----:B------:R-:W-:Y:S01]  /*29b0*/  IMAD.HI.U32 R3, R2, R5, RZ ;  /* 0x0000000502037227 */ /* 0x000fe200078e00ff */
[----:B------:R-:W-:-:S03]  /*29c0*/  IABS R7, R11 ;  /* 0x0000000b00077213 */ /* 0x000fc60000000000 */
[----:B------:R-:W-:Y:S02]  /*29d0*/  IMAD.MOV R120, RZ, RZ, -R3 ;  /* 0x000000ffff787224 */ /* 0x000fe400078e0a03 */
[----:B------:R-:W-:-:S04]  /*29e0*/  IMAD.HI.U32 R3, R2, R7, RZ ;  /* 0x0000000702037227 */ /* 0x000fc800078e00ff */
[--C-:B------:R-:W-:Y:S02]  /*29f0*/  @!P5 IMAD.IADD R118, R118, 0x1, -R0.reuse ;  /* 0x000000017676d824 */ /* 0x100fe400078e0a00 */
[--C-:B------:R-:W-:Y:S01]  /*2a00*/  @!P0 IMAD.IADD R100, R100, 0x1, -R0.reuse ;  /* 0x0000000164648824 */ /* 0x100fe200078e0a00 */
[----:B------:R-:W-:Y:S01]  /*2a10*/  ISETP.GE.AND P0, PT, R13, RZ, PT ;  /* 0x000000ff0d00720c */ /* 0x000fe20003f06270 */
[--C-:B------:R-:W-:Y:S01]  /*2a20*/  @!P6 IMAD.IADD R130, R130, 0x1, -R0.reuse ;  /* 0x000000018282e824 */ /* 0x100fe200078e0a00 */
[----:B------:R-:W-:Y:S01]  /*2a30*/  ISETP.GT.U32.AND P5, PT, R0, R118, PT ;  /* 0x000000760000720c */ /* 0x000fe20003fa4070 */
[----:B------:R-:W-:Y:S01]  /*2a40*/  IMAD.MOV R3, RZ, RZ, -R3 ;  /* 0x000000ffff037224 */ /* 0x000fe200078e0a03 */
[----:B------:R-:W-:Y:S01]  /*2a50*/  LOP3.LUT R13, R54, 0x70, RZ, 0xfc, !PT ;  /* 0x00000070360d7812 */ /* 0x000fe200078efcff */
[----:B------:R-:W-:Y:S01]  /*2a60*/  @!P2 IMAD.IADD R116, R116, 0x1, -R0 ;  /* 0x000000017474a824 */ /* 0x000fe200078e0a00 */
[----:B------:R-:W-:Y:S01]  /*2a70*/  ISETP.GE.AND P2, PT, R8, RZ, PT ;  /* 0x000000ff0800720c */ /* 0x000fe20003f46270 */
[----:B------:R-:W-:Y:S01]  /*2a80*/  @!P1 IMAD.MOV R100, RZ, RZ, -R100 ;  /* 0x000000ffff649224 */ /* 0x000fe200078e0a64 */
[C---:B------:R-:W-:Y:S01]  /*2a90*/  ISETP.GT.U32.AND P1, PT, R0.reuse, R130, PT ;  /* 0x000000820000720c */ /* 0x040fe20003f24070 */
[----:B------:R-:W-:Y:S01]  /*2aa0*/  IMAD R122, R0, R3, R7 ;  /* 0x00000003007a7224 */ /* 0x000fe200078e0207 */
[----:B------:R-:W-:Y:S01]  /*2ab0*/  LOP3.LUT R8, R54, 0x3e, RZ, 0xfc, !PT ;  /* 0x0000003e36087812 */ /* 0x000fe200078efcff */
[C---:B------:R-:W-:Y:S01]  /*2ac0*/  IMAD R120, R0.reuse, R120, R5 ;  /* 0x0000007800787224 */ /* 0x040fe200078e0205 */
[----:B------:R-:W-:Y:S01]  /*2ad0*/  ISETP.GT.U32.AND P6, PT, R0, R116, PT ;  /* 0x000000740000720c */ /* 0x000fe20003fc4070 */
[----:B------:R-:W-:Y:S01]  /*2ae0*/  @!P4 IMAD.MOV R110, RZ, RZ, -R110 ;  /* 0x000000ffff6ec224 */ /* 0x000fe200078e0a6e */
[----:B------:R-:W-:Y:S01]  /*2af0*/  IABS R4, R8 ;  /* 0x0000000800047213 */ /* 0x000fe20000000000 */
[----:B------:R-:W-:Y:S01]  /*2b00*/  @!P5 IMAD.IADD R118, R118, 0x1, -R0 ;  /* 0x000000017676d824 */ /* 0x000fe200078e0a00 */
[----:B------:R-:W-:Y:S01]  /*2b10*/  ISETP.GT.U32.AND P5, PT, R0, R122, PT ;  /* 0x0000007a0000720c */ /* 0x000fe20003fa4070 */
[----:B------:R-:W-:Y:S01]  /*2b20*/  @!P3 IMAD.MOV R132, RZ, RZ, -R132 ;  /* 0x000000ffff84b224 */ /* 0x000fe200078e0a84 */
[----:B------:R-:W-:Y:S01]  /*2b30*/  ISETP.GE.AND P4, PT, R12, RZ, PT ;  /* 0x000000ff0c00720c */ /* 0x000fe20003f86270 */
[----:B------:R-:W-:Y:S01]  /*2b40*/  IMAD.MOV.U32 R5, RZ, RZ, R4 ;  /* 0x000000ffff057224 */ /* 0x000fe200078e0004 */
[----:B------:R-:W-:Y:S01]  /*2b50*/  LOP3.LUT R12, R54, 0x40, RZ, 0xfc, !PT ;  /* 0x00000040360c7812 */ /* 0x000fe200078efcff */
[----:B------:R-:W-:Y:S01]  /*2b60*/  @!P1 IMAD.IADD R130, R130, 0x1, -R0 ;  /* 0x0000000182829824 */ /* 0x000fe200078e0a00 */
[----:B------:R-:W-:Y:S01]  /*2b70*/  ISETP.GE.AND P1, PT, R10, RZ, PT ;  /* 0x000000ff0a00720c */ /* 0x000fe20003f26270 */
[----:B------:R-:W-:Y:S01]  /*2b80*/  IMAD.HI.U32 R3, R2, R5, RZ ;  /* 0x0000000502037227 */ /* 0x000fe200078e00ff */
[----:B------:R-:W-:-:S02]  /*2b90*/  LOP3.LUT R10, R54, 0x42, RZ, 0xfc, !PT ;  /* 0x00000042360a7812 */ /* 0x000fc400078efcff */
[----:B------:R-:W-:Y:S01]  /*2ba0*/  IABS R9, R12 ;  /* 0x0000000c00097213 */ /* 0x000fe20000000000 */
[--C-:B------:R-:W-:Y:S01]  /*2bb0*/  @!P6 IMAD.IADD R116, R116, 0x1, -R0.reuse ;  /* 0x000000017474e824 */ /* 0x100fe200078e0a00 */
[----:B------:R-:W-:Y:S01]  /*2bc0*/  ISETP.GT.U32.AND P6, PT, R0, R120, PT ;  /* 0x000000780000720c */ /* 0x000fe20003fc4070 */
[----:B------:R-:W-:Y:S01]  /*2bd0*/  @!P5 IMAD.IADD R122, R122, 0x1, -R0 ;  /* 0x000000017a7ad824 */ /* 0x000fe200078e0a00 */
[----:B------:R-:W-:Y:S01]  /*2be0*/  IABS R7, R10 ;  /* 0x0000000a00077213 */ /* 0x000fe20000000000 */
[----:B------:R-:W-:Y:S01]  /*2bf0*/  IMAD.MOV R3, RZ, RZ, -R3 ;  /* 0x000000ffff037224 */ /* 0x000fe200078e0a03 */
[----:B------:R-:W-:Y:S01]  /*2c00*/  IABS R39, R13 ;  /* 0x0000000d00277213 */ /* 0x000fe20000000000 */
[----:B------:R-:W-:Y:S01]  /*2c10*/  @!P4 IMAD.MOV R116, RZ, RZ, -R116 ;  /* 0x000000ffff74c224 */ /* 0x000fe200078e0a74 */
[C---:B------:R-:W-:Y:S01]  /*2c20*/  ISETP.GT.U32.AND P5, PT, R0.reuse, R122, PT ;  /* 0x0000007a0000720c */ /* 0x040fe20003fa4070 */
[----:B------:R-:W-:Y:S02]  /*2c30*/  IMAD R128, R0, R3, R5 ;  /* 0x0000000300807224 */ /* 0x000fe400078e0205 */
[----:B------:R-:W-:-:S03]  /*2c40*/  IMAD.HI.U32 R3, R2, R7, RZ ;  /* 0x0000000702037227 */ /* 0x000fc600078e00ff */
[----:B------:R-:W-:Y:S01]  /*2c50*/  ISETP.GT.U32.AND P4, PT, R0, R128, PT ;  /* 0x000000800000720c */ /* 0x000fe20003f84070 */
[----:B------:R-:W-:Y:S02]  /*2c60*/  IMAD.MOV R3, RZ, RZ, -R3 ;  /* 0x000000ffff037224 */ /* 0x000fe400078e0a03 */
[--C-:B------:R-:W-:Y:S01]  /*2c70*/  @!P6 IMAD.IADD R120, R120, 0x1, -R0.reuse ;  /* 0x000000017878e824 */ /* 0x100fe200078e0a00 */
[----:B------:R-:W-:Y:S01]  /*2c80*/  ISETP.GE.AND P6, PT, R11, RZ, PT ;  /* 0x000000ff0b00720c */ /* 0x000fe20003fc6270 */
[----:B------:R-:W-:Y:S01]  /*2c90*/  IMAD R124, R0, R3, R7 ;  /* 0x00000003007c7224 */ /* 0x000fe200078e0207 */
[----:B------:R-:W-:Y:S01]  /*2ca0*/  LOP3.LUT R11, R54, 0x44, RZ, 0xfc, !PT ;  /* 0x00000044360b7812 */ /* 0x000fe200078efcff */
[----:B------:R-:W-:Y:S01]  /*2cb0*/  IMAD.HI.U32 R4, R2, R9, RZ ;  /* 0x0000000902047227 */ /* 0x000fe200078e00ff */
[----:B------:R-:W-:Y:S02]  /*2cc0*/  ISETP.GT.U32.AND P3, PT, R0, R120, PT ;  /* 0x000000780000720c */ /* 0x000fe40003f64070 */
[----:B------:R-:W-:Y:S01]  /*2cd0*/  IABS R5, R11 ;  /* 0x0000000b00057213 */ /* 0x000fe20000000000 */
[----:B------:R-:W-:Y:S01]  /*2ce0*/  @!P5 IMAD.IADD R122, R122, 0x1, -R0 ;  /* 0x000000017a7ad824 */ /* 0x000fe200078e0a00 */
[----:B------:R-:W-:Y:S01]  /*2cf0*/  ISETP.GT.U32.AND P5, PT, R0, R124, PT ;  /* 0x0000007c0000720c */ /* 0x000fe20003fa4070 */
[----:B------:R-:W-:-:S02]  /*2d00*/  IMAD.MOV R4, RZ, RZ, -R4 ;  /* 0x000000ffff047224 */ /* 0x000fc400078e0a04 */
[----:B------:R-:W-:Y:S02]  /*2d10*/  @!P2 IMAD.MOV R118, RZ, RZ, -R118 ;  /* 0x000000ffff76a224 */ /* 0x000fe400078e0a76 */
[----:B------:R-:W-:Y:S01]  /*2d20*/  IMAD R126, R0, R4, R9 ;  /* 0x00000004007e7224 */ /* 0x000fe200078e0209 */
[----:B------:R-:W-:Y:S01]  /*2d30*/  LOP3.LUT R4, R54, 0x46, RZ, 0xfc, !PT ;  /* 0x0000004636047812 */ /* 0x000fe200078efcff */
[----:B------:R-:W-:Y:S01]  /*2d40*/  IMAD.HI.U32 R3, R2, R5, RZ ;  /* 0x0000000502037227 */ /* 0x000fe200078e00ff */
[----:B------:R-:W-:Y:S02]  /*2d50*/  LOP3.LUT R9, R54, 0x4a, RZ, 0xfc, !PT ;  /* 0x0000004a36097812 */ /* 0x000fe400078efcff */
[----:B------:R-:W-:Y:S01]  /*2d60*/  ISETP.GT.U32.AND P2, PT, R0, R126, PT ;  /* 0x0000007e0000720c */ /* 0x000fe20003f44070 */
[--C-:B------:R-:W-:Y:S01]  /*2d70*/  @!P3 IMAD.IADD R120, R120, 0x1, -R0.reuse ;  /* 0x000000017878b824 */ /* 0x100fe200078e0a00 */
[----:B------:R-:W-:Y:S01]  /*2d80*/  IABS R7, R4 ;  /* 0x0000000400077213 */ /* 0x000fe20000000000 */
[--C-:B------:R-:W-:Y:S01]  /*2d90*/  @!P4 IMAD.IADD R128, R128, 0x1, -R0.reuse ;  /* 0x000000018080c824 */ /* 0x100fe200078e0a00 */
[----:B------:R-:W-:Y:S01]  /*2da0*/  ISETP.GE.AND P4, PT, R10, RZ, PT ;  /* 0x000000ff0a00720c */ /* 0x000fe20003f86270 */
[----:B------:R-:W-:Y:S01]  /*2db0*/  @!P5 IMAD.IADD R124, R124, 0x1, -R0 ;  /* 0x000000017c7cd824 */ /* 0x000fe200078e0a00 */
[----:B------:R-:W-:Y:S01]  /*2dc0*/  LOP3.LUT R10, R54, 0x4c, RZ, 0xfc, !PT ;  /* 0x0000004c360a7812 */ /* 0x000fe200078efcff */
[----:B------:R-:W-:Y:S01]  /*2dd0*/  IMAD.MOV R3, RZ, RZ, -R3 ;  /* 0x000000ffff037224 */ /* 0x000fe200078e0a03 */
[----:B------:R-:W-:Y:S01]  /*2de0*/  ISETP.GE.AND P3, PT, R12, RZ, PT ;  /* 0x000000ff0c00720c */ /* 0x000fe20003f66270 */
[----:B------:R-:W-:Y:S01]  /*2df0*/  @!P1 IMAD.MOV R120, RZ, RZ, -R120 ;  /* 0x000000ffff789224 */ /* 0x000fe200078e0a78 */
[C---:B------:R-:W-:Y:S01]  /*2e00*/  ISETP.GT.U32.AND P1, PT, R0.reuse, R128, PT ;  /* 0x000000800000720c */ /* 0x040fe20003f24070 */
[C---:B------:R-:W-:Y:S01]  /*2e10*/  IMAD R136, R0.reuse, R3, R5 ;  /* 0x0000000300887224 */ /* 0x040fe200078e0205 */
[----:B------:R-:W-:Y:S01]  /*2e20*/  ISETP.GT.U32.AND P5, PT, R0, R124, PT ;  /* 0x0000007c0000720c */ /* 0x000fe20003fa4070 */
[----:B------:R-:W-:Y:S01]  /*2e30*/  IMAD.HI.U32 R3, R2, R7, RZ ;  /* 0x0000000702037227 */ /* 0x000fe200078e00ff */
[----:B------:R-:W-:-:S03]  /*2e40*/  LOP3.LUT R12, R54, 0x5a, RZ, 0xfc, !PT ;  /* 0x0000005a360c7812 */ /* 0x000fc600078efcff */
[----:B------:R-:W-:Y:S02]  /*2e50*/  @!P2 IMAD.IADD R126, R126, 0x1, -R0 ;  /* 0x000000017e7ea824 */ /* 0x000fe400078e0a00 */
[----:B------:R-:W-:Y:S02]  /*2e60*/  IMAD.MOV R3, RZ, RZ, -R3 ;  /* 0x000000ffff037224 */ /* 0x000fe400078e0a03 */
[----:B------:R-:W-:Y:S01]  /*2e70*/  @!P0 IMAD.MOV R130, RZ, RZ, -R130 ;  /* 0x000000ffff828224 */ /* 0x000fe200078e0a82 */
[C---:B------:R-:W-:Y:S01]  /*2e80*/  ISETP.GT.U32.AND P2, PT, R0.reuse, R126, PT ;  /* 0x0000007e0000720c */ /* 0x040fe20003f44070 */
[----:B------:R-:W-:Y:S01]  /*2e90*/  IMAD R138, R0, R3, R7 ;  /* 0x00000003008a7224 */ /* 0x000fe200078e0207 */
[----:B------:R-:W-:Y:S01]  /*2ea0*/  ISETP.GE.AND P0, PT, R8, RZ, PT ;  /* 0x000000ff0800720c */ /* 0x000fe20003f06270 */
[--C-:B------:R-:W-:Y:S01]  /*2eb0*/  @!P1 IMAD.IADD R128, R128, 0x1, -R0.reuse ;  /* 0x0000000180809824 */ /* 0x100fe200078e0a00 */
[----:B------:R-:W-:Y:S01]  /*2ec0*/  ISETP.GT.U32.AND P1, PT, R0, R136, PT ;  /* 0x000000880000720c */ /* 0x000fe20003f24070 */
[----:B------:R-:W-:Y:S01]  /*2ed0*/  @!P5 IMAD.IADD R124, R124, 0x1, -R0 ;  /* 0x000000017c7cd824 */ /* 0x000fe200078e0a00 */
[----:B------:R-:W-:Y:S01]  /*2ee0*/  LOP3.LUT R8, R54, 0x48, RZ, 0xfc, !PT ;  /* 0x0000004836087812 */ /* 0x000fe200078efcff */
[----:B------:R-:W-:Y:S01]  /*2ef0*/  @!P6 IMAD.MOV R122, RZ, RZ, -R122 ;  /* 0x000000ffff7ae224 */ /* 0x000fe200078e0a7a */
[----:B------:R-:W-:Y:S01]  /*2f00*/  ISETP.GT.U32.AND P5, PT, R0, R138, PT ;  /* 0x0000008a0000720c */ /* 0x000fe20003fa4070 */
[----:B------:R-:W-:Y:S01]  /*2f10*/  @!P4 IMAD.MOV R124, RZ, RZ, -R124 ;  /* 0x000000ffff7cc224 */ /* 0x000fe200078e0a7c */
[----:B------:R-:W-:-:S02]  /*2f20*/  IABS R5, R8 ;  /* 0x0000000800057213 */ /* 0x000fc40000000000 */
[----:B------:R-:W-:Y:S01]  /*2f30*/  IABS R7, R9 ;  /* 0x0000000900077213 */ /* 0x000fe20000000000 */
[--C-:B------:R-:W-:Y:S01]  /*2f40*/  @!P2 IMAD.IADD R126, R126, 0x1, -R0.reuse ;  /* 0x000000017e7ea824 */ /* 0x100fe200078e0a00 */
[----:B------:R-:W-:Y:S01]  /*2f50*/  ISETP.GE.AND P2, PT, R4, RZ, PT ;  /* 0x000000ff0400720c */ /* 0x000fe20003f46270 */
[----:B------:R-:W-:Y:S01]  /*2f60*/  IMAD.HI.U32 R3, R2, R5, RZ ;  /* 0x0000000502037227 */ /* 0x000fe200078e00ff */
[----:B------:R-:W-:Y:S02]  /*2f70*/  IABS R4, R10 ;  /* 0x0000000a00047213 */ /* 0x000fe40000000000 */
[----:B------:R-:W-:Y:S01]  /*2f80*/  ISETP.GE.AND P6, PT, R11, RZ, PT ;  /* 0x000000ff0b00720c */ /* 0x000fe20003fc6270 */
[--C-:B------:R-:W-:Y:S01]  /*2f90*/  @!P1 IMAD.IADD R136, R136, 0x1, -R0.reuse ;  /* 0x0000000188889824 */ /* 0x100fe200078e0a00 */
[----:B------:R-:W-:Y:S01]  /*2fa0*/  ISETP.GE.AND P1, PT, R8, RZ, PT ;  /* 0x000000ff0800720c */ /* 0x000fe20003f26270 */
[----:B------:R-:W-:Y:S01]  /*2fb0*/  IMAD.MOV R3, RZ, RZ, -R3 ;  /* 0x000000ffff037224 */ /* 0x000fe200078e0a03 */
[----:B------:R-:W-:Y:S01]  /*2fc0*/  LOP3.LUT R8, R54, 0x4e, RZ, 0xfc, !PT ;  /* 0x0000004e36087812 */ /* 0x000fe200078efcff */
[----:B------:R-:W-:Y:S01]  /*2fd0*/  @!P5 IMAD.IADD R138, R138, 0x1, -R0 ;  /* 0x000000018a8ad824 */ /* 0x000fe200078e0a00 */
[----:B------:R-:W-:Y:S01]  /*2fe0*/  ISETP.GE.AND P4, PT, R9, RZ, PT ;  /* 0x000000ff0900720c */ /* 0x000fe20003f86270 */
[----:B------:R-:W-:Y:S01]  /*2ff0*/  @!P0 IMAD.MOV R128, RZ, RZ, -R128 ;  /* 0x000000ffff808224 */ /* 0x000fe200078e0a80 */
[C---:B------:R-:W-:Y:S01]  /*3000*/  ISETP.GT.U32.AND P0, PT, R0.reuse, R136, PT ;  /* 0x000000880000720c */ /* 0x040fe20003f04070 */
[C---:B------:R-:W-:Y:S01]  /*3010*/  IMAD R140, R0.reuse, R3, R5 ;  /* 0x00000003008c7224 */ /* 0x040fe200078e0205 */
[----:B------:R-:W-:Y:S01]  /*3020*/  ISETP.GT.U32.AND P5, PT, R0, R138, PT ;  /* 0x0000008a0000720c */ /* 0x000fe20003fa4070 */
[----:B------:R-:W-:Y:S01]  /*3030*/  IMAD.MOV.U32 R5, RZ, RZ, R4 ;  /* 0x000000ffff057224 */ /* 0x000fe200078e0004 */
[----:B------:R-:W-:Y:S01]  /*3040*/  IABS R11, R12 ;  /* 0x0000000c000b7213 */ /* 0x000fe20000000000 */
[----:B------:R-:W-:-:S04]  /*3050*/  IMAD.HI.U32 R3, R2, R7, RZ ;  /* 0x0000000702037227 */ /* 0x000fc800078e00ff */
[----:B------:R-:W-:-:S04]  /*3060*/  IMAD.HI.U32 R4, R2, R5, RZ ;  /* 0x0000000502047227 */ /* 0x000fc800078e00ff */
[----:B------:R-:W-:Y:S01]  /*3070*/  @!P3 IMAD.MOV R126, RZ, RZ, -R126 ;  /* 0x000000ffff7eb224 */ /* 0x000fe200078e0a7e */
[C---:B------:R-:W-:Y:S01]  /*3080*/  ISETP.GT.U32.AND P3, PT, R0.reuse, R140, PT ;  /* 0x0000008c0000720c */ /* 0x040fe20003f64070 */
[----:B------:R-:W-:Y:S02]  /*3090*/  IMAD.MOV R3, RZ, RZ, -R3 ;  /* 0x000000ffff037224 */ /* 0x000fe400078e0a03 */
[----:B------:R-:W-:Y:S02]  /*30a0*/  IMAD.MOV R4, RZ, RZ, -R4 ;  /* 0x000000ffff047224 */ /* 0x000fe400078e0a04 */
[----:B------:R-:W-:Y:S02]  /*30b0*/  IMAD R148, R0, R3, R7 ;  /* 0x0000000300947224 */ /* 0x000fe400078e0207 */
[--C-:B------:R-:W-:Y:S01]  /*30c0*/  @!P0 IMAD.IADD R136, R136, 0x1, -R0.reuse ;  /* 0x0000000188888824 */ /* 0x100fe200078e0a00 */
[----:B------:R-:W-:Y:S01]  /*30d0*/  ISETP.GE.AND P0, PT, R10, RZ, PT ;  /* 0x000000ff0a00720c */ /* 0x000fe20003f06270 */
[----:B------:R-:W-:Y:S01]  /*30e0*/  IMAD R142, R0, R4, R5 ;  /* 0x00000004008e7224 */ /* 0x000fe200078e0205 */
[----:B------:R-:W-:Y:S01]  /*30f0*/  IABS R5, R8 ;  /* 0x0000000800057213 */ /* 0x000fe20000000000 */
[----:B------:R-:W-:Y:S01]  /*3100*/  @!P5 IMAD.IADD R138, R138, 0x1, -R0 ;  /* 0x000000018a8ad824 */ /* 0x000fe200078e0a00 */
[C---:B------:R-:W-:Y:S01]  /*3110*/  ISETP.GT.U32.AND P5, PT, R0.reuse, R148, PT ;  /* 0x000000940000720c */ /* 0x040fe20003fa4070 */
[----:B------:R-:W-:Y:S01]  /*3120*/  @!P6 IMAD.MOV R136, RZ, RZ, -R136 ;  /* 0x000000ffff88e224 */ /* 0x000fe200078e0a88 */
[----:B------:R-:W-:Y:S01]  /*3130*/  ISETP.GT.U32.AND P6, PT, R0, R142, PT ;  /* 0x0000008e0000720c */ /* 0x000fe20003fc4070 */
[----:B------:R-:W-:Y:S01]  /*3140*/  @!P3 IMAD.IADD R140, R140, 0x1, -R0 ;  /* 0x000000018c8cb824 */ /* 0x000fe200078e0a00 */
[----:B------:R-:W-:Y:S01]  /*3150*/  LOP3.LUT R10, R54, 0x52, RZ, 0xfc, !PT ;  /* 0x00000052360a7812 */ /* 0x000fe200078efcff */
[----:B------:R-:W-:Y:S01]  /*3160*/  IMAD.HI.U32 R3, R2, R5, RZ ;  /* 0x0000000502037227 */ /* 0x000fe200078e00ff */
[----:B------:R-:W-:-:S02]  /*3170*/  LOP3.LUT R4, R54, 0x50, RZ, 0xfc, !PT ;  /* 0x0000005036047812 */ /* 0x000fc400078efcff */
[----:B------:R-:W-:Y:S01]  /*3180*/  ISETP.GT.U32.AND P3, PT, R0, R140, PT ;  /* 0x0000008c0000720c */ /* 0x000fe20003f64070 */
[----:B------:R-:W-:Y:S01]  /*3190*/  IMAD.MOV R150, RZ, RZ, -R3 ;  /* 0x000000ffff967224 */ /* 0x000fe200078e0a03 */
[----:B------:R-:W-:Y:S01]  /*31a0*/  IABS R9, R10 ;  /* 0x0000000a00097213 */ /* 0x000fe20000000000 */
[----:B------:R-:W-:Y:S01]  /*31b0*/  @!P2 IMAD.MOV R138, RZ, RZ, -R138 ;  /* 0x000000ffff8aa224 */ /* 0x000fe200078e0a8a */
[----:B------:R-:W-:Y:S01]  /*31c0*/  IABS R7, R4 ;  /* 0x0000000400077213 */ /* 0x000fe20000000000 */
[--C-:B------:R-:W-:Y:S01]  /*31d0*/  @!P5 IMAD.IADD R148, R148, 0x1, -R0.reuse ;  /* 0x000000019494d824 */ /* 0x100fe200078e0a00 */
[----:B------:R-:W-:Y:S01]  /*31e0*/  ISETP.GE.AND P2, PT, R8, RZ, PT ;  /* 0x000000ff0800720c */ /* 0x000fe20003f46270 */
[----:B------:R-:W-:Y:S01]  /*31f0*/  @!P6 IMAD.IADD R142, R142, 0x1, -R0 ;  /* 0x000000018e8ee824 */ /* 0x000fe200078e0a00 */
[----:B------:R-:W-:Y:S01]  /*3200*/  LOP3.LUT R8, R54, 0x56, RZ, 0xfc, !PT ;  /* 0x0000005636087812 */ /* 0x000fe200078efcff */
[C---:B------:R-:W-:Y:S01]  /*3210*/  IMAD R150, R0.reuse, R150, R5 ;  /* 0x0000009600967224 */ /* 0x040fe200078e0205 */
[----:B------:R-:W-:Y:S01]  /*3220*/  ISETP.GT.U32.AND P5, PT, R0, R148, PT ;  /* 0x000000940000720c */ /* 0x000fe20003fa4070 */
[----:B------:R-:W-:Y:S01]  /*3230*/  IMAD.HI.U32 R3, R2, R7, RZ ;  /* 0x0000000702037227 */ /* 0x000fe200078e00ff */
[----:B------:R-:W-:-:S03]  /*3240*/  ISETP.GT.U32.AND P6, PT, R0, R142, PT ;  /* 0x0000008e0000720c */ /* 0x000fc60003fc4070 */
[----:B------:R-:W-:Y:S01]  /*3250*/  @!P3 IMAD.IADD R140, R140, 0x1, -R0 ;  /* 0x000000018c8cb824 */ /* 0x000fe200078e0a00 */
[----:B------:R-:W-:Y:S01]  /*3260*/  ISETP.GE.AND P3, PT, R4, RZ, PT ;  /* 0x000000ff0400720c */ /* 0x000fe20003f66270 */
[----:B------:R-:W-:-:S04]  /*3270*/  IMAD.HI.U32 R4, R2, R9, RZ ;  /* 0x0000000902047227 */ /* 0x000fc800078e00ff */
[----:B------:R-:W-:Y:S02]  /*3280*/  IMAD.MOV R4, RZ, RZ, -R4 ;  /* 0x000000ffff047224 */ /* 0x000fe400078e0a04 */
[--C-:B------:R-:W-:Y:S01]  /*3290*/  @!P5 IMAD.IADD R148, R148, 0x1, -R0.reuse ;  /* 0x000000019494d824 */ /* 0x100fe200078e0a00 */
[C---:B------:R-:W-:Y:S01]  /*32a0*/  ISETP.GT.U32.AND P5, PT, R0.reuse, R150, PT ;  /* 0x000000960000720c */ /* 0x040fe20003fa4070 */
[----:B------:R-:W-:Y:S02]  /*32b0*/  IMAD R154, R0, R4, R9 ;  /* 0x00000004009a7224 */ /* 0x000fe400078e0209 */
[----:B------:R-:W-:Y:S02]  /*32c0*/  @!P6 IMAD.IADD R142, R142, 0x1, -R0 ;  /* 0x000000018e8ee824 */ /* 0x000fe400078e0a00 */
[----:B------:R-:W-:Y:S02]  /*32d0*/  IMAD.MOV R3, RZ, RZ, -R3 ;  /* 0x000000ffff037224 */ /* 0x000fe400078e0a03 */
[----:B------:R-:W-:Y:S01]  /*32e0*/  @!P0 IMAD.MOV R142, RZ, RZ, -R142 ;  /* 0x000000ffff8e8224 */ /* 0x000fe200078e0a8e */
[C---:B------:R-:W-:Y:S01]  /*32f0*/  ISETP.GT.U32.AND P0, PT, R0.reuse, R154, PT ;  /* 0x0000009a0000720c */ /* 0x040fe20003f04070 */
[----:B------:R-:W-:Y:S01]  /*3300*/  IMAD R152, R0, R3, R7 ;  /* 0x0000000300987224 */ /* 0x000fe200078e0207 */
[----:B------:R-:W-:Y:S01]  /*3310*/  IABS R7, R8 ;  /* 0x0000000800077213 */ /* 0x000fe20000000000 */
[----:B------:R-:W-:Y:S01]  /*3320*/  @!P4 IMAD.MOV R148, RZ, RZ, -R148 ;  /* 0x000000ffff94c224 */ /* 0x000fe200078e0a94 */
[----:B------:R-:W-:Y:S01]  /*3330*/  LOP3.LUT R3, R54, 0x54, RZ, 0xfc, !PT ;  /* 0x0000005436037812 */ /* 0x000fe200078efcff */
[----:B------:R-:W-:Y:S01]  /*3340*/  @!P5 IMAD.IADD R150, R150, 0x1, -R0 ;  /* 0x000000019696d824 */ /* 0x000fe200078e0a00 */
[----:B------:R-:W-:Y:S01]  /*3350*/  ISETP.GT.U32.AND P4, PT, R0, R152, PT ;  /* 0x000000980000720c */ /* 0x000fe20003f84070 */
[----:B------:R-:W-:Y:S01]  /*3360*/  IMAD.HI.U32 R4, R2, R7, RZ ;  /* 0x0000000702047227 */ /* 0x000fe200078e00ff */
[----:B------:R-:W-:-:S02]  /*3370*/  IABS R5, R3 ;  /* 0x0000000300057213 */ /* 0x000fc40000000000 */
[----:B------:R-:W-:Y:S01]  /*3380*/  ISETP.GT.U32.AND P5, PT, R0, R150, PT ;  /* 0x000000960000720c */ /* 0x000fe20003fa4070 */
[----:B------:R-:W-:Y:S01]  /*3390*/  IMAD.MOV R4, RZ, RZ, -R4 ;  /* 0x000000ffff047224 */ /* 0x000fe200078e0a04 */
[----:B------:R-:W-:Y:S01]  /*33a0*/  ISETP.GE.AND P6, PT, R3, RZ, PT ;  /* 0x000000ff0300720c */ /* 0x000fe20003fc6270 */
[----:B------:R-:W-:Y:S02]  /*33b0*/  @!P0 IMAD.IADD R154, R154, 0x1, -R0 ;  /* 0x000000019a9a8824 */ /* 0x000fe400078e0a00 */
[----:B------:R-:W-:Y:S01]  /*33c0*/  @!P1 IMAD.MOV R140, RZ, RZ, -R140 ;  /* 0x000000ffff8c9224 */ /* 0x000fe200078e0a8c */
[----:B------:R-:W-:Y:S01]  /*33d0*/  ISETP.GE.AND P1, PT, R10, RZ, PT ;  /* 0x000000ff0a00720c */ /* 0x000fe20003f26270 */
[C---:B------:R-:W-:Y:S01]  /*33e0*/  IMAD R158, R0.reuse, R4, R7 ;  /* 0x00000004009e7224 */ /* 0x040fe200078e0207 */
[----:B------:R-:W-:Y:S01]  /*33f0*/  ISETP.GT.U32.AND P0, PT, R0, R154, PT ;  /* 0x0000009a0000720c */ /* 0x000fe20003f04070 */
[----:B------:R-:W-:Y:S01]  /*3400*/  IMAD.HI.U32 R4, R2, R11, RZ ;  /* 0x0000000b02047227 */ /* 0x000fe200078e00ff */
[----:B------:R-:W-:-:S03]  /*3410*/  LOP3.LUT R10, R54, 0x58, RZ, 0xfc, !PT ;  /* 0x00000058360a7812 */ /* 0x000fc600078efcff */
[--C-:B------:R-:W-:Y:S01]  /*3420*/  @!P4 IMAD.IADD R152, R152, 0x1, -R0.reuse ;  /* 0x000000019898c824 */ /* 0x100fe200078e0a00 */
[----:B------:R-:W-:Y:S01]  /*3430*/  IABS R9, R10 ;  /* 0x0000000a00097213 */ /* 0x000fe20000000000 */
[----:B------:R-:W-:Y:S01]  /*3440*/  @!P5 IMAD.IADD R150, R150, 0x1, -R0 ;  /* 0x000000019696d824 */ /* 0x000fe200078e0a00 */
[----:B------:R-:W-:Y:S01]  /*3450*/  ISETP.GE.AND P5, PT, R8, RZ, PT ;  /* 0x000000ff0800720c */ /* 0x000fe20003fa6270 */
[----:B------:R-:W-:Y:S01]  /*3460*/  IMAD.MOV R4, RZ, RZ, -R4 ;  /* 0x000000ffff047224 */ /* 0x000fe200078e0a04 */
[C---:B------:R-:W-:Y:S01]  /*3470*/  ISETP.GT.U32.AND P4, PT, R0.reuse, R152, PT ;  /* 0x000000980000720c */ /* 0x040fe20003f84070 */
[----:B------:R-:W-:Y:S01]  /*3480*/  @!P2 IMAD.MOV R150, RZ, RZ, -R150 ;  /* 0x000000ffff96a224 */ /* 0x000fe200078e0a96 */
[----:B------:R-:W-:Y:S01]  /*3490*/  ISETP.GT.U32.AND P2, PT, R0, R158, PT ;  /* 0x0000009e0000720c */ /* 0x000fe20003f44070 */
[----:B------:R-:W-:Y:S01]  /*34a0*/  IMAD.HI.U32 R3, R2, R5, RZ ;  /* 0x0000000502037227 */ /* 0x000fe200078e00ff */
[----:B------:R-:W-:-:S03]  /*34b0*/  LOP3.LUT R8, R54, 0x5c, RZ, 0xfc, !PT ;  /* 0x0000005c36087812 */ /* 0x000fc600078efcff */
[----:B------:R-:W-:Y:S02]  /*34c0*/  IMAD R162, R0, R4, R11 ;  /* 0x0000000400a27224 */ /* 0x000fe400078e020b */
[----:B------:R-:W-:Y:S02]  /*34d0*/  @!P0 IMAD.IADD R154, R154, 0x1, -R0 ;  /* 0x000000019a9a8824 */ /* 0x000fe400078e0a00 */
[----:B------:R-:W-:Y:S02]  /*34e0*/  IMAD.MOV R156, RZ, RZ, -R3 ;  /* 0x000000ffff9c7224 */ /* 0x000fe400078e0a03 */
[----:B------:R-:W-:Y:S01]  /*34f0*/  @!P1 IMAD.MOV R154, RZ, RZ, -R154 ;  /* 0x000000ffff9a9224 */ /* 0x000fe200078e0a9a */
[----:B------:R-:W-:Y:S01]  /*3500*/  ISETP.GT.U32.AND P1, PT, R0, R162, PT ;  /* 0x000000a20000720c */ /* 0x000fe20003f24070 */
[----:B------:R-:W-:-:S04]  /*3510*/  IMAD.HI.U32 R3, R2, R9, RZ ;  /* 0x0000000902037227 */ /* 0x000fc800078e00ff */
[----:B------:R-:W-:Y:S01]  /*3520*/  IMAD R156, R0, R156, R5 ;  /* 0x0000009c009c7224 */ /* 0x000fe200078e0205 */
[----:B------:R-:W-:Y:S01]  /*3530*/  IABS R5, R8 ;  /* 0x0000000800057213 */ /* 0x000fe20000000000 */
[----:B------:R-:W-:Y:S02]  /*3540*/  IMAD.MOV R3, RZ, RZ, -R3 ;  /* 0x000000ffff037224 */ /* 0x000fe400078e0a03 */
[--C-:B------:R-:W-:Y:S01]  /*3550*/  @!P4 IMAD.IADD R152, R152, 0x1, -R0.reuse ;  /* 0x000000019898c824 */ /* 0x100fe200078e0a00 */
[----:B------:R-:W-:Y:S01]  /*3560*/  ISETP.GT.U32.AND P4, PT, R0, R156, PT ;  /* 0x0000009c0000720c */ /* 0x000fe20003f84070 */
[----:B------:R-:W-:Y:S02]  /*3570*/  @!P2 IMAD.IADD R158, R158, 0x1, -R0 ;  /* 0x000000019e9ea824 */ /* 0x000fe400078e0a00 */
[----:B------:R-:W-:Y:S01]  /*3580*/  IMAD R160, R0, R3, R9 ;  /* 0x0000000300a07224 */ /* 0x000fe200078e0209 */
[----:B------:R-:W-:Y:S01]  /*3590*/  LOP3.LUT R9, R54, 0x5e, RZ, 0xfc, !PT ;  /* 0x0000005e36097812 */ /* 0x000fe200078efcff */
[----:B------:R-:W-:Y:S01]  /*35a0*/  IMAD.HI.U32 R3, R2, R5, RZ ;  /* 0x0000000502037227 */ /* 0x000fe200078e00ff */
[----:B------:R-:W-:-:S02]  /*35b0*/  ISETP.GT.U32.AND P2, PT, R0, R158, PT ;  /* 0x0000009e0000720c */ /* 0x000fc40003f44070 */
[----:B------:R-:W-:Y:S01]  /*35c0*/  ISETP.GT.U32.AND P0, PT, R0, R160, PT ;  /* 0x000000a00000720c */ /* 0x000fe20003f04070 */
[--C-:B------:R-:W-:Y:S01]  /*35d0*/  @!P1 IMAD.IADD R162, R162, 0x1, -R0.reuse ;  /* 0x00000001a2a29824 */ /* 0x100fe200078e0a00 */
[----:B------:R-:W-:Y:S01]  /*35e0*/  IABS R7, R9 ;  /* 0x0000000900077213 */ /* 0x000fe20000000000 */
[----:B------:R-:W-:Y:S02]  /*35f0*/  IMAD.MOV R3, RZ, RZ, -R3 ;  /* 0x000000ffff037224 */ /* 0x000fe400078e0a03 */
[----:B------:R-:W-:Y:S01]  /*3600*/  @!P4 IMAD.IADD R156, R156, 0x1, -R0 ;  /* 0x000000019c9cc824 */ /* 0x000fe200078e0a00 */
[C---:B------:R-:W-:Y:S01]  /*3610*/  ISETP.GT.U32.AND P1, PT, R0.reuse, R162, PT ;  /* 0x000000a20000720c */ /* 0x040fe20003f24070 */
[----:B------:R-:W-:Y:S02]  /*3620*/  IMAD R70, R0, R3, R5 ;  /* 0x0000000300467224 */ /* 0x000fe400078e0205 */
[----:B------:R-:W-:Y:S01]  /*3630*/  IMAD.HI.U32 R3, R2, R7, RZ ;  /* 0x0000000702037227 */ /* 0x000fe200078e00ff */
[----:B------:R-:W-:-:S03]  /*3640*/  ISETP.GT.U32.AND P4, PT, R0, R156, PT ;  /* 0x0000009c0000720c */ /* 0x000fc60003f84070 */
[----:B------:R-:W-:Y:S01]  /*3650*/  @!P3 IMAD.MOV R152, RZ, RZ, -R152 ;  /* 0x000000ffff98b224 */ /* 0x000fe200078e0a98 */
[----:B------:R-:W-:Y:S01]  /*3660*/  ISETP.GE.AND P3, PT, R10, RZ, PT ;  /* 0x000000ff0a00720c */ /* 0x000fe20003f66270 */
[----:B------:R-:W-:Y:S01]  /*3670*/  IMAD.MOV R3, RZ, RZ, -R3 ;  /* 0x000000ffff037224 */ /* 0x000fe200078e0a03 */
[----:B------:R-:W-:Y:S01]  /*3680*/  LOP3.LUT R10, R54, 0x60, RZ, 0xfc, !PT ;  /* 0x00000060360a7812 */ /* 0x000fe200078efcff */
[--C-:B------:R-:W-:Y:S01]  /*3690*/  @!P2 IMAD.IADD R158, R158, 0x1, -R0.reuse ;  /* 0x000000019e9ea824 */ /* 0x100fe200078e0a00 */
[----:B------:R-:W-:Y:S01]  /*36a0*/  ISETP.GT.U32.AND P2, PT, R0, R70, PT ;  /* 0x000000460000720c */ /* 0x000fe20003f44070 */
[--C-:B------:R-:W-:Y:S01]  /*36b0*/  @!P0 IMAD.IADD R160, R160, 0x1, -R0.reuse ;  /* 0x00000001a0a08824 */ /* 0x100fe200078e0a00 */
[----:B------:R-:W-:Y:S01]  /*36c0*/  IABS R4, R10 ;  /* 0x0000000a00047213 */ /* 0x000fe20000000000 */
[----:B------:R-:W-:Y:S01]  /*36d0*/  IMAD R68, R0, R3, R7 ;  /* 0x0000000300447224 */ /* 0x000fe200078e0207 */
[----:B------:R-:W-:Y:S01]  /*36e0*/  LOP3.LUT R3, R54, 0x62, RZ, 0xfc, !PT ;  /* 0x0000006236037812 */ /* 0x000fe200078efcff */
[----:B------:R-:W-:Y:S01]  /*36f0*/  @!P1 IMAD.IADD R162, R162, 0x1, -R0 ;  /* 0x00000001a2a29824 */ /* 0x000fe200078e0a00 */
[C---:B------:R-:W-:Y:S01]  /*3700*/  ISETP.GT.U32.AND P0, PT, R0.reuse, R160, PT ;  /* 0x000000a00000720c */ /* 0x040fe20003f04070 */
[----:B------:R-:W-:Y:S01]  /*3710*/  IMAD.MOV.U32 R5, RZ, RZ, R4 ;  /* 0x000000ffff057224 */ /* 0x000fe200078e0004 */
[----:B------:R-:W-:Y:S01]  /*3720*/  ISETP.GT.U32.AND P1, PT, R0, R68, PT ;  /* 0x000000440000720c */ /* 0x000fe20003f24070 */
[----:B------:R-:W-:Y:S01]  /*3730*/  @!P4 IMAD.IADD R156, R156, 0x1, -R0 ;  /* 0x000000019c9cc824 */ /* 0x000fe200078e0a00 */
[----:B------:R-:W-:Y:S01]  /*3740*/  ISETP.GE.AND P4, PT, R12, RZ, PT ;  /* 0x000000ff0c00720c */ /* 0x000fe20003f86270 */
[----:B------:R-:W-:Y:S01]  /*3750*/  IMAD.HI.U32 R4, R2, R5, RZ ;  /* 0x0000000502047227 */ /* 0x000fe200078e00ff */
[----:B------:R-:W-:-:S03]  /*3760*/  LOP3.LUT R12, R54, 0x6e, RZ, 0xfc, !PT ;  /* 0x0000006e360c7812 */ /* 0x000fc600078efcff */
[----:B------:R-:W-:Y:S02]  /*3770*/  @!P2 IMAD.IADD R70, R70, 0x1, -R0 ;  /* 0x000000014646a824 */ /* 0x000fe400078e0a00 */
[----:B------:R-:W-:Y:S02]  /*3780*/  IMAD.MOV R4, RZ, RZ, -R4 ;  /* 0x000000ffff047224 */ /* 0x000fe400078e0a04 */
[--C-:B------:R-:W-:Y:S01]  /*3790*/  @!P0 IMAD.IADD R160, R160, 0x1, -R0.reuse ;  /* 0x00000001a0a08824 */ /* 0x100fe200078e0a00 */
[C---:B------:R-:W-:Y:S01]  /*37a0*/  ISETP.GT.U32.AND P2, PT, R0.reuse, R70, PT ;  /* 0x000000460000720c */ /* 0x040fe20003f44070 */
[----:B------:R-:W-:Y:S01]  /*37b0*/  IMAD R62, R0, R4, R5 ;  /* 0x00000004003e7224 */ /* 0x000fe200078e0205 */
[----:B------:R-:W-:Y:S01]  /*37c0*/  LOP3.LUT R4, R54, 0x64, RZ, 0xfc, !PT ;  /* 0x0000006436047812 */ /* 0x000fe200078efcff */
[----:B------:R-:W-:Y:S01]  /*37d0*/  @!P1 IMAD.IADD R68, R68, 0x1, -R0 ;  /* 0x0000000144449824 */ /* 0x000fe200078e0a00 */
[----:B------:R-:W-:Y:S01]  /*37e0*/  IABS R5, R3 ;  /* 0x0000000300057213 */ /* 0x000fe20000000000 */
[----:B------:R-:W-:Y:S01]  /*37f0*/  @!P3 IMAD.MOV R160, RZ, RZ, -R160 ;  /* 0x000000ffffa0b224 */ /* 0x000fe200078e0aa0 */
[----:B------:R-:W-:Y:S01]  /*3800*/  ISETP.GE.AND P3, PT, R3, RZ, PT ;  /* 0x000000ff0300720c */ /* 0x000fe20003f66270 */
[----:B------:R-:W-:Y:S01]  /*3810*/  @!P6 IMAD.MOV R156, RZ, RZ, -R156 ;  /* 0x000000ffff9ce224 */ /* 0x000fe200078e0a9c */
[----:B------:R-:W-:Y:S01]  /*3820*/  IABS R7, R4 ;  /* 0x0000000400077213 */ /* 0x000fe20000000000 */
[----:B------:R-:W-:Y:S01]  /*3830*/  IMAD.HI.U32 R3, R2, R5, RZ ;  /* 0x0000000502037227 */ /* 0x000fe200078e00ff */
[----:B------:R-:W-:-:S02]  /*3840*/  ISETP.GT.U32.AND P1, PT, R0, R68, PT ;  /* 0x000000440000720c */ /* 0x000fc40003f24070 */
[----:B------:R-:W-:Y:S01]  /*3850*/  ISETP.GE.AND P6, PT, R8, RZ, PT ;  /* 0x000000ff0800720c */ /* 0x000fe20003fc6270 */
[----:B------:R-:W-:Y:S01]  /*3860*/  @!P4 IMAD.MOV R162, RZ, RZ, -R162 ;  /* 0x000000ffffa2c224 */ /* 0x000fe200078e0aa2 */
[----:B------:R-:W-:Y:S01]  /*3870*/  ISETP.GE.AND P4, PT, R4, RZ, PT ;  /* 0x000000ff0400720c */ /* 0x000fe20003f86270 */
[----:B------:R-:W-:Y:S01]  /*3880*/  IMAD.HI.U32 R4, R2, R7, RZ ;  /* 0x0000000702047227 */ /* 0x000fe200078e00ff */
[----:B------:R-:W-:Y:S02]  /*3890*/  LOP3.LUT R8, R54, 0x66, RZ, 0xfc, !PT ;  /* 0x0000006636087812 */ /* 0x000fe400078efcff */
[----:B------:R-:W-:Y:S01]  /*38a0*/  ISETP.GE.AND P0, PT, R10, RZ, PT ;  /* 0x000000ff0a00720c */ /* 0x000fe20003f06270 */
[----:B------:R-:W-:Y:S01]  /*38b0*/  IMAD.MOV R3, RZ, RZ, -R3 ;  /* 0x000000ffff037224 */ /* 0x000fe200078e0a03 */
[----:B------:R-:W-:Y:S01]  /*38c0*/  LOP3.LUT R10, R54, 0x68, RZ, 0xfc, !PT ;  /* 0x00000068360a7812 */ /* 0x000fe200078efcff */
[----:B------:R-:W-:Y:S01]  /*38d0*/  @!P2 IMAD.IADD R70, R70, 0x1, -R0 ;  /* 0x000000014646a824 */ /* 0x000fe200078e0a00 */
[C---:B------:R-:W-:Y:S01]  /*38e0*/  ISETP.GT.U32.AND P2, PT, R0.reuse, R62, PT ;  /* 0x0000003e0000720c */ /* 0x040fe20003f44070 */
[----:B------:R-:W-:Y:S01]  /*38f0*/  IMAD.MOV R4, RZ, RZ, -R4 ;  /* 0x000000ffff047224 */ /* 0x000fe200078e0a04 */
[----:B------:R-:W-:Y:S01]  /*3900*/  IABS R11, R10 ;  /* 0x0000000a000b7213 */ /* 0x000fe20000000000 */
[----:B------:R-:W-:-:S02]  /*3910*/  IMAD R60, R0, R3, R5 ;  /* 0x00000003003c7224 */ /* 0x000fc400078e0205 */
[----:B------:R-:W-:Y:S02]  /*3920*/  IMAD R56, R0, R4, R7 ;  /* 0x0000000400387224 */ /* 0x000fe400078e0207 */
[----:B------:R-:W-:Y:S01]  /*3930*/  @!P1 IMAD.IADD R68, R68, 0x1, -R0 ;  /* 0x0000000144449824 */ /* 0x000fe200078e0a00 */
[C---:B------:R-:W-:Y:S01]  /*3940*/  ISETP.GT.U32.AND P1, PT, R0.reuse, R60, PT ;  /* 0x0000003c0000720c */ /* 0x040fe20003f24070 */
[----:B------:R-:W-:Y:S01]  /*3950*/  @!P6 IMAD.MOV R70, RZ, RZ, -R70 ;  /* 0x000000ffff46e224 */ /* 0x000fe200078e0a46 */
[----:B------:R-:W-:Y:S01]  /*3960*/  ISETP.GT.U32.AND P6, PT, R0, R56, PT ;  /* 0x000000380000720c */ /* 0x000fe20003fc4070 */
[----:B------:R-:W-:Y:S01]  /*3970*/  @!P5 IMAD.MOV R158, RZ, RZ, -R158 ;  /* 0x000000ffff9ed224 */ /* 0x000fe200078e0a9e */
[----:B------:R-:W-:Y:S01]  /*3980*/  ISETP.GE.AND P5, PT, R9, RZ, PT ;  /* 0x000000ff0900720c */ /* 0x000fe20003fa6270 */
[----:B------:R-:W-:Y:S01]  /*3990*/  @!P2 IMAD.IADD R62, R62, 0x1, -R0 ;  /* 0x000000013e3ea824 */ /* 0x000fe200078e0a00 */
[----:B------:R-:W-:Y:S01]  /*39a0*/  IABS R9, R8 ;  /* 0x0000000800097213 */ /* 0x000fe20000000000 */
[----:B------:R-:W-:-:S03]  /*39b0*/  IMAD.HI.U32 R4, R2, R11, RZ ;  /* 0x0000000b02047227 */ /* 0x000fc600078e00ff */
[----:B------:R-:W-:Y:S01]  /*39c0*/  ISETP.GT.U32.AND P2, PT, R0, R62, PT ;  /* 0x0000003e0000720c */ /* 0x000fe20003f44070 */
[----:B------:R-:W-:-:S04]  /*39d0*/  IMAD.HI.U32 R3, R2, R9, RZ ;  /* 0x0000000902037227 */ /* 0x000fc800078e00ff */
[--C-:B------:R-:W-:Y:S02]  /*39e0*/  @!P1 IMAD.IADD R60, R60, 0x1, -R0.reuse ;  /* 0x000000013c3c9824 */ /* 0x100fe400078e0a00 */
[----:B------:R-:W-:Y:S02]  /*39f0*/  @!P6 IMAD.IADD R56, R56, 0x1, -R0 ;  /* 0x000000013838e824 */ /* 0x000fe400078e0a00 */
[----:B------:R-:W-:Y:S01]  /*3a00*/  @!P5 IMAD.MOV R68, RZ, RZ, -R68 ;  /* 0x000000ffff44d224 */ /* 0x000fe200078e0a44 */
[----:B------:R-:W-:Y:S01]  /*3a10*/  ISETP.GT.U32.AND P1, PT, R0, R60, PT ;  /* 0x0000003c0000720c */ /* 0x000fe20003f24070 */
[----:B------:R-:W-:Y:S01]  /*3a20*/  IMAD.MOV R3, RZ, RZ, -R3 ;  /* 0x000000ffff037224 */ /* 0x000fe200078e0a03 */
[----:B------:R-:W-:Y:S01]  /*3a30*/  ISETP.GE.AND P5, PT, R8, RZ, PT ;  /* 0x000000ff0800720c */ /* 0x000fe20003fa6270 */
[----:B------:R-:W-:Y:S01]  /*3a40*/  @!P2 IMAD.IADD R62, R62, 0x1, -R0 ;  /* 0x000000013e3ea824 */ /* 0x000fe200078e0a00 */
[----:B------:R-:W-:Y:S01]  /*3a50*/  ISETP.GT.U32.AND P6, PT, R0, R56, PT ;  /* 0x000000380000720c */ /* 0x000fe20003fc4070 */
[----:B------:R-:W-:Y:S01]  /*3a60*/  IMAD.MOV R4, RZ, RZ, -R4 ;  /* 0x000000ffff047224 */ /* 0x000fe200078e0a04 */
[----:B------:R-:W-:Y:S01]  /*3a70*/  LOP3.LUT R8, R54, 0x6a, RZ, 0xfc, !PT ;  /* 0x0000006a36087812 */ /* 0x000fe200078efcff */
[----:B------:R-:W-:Y:S01]  /*3a80*/  IMAD R46, R0, R3, R9 ;  /* 0x00000003002e7224 */ /* 0x000fe200078e0209 */
[----:B------:R-:W-:Y:S01]  /*3a90*/  ISETP.GE.AND P2, PT, R10, RZ, PT ;  /* 0x000000ff0a00720c */ /* 0x000fe20003f46270 */
        /* <DEDUP_REMOVED lines=8> */
[----:B------:R-:W-:Y:S01]  /*3b20*/  IABS R9, R12 ;  /* 0x0000000c00097213 */ /* 0x000fe20000000000 */
[----:B------:R-:W-:Y:S01]  /*3b30*/  @!P6 IMAD.IADD R56, R56, 0x1, -R0 ;  /* 0x000000013838e824 */ /* 0x000fe200078e0a00 */
[----:B------:R-:W-:Y:S01]  /*3b40*/  ISETP.GT.U32.AND P6, PT, R0, R44, PT ;  /* 0x0000002c0000720c */ /* 0x000fe20003fc4070 */
[----:B------:R-:W-:Y:S01]  /*3b50*/  IMAD.MOV R5, RZ, RZ, -R3 ;  /* 0x000000ffff057224 */ /* 0x000fe200078e0a03 */
[----:B------:R-:W-:Y:S01]  /*3b60*/  IABS R11, R14 ;  /* 0x0000000e000b7213 */ /* 0x000fe20000000000 */
[----:B------:R-:W-:-:S04]  /*3b70*/  IMAD.HI.U32 R3, R2, R41, RZ ;  /* 0x0000002902037227 */ /* 0x000fc800078e00ff */
[----:B------:R-:W-:Y:S02]  /*3b80*/  IMAD R43, R0, R5, R43 ;  /* 0x00000005002b7224 */ /* 0x000fe400078e022b */
[----:B------:R-:W-:Y:S02]  /*3b90*/  IMAD.MOV R7, RZ, RZ, -R3 ;  /* 0x000000ffff077224 */ /* 0x000fe400078e0a03 */
[--C-:B------:R-:W-:Y:S01]  /*3ba0*/  @!P1 IMAD.IADD R46, R46, 0x1, -R0.reuse ;  /* 0x000000012e2e9824 */ /* 0x100fe200078e0a00 */
[C---:B------:R-:W-:Y:S01]  /*3bb0*/  ISETP.GT.U32.AND P1, PT, R0.reuse, R43, PT ;  /* 0x0000002b0000720c */ /* 0x040fe20003f24070 */
[----:B------:R-:W-:Y:S01]  /*3bc0*/  IMAD R41, R0, R7, R41 ;  /* 0x0000000700297224 */ /* 0x000fe200078e0229 */
[----:B------:R-:W-:Y:S01]  /*3bd0*/  LOP3.LUT R7, R54, 0x74, RZ, 0xfc, !PT ;  /* 0x0000007436077812 */ /* 0x000fe200078efcff */
[----:B------:R-:W-:Y:S02]  /*3be0*/  @!P6 IMAD.IADD R44, R44, 0x1, -R0 ;  /* 0x000000012c2ce824 */ /* 0x000fe400078e0a00 */
[----:B------:R-:W-:Y:S01]  /*3bf0*/  IMAD.HI.U32 R4, R2, R9, RZ ;  /* 0x0000000902047227 */ /* 0x000fe200078e00ff */
[----:B------:R-:W-:-:S02]  /*3c00*/  ISETP.GT.U32.AND P6, PT, R0, R41, PT ;  /* 0x000000290000720c */ /* 0x000fc40003fc4070 */
[----:B------:R-:W-:Y:S01]  /*3c10*/  ISETP.GT.U32.AND P0, PT, R0, R44, PT ;  /* 0x0000002c0000720c */ /* 0x000fe20003f04070 */
[----:B------:R-:W-:Y:S01]  /*3c20*/  IMAD.HI.U32 R3, R2, R11, RZ ;  /* 0x0000000b02037227 */ /* 0x000fe200078e00ff */
[----:B------:R-:W-:-:S03]  /*3c30*/  IABS R37, R7 ;  /* 0x0000000700257213 */ /* 0x000fc60000000000 */
[----:B------:R-:W-:Y:S01]  /*3c40*/  @!P1 IMAD.IADD R43, R43, 0x1, -R0 ;  /* 0x000000012b2b9824 */ /* 0x000fe200078e0a00 */
[C---:B------:R-:W-:Y:S01]  /*3c50*/  ISETP.GT.U32.AND P1, PT, R0.reuse, R46, PT ;  /* 0x0000002e0000720c */ /* 0x040fe20003f24070 */
[----:B------:R-:W-:Y:S02]  /*3c60*/  IMAD.MOV R4, RZ, RZ, -R4 ;  /* 0x000000ffff047224 */ /* 0x000fe400078e0a04 */
[----:B------:R-:W-:Y:S02]  /*3c70*/  IMAD.MOV R3, RZ, RZ, -R3 ;  /* 0x000000ffff037224 */ /* 0x000fe400078e0a03 */
[----:B------:R-:W-:Y:S01]  /*3c80*/  @!P6 IMAD.IADD R41, R41, 0x1, -R0 ;  /* 0x000000012929e824 */ /* 0x000fe200078e0a00 */
[C---:B------:R-:W-:Y:S01]  /*3c90*/  ISETP.GT.U32.AND P6, PT, R0.reuse, R43, PT ;  /* 0x0000002b0000720c */ /* 0x040fe20003fc4070 */
[----:B------:R-:W-:Y:S01]  /*3ca0*/  IMAD R40, R0, R4, R9 ;  /* 0x0000000400287224 */ /* 0x000fe200078e0209 */
[----:B------:R-:W-:Y:S01]  /*3cb0*/  LOP3.LUT R9, R54, 0x76, RZ, 0xfc, !PT ;  /* 0x0000007636097812 */ /* 0x000fe200078efcff */
[----:B------:R-:W-:Y:S01]  /*3cc0*/  IMAD R38, R0, R3, R11 ;  /* 0x0000000300267224 */ /* 0x000fe200078e020b */
[----:B------:R-:W-:Y:S01]  /*3cd0*/  LOP3.LUT R11, R54, 0x92, RZ, 0xfc, !PT ;  /* 0x00000092360b7812 */ /* 0x000fe200078efcff */
[----:B------:R-:W-:Y:S01]  /*3ce0*/  @!P4 IMAD.MOV R56, RZ, RZ, -R56 ;  /* 0x000000ffff38c224 */ /* 0x000fe200078e0a38 */
[----:B------:R-:W-:Y:S01]  /*3cf0*/  ISETP.GT.U32.AND P4, PT, R0, R40, PT ;  /* 0x000000280000720c */ /* 0x000fe20003f84070 */
[----:B------:R-:W-:-:S04]  /*3d00*/  IMAD.HI.U32 R5, R2, R39, RZ ;  /* 0x0000002702057227 */ /* 0x000fc800078e00ff */
[----:B------:R-:W-:Y:S01]  /*3d10*/  @!P3 IMAD.MOV R60, RZ, RZ, -R60 ;  /* 0x000000ffff3cb224 */ /* 0x000fe200078e0a3c */
[C---:B------:R-:W-:Y:S01]  /*3d20*/  ISETP.GT.U32.AND P3, PT, R0.reuse, R41, PT ;  /* 0x000000290000720c */ /* 0x040fe20003f64070 */
[--C-:B------:R-:W-:Y:S01]  /*3d30*/  @!P6 IMAD.IADD R43, R43, 0x1, -R0.reuse ;  /* 0x000000012b2be824 */ /* 0x100fe200078e0a00 */
[----:B------:R-:W-:Y:S01]  /*3d40*/  ISETP.GT.U32.AND P6, PT, R0, R38, PT ;  /* 0x000000260000720c */ /* 0x000fe20003fc4070 */
[----:B------:R-:W-:Y:S02]  /*3d50*/  IMAD.MOV R5, RZ, RZ, -R5 ;  /* 0x000000ffff057224 */ /* 0x000fe400078e0a05 */
[--C-:B------:R-:W-:Y:S01]  /*3d60*/  @!P0 IMAD.IADD R44, R44, 0x1, -R0.reuse ;  /* 0x000000012c2c8824 */ /* 0x100fe200078e0a00 */
[----:B------:R-:W-:Y:S01]  /*3d70*/  ISETP.GE.AND P0, PT, R8, RZ, PT ;  /* 0x000000ff0800720c */ /* 0x000fe20003f06270 */
[----:B------:R-:W-:Y:S01]  /*3d80*/  IMAD R39, R0, R5, R39 ;  /* 0x0000000500277224 */ /* 0x000fe200078e0227 */
[----:B------:R-:W-:Y:S01]  /*3d90*/  IABS R5, R9 ;  /* 0x0000000900057213 */ /* 0x000fe20000000000 */
[----:B------:R-:W-:Y:S01]  /*3da0*/  @!P4 IMAD.IADD R40, R40, 0x1, -R0 ;  /* 0x000000012828c824 */ /* 0x000fe200078e0a00 */
[----:B------:R-:W-:Y:S01]  /*3db0*/  ISETP.GE.AND P4, PT, R12, RZ, PT ;  /* 0x000000ff0c00720c */ /* 0x000fe20003f86270 */
[----:B------:R-:W-:Y:S01]  /*3dc0*/  IMAD.HI.U32 R3, R2, R37, RZ ;  /* 0x0000002502037227 */ /* 0x000fe200078e00ff */
[----:B------:R-:W-:-:S03]  /*3dd0*/  LOP3.LUT R8, R54, 0x7a, RZ, 0xfc, !PT ;  /* 0x0000007a36087812 */ /* 0x000fc600078efcff */
[----:B------:R-:W-:Y:S01]  /*3de0*/  @!P6 IMAD.IADD R38, R38, 0x1, -R0 ;  /* 0x000000012626e824 */ /* 0x000fe200078e0a00 */
[----:B------:R-:W-:Y:S01]  /*3df0*/  ISETP.GT.U32.AND P6, PT, R0, R40, PT ;  /* 0x000000280000720c */ /* 0x000fe20003fc4070 */
[----:B------:R-:W-:-:S04]  /*3e00*/  IMAD.HI.U32 R4, R2, R5, RZ ;  /* 0x0000000502047227 */ /* 0x000fc800078e00ff */
[--C-:B------:R-:W-:Y:S01]  /*3e10*/  @!P1 IMAD.IADD R46, R46, 0x1, -R0.reuse ;  /* 0x000000012e2e9824 */ /* 0x100fe200078e0a00 */
[----:B------:R-:W-:Y:S01]  /*3e20*/  ISETP.GT.U32.AND P1, PT, R0, R39, PT ;  /* 0x000000270000720c */ /* 0x000fe20003f24070 */
[----:B------:R-:W-:Y:S01]  /*3e30*/  @!P3 IMAD.IADD R41, R41, 0x1, -R0 ;  /* 0x000000012929b824 */ /* 0x000fe200078e0a00 */
[----:B------:R-:W-:Y:S01]  /*3e40*/  ISETP.GE.AND P3, PT, R10, RZ, PT ;  /* 0x000000ff0a00720c */ /* 0x000fe20003f66270 */
[----:B------:R-:W-:Y:S01]  /*3e50*/  IMAD.MOV R4, RZ, RZ, -R4 ;  /* 0x000000ffff047224 */ /* 0x000fe200078e0a04 */
[----:B------:R-:W-:Y:S01]  /*3e60*/  LOP3.LUT R10, R54, 0x88, RZ, 0xfc, !PT ;  /* 0x00000088360a7812 */ /* 0x000fe200078efcff */
[----:B------:R-:W-:Y:S02]  /*3e70*/  IMAD.MOV R3, RZ, RZ, -R3 ;  /* 0x000000ffff037224 */ /* 0x000fe400078e0a03 */
[----:B------:R-:W-:Y:S01]  /*3e80*/  IMAD R36, R0, R4, R5 ;  /* 0x0000000400247224 */ /* 0x000fe200078e0205 */
[----:B------:R-:W-:Y:S01]  /*3e90*/  LOP3.LUT R4, R54, 0x78, RZ, 0xfc, !PT ;  /* 0x0000007836047812 */ /* 0x000fe200078efcff */
[----:B------:R-:W-:Y:S01]  /*3ea0*/  IMAD R37, R0, R3, R37 ;  /* 0x0000000300257224 */ /* 0x000fe200078e0225 */
[----:B------:R-:W-:Y:S01]  /*3eb0*/  IABS R5, R8 ;  /* 0x0000000800057213 */ /* 0x000fe20000000000 */
[----:B------:R-:W-:Y:S01]  /*3ec0*/  @!P6 IMAD.IADD R40, R40, 0x1, -R0 ;  /* 0x000000012828e824 */ /* 0x000fe200078e0a00 */
[C---:B------:R-:W-:Y:S01]  /*3ed0*/  ISETP.GT.U32.AND P6, PT, R0.reuse, R36, PT ;  /* 0x000000240000720c */ /* 0x040fe20003fc4070 */
[----:B------:R-:W-:Y:S01]  /*3ee0*/  @!P2 IMAD.MOV R44, RZ, RZ, -R44 ;  /* 0x000000ffff2ca224 */ /* 0x000fe200078e0a2c */
[C---:B------:R-:W-:Y:S01]  /*3ef0*/  ISETP.GT.U32.AND P2, PT, R0.reuse, R38, PT ;  /* 0x000000260000720c */ /* 0x040fe20003f44070 */
[----:B------:R-:W-:Y:S01]  /*3f00*/  @!P0 IMAD.MOV R43, RZ, RZ, -R43 ;  /* 0x000000ffff2b8224 */ /* 0x000fe200078e0a2b */
[----:B------:R-:W-:Y:S01]  /*3f10*/  ISETP.GT.U32.AND P0, PT, R0, R37, PT ;  /* 0x000000250000720c */ /* 0x000fe20003f04070 */
[----:B------:R-:W-:Y:S01]  /*3f20*/  @!P1 IMAD.IADD R39, R39, 0x1, -R0 ;  /* 0x0000000127279824 */ /* 0x000fe200078e0a00 */
[----:B------:R-:W-:Y:S01]  /*3f30*/  IABS R35, R4 ;  /* 0x0000000400237213 */ /* 0x000fe20000000000 */
[----:B------:R-:W-:Y:S01]  /*3f40*/  @!P3 IMAD.MOV R41, RZ, RZ, -R41 ;  /* 0x000000ffff29b224 */ /* 0x000fe200078e0a29 */
[----:B------:R-:W-:Y:S01]  /*3f50*/  ISETP.GE.AND P3, PT, R14, RZ, PT ;  /* 0x000000ff0e00720c */ /* 0x000fe20003f66270 */
[----:B------:R-:W-:Y:S01]  /*3f60*/  @!P5 IMAD.MOV R46, RZ, RZ, -R46 ;  /* 0x000000ffff2ed224 */ /* 0x000fe200078e0a2e */
[----:B------:R-:W-:Y:S01]  /*3f70*/  ISETP.GT.U32.AND P5, PT, R0, R39, PT ;  /* 0x000000270000720c */ /* 0x000fe20003fa4070 */
[----:B------:R-:W-:Y:S01]  /*3f80*/  IMAD.HI.U32 R3, R2, R35, RZ ;  /* 0x0000002302037227 */ /* 0x000fe200078e00ff */
[----:B------:R-:W-:-:S02]  /*3f90*/  ISETP.GE.AND P1, PT, R13, RZ, PT ;  /* 0x000000ff0d00720c */ /* 0x000fc40003f26270 */
[----:B--2---:R-:W-:Y:S01]  /*3fa0*/  IABS R27, R10 ;  /* 0x0000000a001b7213 */ /* 0x004fe20000000000 */
[----:B------:R-:W-:Y:S02]  /*3fb0*/  IMAD.MOV R3, RZ, RZ, -R3 ;  /* 0x000000ffff037224 */ /* 0x000fe400078e0a03 */
[--C-:B------:R-:W-:Y:S02]  /*3fc0*/  @!P6 IMAD.IADD R36, R36, 0x1, -R0.reuse ;  /* 0x000000012424e824 */ /* 0x100fe400078e0a00 */
[--C-:B------:R-:W-:Y:S01]  /*3fd0*/  @!P2 IMAD.IADD R38, R38, 0x1, -R0.reuse ;  /* 0x000000012626a824 */ /* 0x100fe200078e0a00 */
[----:B------:R-:W-:Y:S01]  /*3fe0*/  ISETP.GE.AND P2, PT, R9, RZ, PT ;  /* 0x000000ff0900720c */ /* 0x000fe20003f46270 */
[----:B------:R-:W-:Y:S01]  /*3ff0*/  @!P0 IMAD.IADD R37, R37, 0x1, -R0 ;  /* 0x0000000125258824 */ /* 0x000fe200078e0a00 */
[----:B------:R-:W-:Y:S01]  /*4000*/  ISETP.GE.AND P0, PT, R4, RZ, PT ;  /* 0x000000ff0400720c */ /* 0x000fe20003f06270 */
[C---:B------:R-:W-:Y:S01]  /*4010*/  IMAD R35, R0.reuse, R3, R35 ;  /* 0x0000000300237224 */ /* 0x040fe200078e0223 */
[C---:B------:R-:W-:Y:S01]  /*4020*/  ISETP.GT.U32.AND P6, PT, R0.reuse, R36, PT ;  /* 0x000000240000720c */ /* 0x040fe20003fc4070 */
[----:B------:R-:W-:Y:S01]  /*4030*/  @!P4 IMAD.MOV R40, RZ, RZ, -R40 ;  /* 0x000000ffff28c224 */ /* 0x000fe200078e0a28 */
[C---:B------:R-:W-:Y:S01]  /*4040*/  ISETP.GT.U32.AND P4, PT, R0.reuse, R37, PT ;  /* 0x000000250000720c */ /* 0x040fe20003f84070 */
[----:B------:R-:W-:Y:S01]  /*4050*/  @!P3 IMAD.MOV R38, RZ, RZ, -R38 ;  /* 0x000000ffff26b224 */ /* 0x000fe200078e0a26 */
[----:B------:R-:W-:Y:S01]  /*4060*/  ISETP.GT.U32.AND P3, PT, R0, R35, PT ;  /* 0x000000230000720c */ /* 0x000fe20003f64070 */
[----:B------:R-:W-:Y:S01]  /*4070*/  IMAD.HI.U32 R4, R2, R5, RZ ;  /* 0x0000000502047227 */ /* 0x000fe200078e00ff */
[----:B------:R-:W-:-:S02]  /*4080*/  LOP3.LUT R3, R54, 0x7c, RZ, 0xfc, !PT ;  /* 0x0000007c36037812 */ /* 0x000fc400078efcff */
[----:B------:R-:W-:Y:S01]  /*4090*/  LOP3.LUT R9, R54, 0x86, RZ, 0xfc, !PT ;  /* 0x0000008636097812 */ /* 0x000fe200078efcff */
[----:B------:R-:W-:Y:S01]  /*40a0*/  @!P5 IMAD.IADD R39, R39, 0x1, -R0 ;  /* 0x000000012727d824 */ /* 0x000fe200078e0a00 */
[----:B------:R-:W-:Y:S01]  /*40b0*/  ISETP.GE.AND P5, PT, R7, RZ, PT ;  /* 0x000000ff0700720c */ /* 0x000fe20003fa6270 */
[----:B------:R-:W-:Y:S01]  /*40c0*/  IMAD.MOV R4, RZ, RZ, -R4 ;  /* 0x000000ffff047224 */ /* 0x000fe200078e0a04 */
[----:B------:R-:W-:Y:S01]  /*40d0*/  IABS R33, R3 ;  /* 0x0000000300217213 */ /* 0x000fe20000000000 */
[----:B------:R-:W-:Y:S01]  /*40e0*/  @!P1 IMAD.MOV R39, RZ, RZ, -R39 ;  /* 0x000000ffff279224 */ /* 0x000fe200078e0a27 */
[----:B------:R-:W-:Y:S01]  /*40f0*/  ISETP.GE.AND P1, PT, R8, RZ, PT ;  /* 0x000000ff0800720c */ /* 0x000fe20003f26270 */
[----:B------:R-:W-:Y:S01]  /*4100*/  IMAD R34, R0, R4, R5 ;  /* 0x0000000400227224 */ /* 0x000fe200078e0205 */
[----:B------:R-:W-:Y:S01]  /*4110*/  LOP3.LUT R8, R54, 0x80, RZ, 0xfc, !PT ;  /* 0x0000008036087812 */ /* 0x000fe200078efcff */
[--C-:B------:R-:W-:Y:S01]  /*4120*/  @!P6 IMAD.IADD R36, R36, 0x1, -R0.reuse ;  /* 0x000000012424e824 */ /* 0x100fe200078e0a00 */
[----:B------:R-:W-:Y:S01]  /*4130*/  LOP3.LUT R4, R54, 0x7e, RZ, 0xfc, !PT ;  /* 0x0000007e36047812 */ /* 0x000fe200078efcff */
[--C-:B------:R-:W-:Y:S01]  /*4140*/  @!P4 IMAD.IADD R37, R37, 0x1, -R0.reuse ;  /* 0x000000012525c824 */ /* 0x100fe200078e0a00 */
[----:B------:R-:W-:Y:S01]  /*4150*/  ISETP.GT.U32.AND P6, PT, R0, R34, PT ;  /* 0x000000220000720c */ /* 0x000fe20003fc4070 */
[----:B------:R-:W-:Y:S01]  /*4160*/  @!P3 IMAD.IADD R35, R35, 0x1, -R0 ;  /* 0x000000012323b824 */ /* 0x000fe200078e0a00 */
[----:B------:R-:W-:Y:S01]  /*4170*/  IABS R31, R8 ;  /* 0x00000008001f7213 */ /* 0x000fe20000000000 */
[----:B------:R-:W-:Y:S01]  /*4180*/  @!P5 IMAD.MOV R37, RZ, RZ, -R37 ;  /* 0x000000ffff25d224 */ /* 0x000fe200078e0a25 */
[----:B------:R-:W-:Y:S01]  /*4190*/  ISETP.GE.AND P4, PT, R3, RZ, PT ;  /* 0x000000ff0300720c */ /* 0x000fe20003f86270 */
[----:B------:R-:W-:Y:S01]  /*41a0*/  IMAD.HI.U32 R3, R2, R33, RZ ;  /* 0x0000002102037227 */ /* 0x000fe200078e00ff */
[----:B------:R-:W-:-:S02]  /*41b0*/  ISETP.GT.U32.AND P5, PT, R0, R35, PT ;  /* 0x000000230000720c */ /* 0x000fc40003fa4070 */
[----:B------:R-:W-:Y:S01]  /*41c0*/  IABS R7, R4 ;  /* 0x0000000400077213 */ /* 0x000fe20000000000 */
[----:B------:R-:W-:Y:S01]  /*41d0*/  IMAD.HI.U32 R5, R2, R31, RZ ;  /* 0x0000001f02057227 */ /* 0x000fe200078e00ff */
[----:B------:R-:W-:-:S03]  /*41e0*/  ISETP.GE.AND P3, PT, R4, RZ, PT ;  /* 0x000000ff0400720c */ /* 0x000fc60003f66270 */
[--C-:B------:R-:W-:Y:S02]  /*41f0*/  @!P6 IMAD.IADD R34, R34, 0x1, -R0.reuse ;  /* 0x000000012222e824 */ /* 0x100fe400078e0a00 */
[----:B------:R-:W-:Y:S02]  /*4200*/  IMAD.MOV R3, RZ, RZ, -R3 ;  /* 0x000000ffff037224 */ /* 0x000fe400078e0a03 */
[----:B------:R-:W-:Y:S01]  /*4210*/  IMAD.MOV R5, RZ, RZ, -R5 ;  /* 0x000000ffff057224 */ /* 0x000fe200078e0a05 */
[C---:B------:R-:W-:Y:S01]  /*4220*/  ISETP.GT.U32.AND P6, PT, R0.reuse, R34, PT ;  /* 0x000000220000720c */ /* 0x040fe20003fc4070 */
[C---:B------:R-:W-:Y:S02]  /*4230*/  IMAD R33, R0.reuse, R3, R33 ;  /* 0x0000000300217224 */ /* 0x040fe400078e0221 */
[----:B------:R-:W-:Y:S02]  /*4240*/  @!P5 IMAD.IADD R35, R35, 0x1, -R0 ;  /* 0x000000012323d824 */ /* 0x000fe400078e0a00 */
[C---:B------:R-:W-:Y:S01]  /*4250*/  IMAD R31, R0.reuse, R5, R31 ;  /* 0x00000005001f7224 */ /* 0x040fe200078e021f */
[----:B------:R-:W-:Y:S01]  /*4260*/  ISETP.GT.U32.AND P5, PT, R0, R33, PT ;  /* 0x000000210000720c */ /* 0x000fe20003fa4070 */
[----:B------:R-:W-:-:S04]  /*4270*/  IMAD.HI.U32 R4, R2, R7, RZ ;  /* 0x0000000702047227 */ /* 0x000fc800078e00ff */
[----:B------:R-:W-:Y:S01]  /*4280*/  @!P0 IMAD.MOV R35, RZ, RZ, -R35 ;  /* 0x000000ffff238224 */ /* 0x000fe200078e0a23 */
[----:B------:R-:W-:Y:S01]  /*4290*/  ISETP.GT.U32.AND P0, PT, R0, R31, PT ;  /* 0x0000001f0000720c */ /* 0x000fe20003f04070 */
[----:B------:R-:W-:Y:S02]  /*42a0*/  IMAD.MOV R4, RZ, RZ, -R4 ;  /* 0x000000ffff047224 */ /* 0x000fe400078e0a04 */
[----:B------:R-:W-:Y:S02]  /*42b0*/  @!P6 IMAD.IADD R34, R34, 0x1, -R0 ;  /* 0x000000012222e824 */ /* 0x000fe400078e0a00 */
[----:B------:R-:W-:Y:S01]  /*42c0*/  IMAD R32, R0, R4, R7 ;  /* 0x0000000400207224 */ /* 0x000fe200078e0207 */
[----:B------:R-:W-:Y:S01]  /*42d0*/  LOP3.LUT R4, R54, 0x82, RZ, 0xfc, !PT ;  /* 0x0000008236047812 */ /* 0x000fe200078efcff */
[----:B------:R-:W-:Y:S01]  /*42e0*/  @!P2 IMAD.MOV R36, RZ, RZ, -R36 ;  /* 0x000000ffff24a224 */ /* 0x000fe200078e0a24 */
[----:B------:R-:W-:Y:S01]  /*42f0*/  ISETP.GE.AND P2, PT, R8, RZ, PT ;  /* 0x000000ff0800720c */ /* 0x000fe20003f46270 */
[----:B------:R-:W-:Y:S01]  /*4300*/  @!P5 IMAD.IADD R33, R33, 0x1, -R0 ;  /* 0x000000012121d824 */ /* 0x000fe200078e0a00 */
[----:B------:R-:W-:Y:S01]  /*4310*/  IABS R5, R4 ;  /* 0x0000000400057213 */ /* 0x000fe20000000000 */
[----:B------:R-:W-:Y:S01]  /*4320*/  @!P1 IMAD.MOV R34, RZ, RZ, -R34 ;  /* 0x000000ffff229224 */ /* 0x000fe200078e0a22 */
[----:B------:R-:W-:Y:S01]  /*4330*/  ISETP.GT.U32.AND P6, PT, R0, R32, PT ;  /* 0x000000200000720c */ /* 0x000fe20003fc4070 */
[----:B------:R-:W-:Y:S01]  /*4340*/  @!P0 IMAD.IADD R31, R31, 0x1, -R0 ;  /* 0x000000011f1f8824 */ /* 0x000fe200078e0a00 */
[----:B------:R-:W-:Y:S01]  /*4350*/  LOP3.LUT R8, R54, 0x84, RZ, 0xfc, !PT ;  /* 0x0000008436087812 */ /* 0x000fe200078efcff */
[----:B------:R-:W-:Y:S01]  /*4360*/  IMAD.HI.U32 R3, R2, R5, RZ ;  /* 0x0000000502037227 */ /* 0x000fe200078e00ff */
[----:B------:R-:W-:-:S02]  /*4370*/  IABS R7, R9 ;  /* 0x0000000900077213 */ /* 0x000fc40000000000 */
[----:B------:R-:W-:Y:S01]  /*4380*/  IABS R29, R8 ;  /* 0x00000008001d7213 */ /* 0x000fe20000000000 */
[----:B------:R-:W-:Y:S01]  /*4390*/  IMAD.MOV R3, RZ, RZ, -R3 ;  /* 0x000000ffff037224 */ /* 0x000fe200078e0a03 */
[----:B------:R-:W-:Y:S02]  /*43a0*/  ISETP.GT.U32.AND P5, PT, R0, R33, PT ;  /* 0x000000210000720c */ /* 0x000fe40003fa4070 */
[----:B------:R-:W-:Y:S01]  /*43b0*/  ISETP.GE.AND P1, PT, R4, RZ, PT ;  /* 0x000000ff0400720c */ /* 0x000fe20003f26270 */
[----:B------:R-:W-:Y:S01]  /*43c0*/  IMAD.HI.U32 R4, R2, R7, RZ ;  /* 0x0000000702047227 */ /* 0x000fe200078e00ff */
[----:B------:R-:W-:-:S03]  /*43d0*/  ISETP.GT.U32.AND P0, PT, R0, R31, PT ;  /* 0x0000001f0000720c */ /* 0x000fc60003f04070 */
[----:B------:R-:W-:Y:S02]  /*43e0*/  @!P6 IMAD.IADD R32, R32, 0x1, -R0 ;  /* 0x000000012020e824 */ /* 0x000fe400078e0a00 */
[----:B------:R-:W-:Y:S02]  /*43f0*/  IMAD R30, R0, R3, R5 ;  /* 0x00000003001e7224 */ /* 0x000fe400078e0205 */
[----:B------:R-:W-:Y:S01]  /*4400*/  IMAD.HI.U32 R3, R2, R29, RZ ;  /* 0x0000001d02037227 */ /* 0x000fe200078e00ff */
[----:B------:R-:W-:-:S03]  /*4410*/  ISETP.GT.U32.AND P6, PT, R0, R32, PT ;  /* 0x000000200000720c */ /* 0x000fc60003fc4070 */
[----:B------:R-:W-:-:S04]  /*4420*/  IMAD.HI.U32 R5, R2, R27, RZ ;  /* 0x0000001b02057227 */ /* 0x000fc800078e00ff */
[----:B------:R-:W-:Y:S02]  /*4430*/  IMAD.MOV R4, RZ, RZ, -R4 ;  /* 0x000000ffff047224 */ /* 0x000fe400078e0a04 */
[----:B------:R-:W-:Y:S02]  /*4440*/  IMAD.MOV R3, RZ, RZ, -R3 ;  /* 0x000000ffff037224 */ /* 0x000fe400078e0a03 */
[----:B------:R-:W-:Y:S02]  /*4450*/  IMAD.MOV R5, RZ, RZ, -R5 ;  /* 0x000000ffff057224 */ /* 0x000fe400078e0a05 */
[----:B------:R-:W-:Y:S01]  /*4460*/  IMAD R28, R0, R4, R7 ;  /* 0x00000004001c7224 */ /* 0x000fe200078e0207 */
[----:B------:R-:W-:Y:S01]  /*4470*/  LOP3.LUT R4, R54, 0x8a, RZ, 0xfc, !PT ;  /* 0x0000008a36047812 */ /* 0x000fe200078efcff */
[----:B------:R-:W-:Y:S01]  /*4480*/  @!P5 IMAD.IADD R33, R33, 0x1, -R0 ;  /* 0x000000012121d824 */ /* 0x000fe200078e0a00 */
[C---:B------:R-:W-:Y:S01]  /*4490*/  ISETP.GT.U32.AND P5, PT, R0.reuse, R30, PT ;  /* 0x0000001e0000720c */ /* 0x040fe20003fa4070 */
[----:B------:R-:W-:-:S02]  /*44a0*/  IMAD R29, R0, R3, R29 ;  /* 0x00000003001d7224 */ /* 0x000fc400078e021d */
[C---:B------:R-:W-:Y:S01]  /*44b0*/  IMAD R27, R0.reuse, R5, R27 ;  /* 0x00000005001b7224 */ /* 0x040fe200078e021b */
[----:B------:R-:W-:Y:S01]  /*44c0*/  IABS R5, R4 ;  /* 0x0000000400057213 */ /* 0x000fe20000000000 */
[--C-:B------:R-:W-:Y:S01]  /*44d0*/  @!P0 IMAD.IADD R31, R31, 0x1, -R0.reuse ;  /* 0x000000011f1f8824 */ /* 0x100fe200078e0a00 */
[C---:B------:R-:W-:Y:S01]  /*44e0*/  ISETP.GT.U32.AND P0, PT, R0.reuse, R28, PT ;  /* 0x0000001c0000720c */ /* 0x040fe20003f04070 */
[----:B------:R-:W-:Y:S01]  /*44f0*/  @!P4 IMAD.MOV R33, RZ, RZ, -R33 ;  /* 0x000000ffff21c224 */ /* 0x000fe200078e0a21 */
[C---:B------:R-:W-:Y:S01]  /*4500*/  ISETP.GT.U32.AND P4, PT, R0.reuse, R29, PT ;  /* 0x0000001d0000720c */ /* 0x040fe20003f84070 */
[----:B------:R-:W-:Y:S01]  /*4510*/  @!P2 IMAD.MOV R31, RZ, RZ, -R31 ;  /* 0x000000ffff1fa224 */ /* 0x000fe200078e0a1f */
[----:B------:R-:W-:Y:S01]  /*4520*/  ISETP.GT.U32.AND P2, PT, R0, R27, PT ;  /* 0x0000001b0000720c */ /* 0x000fe20003f44070 */
[----:B------:R-:W-:Y:S01]  /*4530*/  @!P6 IMAD.IADD R32, R32, 0x1, -R0 ;  /* 0x000000012020e824 */ /* 0x000fe200078e0a00 */
[----:B------:R-:W-:Y:S01]  /*4540*/  ISETP.GE.AND P6, PT, R8, RZ, PT ;  /* 0x000000ff0800720c */ /* 0x000fe20003fc6270 */
[----:B------:R-:W-:Y:S01]  /*4550*/  IMAD.HI.U32 R3, R2, R5, RZ ;  /* 0x0000000502037227 */ /* 0x000fe200078e00ff */
[----:B------:R-:W-:-:S03]  /*4560*/  LOP3.LUT R8, R54, 0x8c, RZ, 0xfc, !PT ;  /* 0x0000008c36087812 */ /* 0x000fc600078efcff */
[----:B------:R-:W-:Y:S01]  /*4570*/  IMAD.MOV R3, RZ, RZ, -R3 ;  /* 0x000000ffff037224 */ /* 0x000fe200078e0a03 */
[----:B------:R-:W-:Y:S01]  /*4580*/  IABS R25, R8 ;  /* 0x0000000800197213 */ /* 0x000fe20000000000 */
[--C-:B------:R-:W-:Y:S02]  /*4590*/  @!P0 IMAD.IADD R28, R28, 0x1, -R0.reuse ;  /* 0x000000011c1c8824 */ /* 0x100fe400078e0a00 */
[--C-:B------:R-:W-:Y:S01]  /*45a0*/  @!P4 IMAD.IADD R29, R29, 0x1, -R0.reuse ;  /* 0x000000011d1dc824 */ /* 0x100fe200078e0a00 */
[----:B------:R-:W-:Y:S01]  /*45b0*/  ISETP.GE.AND P4, PT, R4, RZ, PT ;  /* 0x000000ff0400720c */ /* 0x000fe20003f86270 */
[--C-:B------:R-:W-:Y:S01]  /*45c0*/  @!P2 IMAD.IADD R27, R27, 0x1, -R0.reuse ;  /* 0x000000011b1ba824 */ /* 0x100fe200078e0a00 */
[----:B------:R-:W-:Y:S01]  /*45d0*/  ISETP.GT.U32.AND P2, PT, R0, R28, PT ;  /* 0x0000001c0000720c */ /* 0x000fe20003f44070 */
[----:B------:R-:W-:Y:S01]  /*45e0*/  @!P5 IMAD.IADD R30, R30, 0x1, -R0 ;  /* 0x000000011e1ed824 */ /* 0x000fe200078e0a00 */
[C---:B------:R-:W-:Y:S01]  /*45f0*/  ISETP.GT.U32.AND P0, PT, R0.reuse, R29, PT ;  /* 0x0000001d0000720c */ /* 0x040fe20003f04070 */
[----:B------:R-:W-:Y:S01]  /*4600*/  IMAD R26, R0, R3, R5 ;  /* 0x00000003001a7224 */ /* 0x000fe200078e0205 */
[----:B------:R-:W-:Y:S01]  /*4610*/  LOP3.LUT R5, R54, 0x8e, RZ, 0xfc, !PT ;  /* 0x0000008e36057812 */ /* 0x000fe200078efcff */
[----:B------:R-:W-:Y:S01]  /*4620*/  IMAD.HI.U32 R3, R2, R25, RZ ;  /* 0x0000001902037227 */ /* 0x000fe200078e00ff */
[----:B------:R-:W-:-:S02]  /*4630*/  ISETP.GT.U32.AND P5, PT, R0, R30, PT ;  /* 0x0000001e0000720c */ /* 0x000fc40003fa4070 */
[----:B------:R-:W-:Y:S01]  /*4640*/  IABS R7, R5 ;  /* 0x0000000500077213 */ /* 0x000fe20000000000 */
[----:B------:R-:W-:Y:S02]  /*4650*/  IMAD.MOV R3, RZ, RZ, -R3 ;  /* 0x000000ffff037224 */ /* 0x000fe400078e0a03 */
[----:B------:R-:W-:Y:S01]  /*4660*/  @!P3 IMAD.MOV R32, RZ, RZ, -R32 ;  /* 0x000000ffff20b224 */ /* 0x000fe200078e0a20 */
[----:B------:R-:W-:Y:S01]  /*4670*/  ISETP.GE.AND P3, PT, R9, RZ, PT ;  /* 0x000000ff0900720c */ /* 0x000fe20003f66270 */
[----:B------:R-:W-:Y:S01]  /*4680*/  IMAD R25, R0, R3, R25 ;  /* 0x0000000300197224 */ /* 0x000fe200078e0219 */
[----:B------:R-:W-:Y:S01]  /*4690*/  IABS R9, R11 ;  /* 0x0000000b00097213 */ /* 0x000fe20000000000 */
[--C-:B------:R-:W-:Y:S02]  /*46a0*/  @!P2 IMAD.IADD R28, R28, 0x1, -R0.reuse ;  /* 0x000000011c1ca824 */ /* 0x100fe400078e0a00 */
[--C-:B------:R-:W-:Y:S01]  /*46b0*/  @!P0 IMAD.IADD R29, R29, 0x1, -R0.reuse ;  /* 0x000000011d1d8824 */ /* 0x100fe200078e0a00 */
[----:B------:R-:W-:Y:S01]  /*46c0*/  ISETP.GT.U32.AND P2, PT, R0, R25, PT ;  /* 0x000000190000720c */ /* 0x000fe20003f44070 */
[----:B------:R-:W-:Y:S01]  /*46d0*/  @!P5 IMAD.IADD R30, R30, 0x1, -R0 ;  /* 0x000000011e1ed824 */ /* 0x000fe200078e0a00 */
[----:B------:R-:W-:Y:S01]  /*46e0*/  ISETP.GT.U32.AND P0, PT, R0, R26, PT ;  /* 0x0000001a0000720c */ /* 0x000fe20003f04070 */
[----:B------:R-:W-:Y:S01]  /*46f0*/  IMAD.HI.U32 R3, R2, R7, RZ ;  /* 0x0000000702037227 */ /* 0x000fe200078e00ff */
[----:B------:R-:W-:-:S02]  /*4700*/  ISETP.GE.AND P5, PT, R10, RZ, PT ;  /* 0x000000ff0a00720c */ /* 0x000fc40003fa6270 */
[----:B------:R-:W-:Y:S01]  /*4710*/  LOP3.LUT R10, R54, 0x90, RZ, 0xfc, !PT ;  /* 0x00000090360a7812 */ /* 0x000fe200078efcff */
[----:B------:R-:W-:Y:S01]  /*4720*/  @!P1 IMAD.MOV R30, RZ, RZ, -R30 ;  /* 0x000000ffff1e9224 */ /* 0x000fe200078e0a1e */
[----:B------:R-:W-:Y:S01]  /*4730*/  ISETP.GT.U32.AND P1, PT, R0, R27, PT ;  /* 0x0000001b0000720c */ /* 0x000fe20003f24070 */
[----:B------:R-:W-:Y:S01]  /*4740*/  IMAD.MOV R3, RZ, RZ, -R3 ;  /* 0x000000ffff037224 */ /* 0x000fe200078e0a03 */
[----:B------:R-:W-:Y:S01]  /*4750*/  IABS R23, R10 ;  /* 0x0000000a00177213 */ /* 0x000fe20000000000 */
[----:B------:R-:W-:Y:S02]  /*4760*/  @!P6 IMAD.MOV R29, RZ, RZ, -R29 ;  /* 0x000000ffff1de224 */ /* 0x000fe400078e0a1d */
[----:B------:R-:W-:Y:S02]  /*4770*/  @!P2 IMAD.IADD R25, R25, 0x1, -R0 ;  /* 0x000000011919a824 */ /* 0x000fe400078e0a00 */
[----:B------:R-:W-:-:S03]  /*4780*/  IMAD.HI.U32 R4, R2, R23, RZ ;  /* 0x0000001702047227 */ /* 0x000fc600078e00ff */
[----:B------:R-:W-:Y:S01]  /*4790*/  ISETP.GT.U32.AND P6, PT, R0, R25, PT ;  /* 0x000000190000720c */ /* 0x000fe20003fc4070 */
[----:B------:R-:W-:Y:S01]  /*47a0*/  @!P0 IMAD.IADD R26, R26, 0x1, -R0 ;  /* 0x000000011a1a8824 */ /* 0x000fe200078e0a00 */
[----:B------:R-:W-:Y:S01]  /*47b0*/  ISETP.GE.AND P0, PT, R5, RZ, PT ;  /* 0x000000ff0500720c */ /* 0x000fe20003f06270 */
[----:B------:R-:W-:-:S03]  /*47c0*/  IMAD.HI.U32 R5, R2, R9, RZ ;  /* 0x0000000902057227 */ /* 0x000fc600078e00ff */
[C---:B------:R-:W-:Y:S01]  /*47d0*/  ISETP.GT.U32.AND P2, PT, R0.reuse, R26, PT ;  /* 0x0000001a0000720c */ /* 0x040fe20003f44070 */
[----:B------:R-:W-:Y:S02]  /*47e0*/  IMAD.MOV R4, RZ, RZ, -R4 ;  /* 0x000000ffff047224 */ /* 0x000fe400078e0a04 */
[----:B------:R-:W-:Y:S01]  /*47f0*/  IMAD R24, R0, R3, R7 ;  /* 0x0000000300187224 */ /* 0x000fe200078e0207 */
[----:B------:R-:W-:Y:S01]  /*4800*/  LOP3.LUT R7, R54, 0x94, RZ, 0xfc, !PT ;  /* 0x0000009436077812 */ /* 0x000fe200078efcff */
[----:B------:R-:W-:Y:S01]  /*4810*/  @!P1 IMAD.IADD R27, R27, 0x1, -R0 ;  /* 0x000000011b1b9824 */ /* 0x000fe200078e0a00 */
[----:B------:R-:W-:Y:S01]  /*4820*/  ISETP.GE.AND P1, PT, R8, RZ, PT ;  /* 0x000000ff0800720c */ /* 0x000fe20003f26270 */
[----:B------:R-:W-:Y:S01]  /*4830*/  IMAD.MOV R5, RZ, RZ, -R5 ;  /* 0x000000ffff057224 */ /* 0x000fe200078e0a05 */
[----:B------:R-:W-:Y:S01]  /*4840*/  IABS R21, R7 ;  /* 0x0000000700157213 */ /* 0x000fe20000000000 */
[----:B------:R-:W-:Y:S01]  /*4850*/  IMAD R23, R0, R4, R23 ;  /* 0x0000000400177224 */ /* 0x000fe200078e0217 */
[----:B------:R-:W-:Y:S01]  /*4860*/  LOP3.LUT R8, R54, 0x96, RZ, 0xfc, !PT ;  /* 0x0000009636087812 */ /* 0x000fe200078efcff */
[----:B------:R-:W-:Y:S01]  /*4870*/  @!P3 IMAD.MOV R28, RZ, RZ, -R28 ;  /* 0x000000ffff1cb224 */ /* 0x000fe200078e0a1c */
[C---:B------:R-:W-:Y:S01]  /*4880*/  ISETP.GT.U32.AND P3, PT, R0.reuse, R24, PT ;  /* 0x000000180000720c */ /* 0x040fe20003f64070 */
[C---:B------:R-:W-:Y:S01]  /*4890*/  IMAD R22, R0.reuse, R5, R9 ;  /* 0x0000000500167224 */ /* 0x040fe200078e0209 */
[----:B------:R-:W-:Y:S01]  /*48a0*/  IABS R5, R8 ;  /* 0x0000000800057213 */ /* 0x000fe20000000000 */
[----:B------:R-:W-:Y:S01]  /*48b0*/  @!P5 IMAD.MOV R27, RZ, RZ, -R27 ;  /* 0x000000ffff1bd224 */ /* 0x000fe200078e0a1b */
[C---:B------:R-:W-:Y:S01]  /*48c0*/  ISETP.GT.U32.AND P5, PT, R0.reuse, R23, PT ;  /* 0x000000170000720c */ /* 0x040fe20003fa4070 */
[----:B------:R-:W-:Y:S01]  /*48d0*/  @!P6 IMAD.IADD R25, R25, 0x1, -R0 ;  /* 0x000000011919e824 */ /* 0x000fe200078e0a00 */
[----:B------:R-:W-:Y:S01]  /*48e0*/  ISETP.GT.U32.AND P6, PT, R0, R22, PT ;  /* 0x000000160000720c */ /* 0x000fe20003fc4070 */
[----:B------:R-:W-:Y:S01]  /*48f0*/  IMAD.HI.U32 R3, R2, R21, RZ ;  /* 0x0000001502037227 */ /* 0x000fe200078e00ff */
[----:B------:R-:W-:-:S03]  /*4900*/  LOP3.LUT R9, R54, 0x98, RZ, 0xfc, !PT ;  /* 0x0000009836097812 */ /* 0x000fc600078efcff */
[----:B------:R-:W-:Y:S01]  /*4910*/  IMAD.MOV R4, RZ, RZ, -R3 ;  /* 0x000000ffff047224 */ /* 0x000fe200078e0a03 */
[----:B------:R-:W-:Y:S01]  /*4920*/  IABS R19, R9 ;  /* 0x0000000900137213 */ /* 0x000fe20000000000 */
[----:B------:R-:W-:Y:S01]  /*4930*/  @!P3 IMAD.IADD R24, R24, 0x1, -R0 ;  /* 0x000000011818b824 */ /* 0x000fe200078e0a00 */
[----:B------:R-:W-:Y:S01]  /*4940*/  ISETP.GE.AND P3, PT, R11, RZ, PT ;  /* 0x000000ff0b00720c */ /* 0x000fe20003f66270 */
[----:B------:R-:W-:Y:S01]  /*4950*/  IMAD.HI.U32 R3, R2, R5, RZ ;  /* 0x0000000502037227 */ /* 0x000fe200078e00ff */
[----:B------:R-:W-:-:S03]  /*4960*/  LOP3.LUT R11, R54, 0x9c, RZ, 0xfc, !PT ;  /* 0x0000009c360b7812 */ /* 0x000fc600078efcff */
[--C-:B------:R-:W-:Y:S01]  /*4970*/  @!P5 IMAD.IADD R23, R23, 0x1, -R0.reuse ;  /* 0x000000011717d824 */ /* 0x100fe200078e0a00 */
[----:B------:R-:W-:Y:S01]  /*4980*/  ISETP.GT.U32.AND P5, PT, R0, R24, PT ;  /* 0x000000180000720c */ /* 0x000fe20003fa4070 */
[--C-:B------:R-:W-:Y:S01]  /*4990*/  @!P6 IMAD.IADD R22, R22, 0x1, -R0.reuse ;  /* 0x000000011616e824 */ /* 0x100fe200078e0a00 */
[----:B------:R-:W-:Y:S01]  /*49a0*/  IABS R17, R11 ;  /* 0x0000000b00117213 */ /* 0x000fe20000000000 */
[C---:B------:R-:W-:Y:S01]  /*49b0*/  IMAD R21, R0.reuse, R4, R21 ;  /* 0x0000000400157224 */ /* 0x040fe200078e0215 */
[----:B------:R-:W-:Y:S01]  /*49c0*/  ISETP.GT.U32.AND P6, PT, R0, R23, PT ;  /* 0x000000170000720c */ /* 0x000fe20003fc4070 */
[----:B------:R-:W-:Y:S02]  /*49d0*/  IMAD.MOV R3, RZ, RZ, -R3 ;  /* 0x000000ffff037224 */ /* 0x000fe400078e0a03 */
[----:B------:R-:W-:Y:S01]  /*49e0*/  @!P2 IMAD.IADD R26, R26, 0x1, -R0 ;  /* 0x000000011a1aa824 */ /* 0x000fe200078e0a00 */
[----:B------:R-:W-:Y:S01]  /*49f0*/  ISETP.GE.AND P2, PT, R10, RZ, PT ;  /* 0x000000ff0a00720c */ /* 0x000fe20003f46270 */
[----:B------:R-:W-:Y:S01]  /*4a00*/  IMAD R20, R0, R3, R5 ;  /* 0x0000000300147224 */ /* 0x000fe200078e0205 */
[----:B------:R-:W-:Y:S01]  /*4a10*/  LOP3.LUT R10, R54, 0x9a, RZ, 0xfc, !PT ;  /* 0x0000009a360a7812 */ /* 0x000fe200078efcff */
[----:B------:R-:W-:-:S03]  /*4a20*/  IMAD.HI.U32 R3, R2, R19, RZ ;  /* 0x0000001302037227 */ /* 0x000fc600078e00ff */
[----:B------:R-:W-:Y:S01]  /*4a30*/  IABS R5, R10 ;  /* 0x0000000a00057213 */ /* 0x000fe20000000000 */
[--C-:B------:R-:W-:Y:S01]  /*4a40*/  @!P5 IMAD.IADD R24, R24, 0x1, -R0.reuse ;  /* 0x000000011818d824 */ /* 0x100fe200078e0a00 */
[C---:B------:R-:W-:Y:S01]  /*4a50*/  ISETP.GT.U32.AND P5, PT, R0.reuse, R21, PT ;  /* 0x000000150000720c */ /* 0x040fe20003fa4070 */
[----:B------:R-:W-:Y:S01]  /*4a60*/  @!P6 IMAD.IADD R23, R23, 0x1, -R0 ;  /* 0x000000011717e824 */ /* 0x000fe200078e0a00 */
[C---:B------:R-:W-:Y:S01]  /*4a70*/  ISETP.GT.U32.AND P6, PT, R0.reuse, R20, PT ;  /* 0x000000140000720c */ /* 0x040fe20003fc4070 */
[----:B------:R-:W-:Y:S01]  /*4a80*/  @!P4 IMAD.MOV R26, RZ, RZ, -R26 ;  /* 0x000000ffff1ac224 */ /* 0x000fe200078e0a1a */
[C---:B------:R-:W-:Y:S01]  /*4a90*/  ISETP.GT.U32.AND P4, PT, R0.reuse, R22, PT ;  /* 0x000000160000720c */ /* 0x040fe20003f84070 */
[----:B------:R-:W-:Y:S02]  /*4aa0*/  IMAD.MOV R4, RZ, RZ, -R3 ;  /* 0x000000ffff047224 */ /* 0x000fe400078e0a03 */
[----:B------:R-:W-:Y:S02]  /*4ab0*/  @!P1 IMAD.MOV R25, RZ, RZ, -R25 ;  /* 0x000000ffff199224 */ /* 0x000fe400078e0a19 */
[----:B------:R-:W-:Y:S01]  /*4ac0*/  IMAD R19, R0, R4, R19 ;  /* 0x0000000400137224 */ /* 0x000fe200078e0213 */
[----:B------:R-:W-:Y:S01]  /*4ad0*/  LOP3.LUT R4, R54, 0x9e, RZ, 0xfc, !PT ;  /* 0x0000009e36047812 */ /* 0x000fe200078efcff */
[----:B------:R-:W-:-:S04]  /*4ae0*/  IMAD.HI.U32 R3, R2, R5, RZ ;  /* 0x0000000502037227 */ /* 0x000fc800078e00ff */
[--C-:B------:R-:W-:Y:S01]  /*4af0*/  @!P5 IMAD.IADD R21, R21, 0x1, -R0.reuse ;  /* 0x000000011515d824 */ /* 0x100fe200078e0a00 */
[----:B------:R-:W-:Y:S01]  /*4b00*/  ISETP.GE.AND P5, PT, R8, RZ, PT ;  /* 0x000000ff0800720c */ /* 0x000fe20003fa6270 */
[--C-:B------:R-:W-:Y:S01]  /*4b10*/  @!P6 IMAD.IADD R20, R20, 0x1, -R0.reuse ;  /* 0x000000011414e824 */ /* 0x100fe200078e0a00 */
[----:B------:R-:W-:Y:S01]  /*4b20*/  ISETP.GT.U32.AND P6, PT, R0, R19, PT ;  /* 0x000000130000720c */ /* 0x000fe20003fc4070 */
[----:B------:R-:W-:Y:S01]  /*4b30*/  @!P4 IMAD.IADD R22, R22, 0x1, -R0 ;  /* 0x000000011616c824 */ /* 0x000fe200078e0a00 */
[C---:B------:R-:W-:Y:S01]  /*4b40*/  ISETP.GT.U32.AND P1, PT, R0.reuse, R21, PT ;  /* 0x000000150000720c */ /* 0x040fe20003f24070 */
[----:B------:R-:W-:Y:S01]  /*4b50*/  IMAD.MOV R18, RZ, RZ, -R3 ;  /* 0x000000ffff127224 */ /* 0x000fe200078e0a03 */
[----:B------:R-:W-:Y:S01]  /*4b60*/  ISETP.GE.AND P4, PT, R7, RZ, PT ;  /* 0x000000ff0700720c */ /* 0x000fe20003f86270 */
[----:B------:R-:W-:Y:S01]  /*4b70*/  @!P0 IMAD.MOV R24, RZ, RZ, -R24 ;  /* 0x000000ffff188224 */ /* 0x000fe200078e0a18 */
[----:B------:R-:W-:Y:S01]  /*4b80*/  ISETP.GT.U32.AND P0, PT, R0, R20, PT ;  /* 0x000000140000720c */ /* 0x000fe20003f04070 */
[----:B------:R-:W-:Y:S01]  /*4b90*/  IMAD.HI.U32 R3, R2, R17, RZ ;  /* 0x0000001102037227 */ /* 0x000fe200078e00ff */
[----:B------:R-:W-:-:S03]  /*4ba0*/  LOP3.LUT R8, R54, 0xa0, RZ, 0xfc, !PT ;  /* 0x000000a036087812 */ /* 0x000fc600078efcff */
[----:B------:R-:W-:Y:S01]  /*4bb0*/  IMAD R18, R0, R18, R5 ;  /* 0x0000001200127224 */ /* 0x000fe200078e0205 */
[----:B------:R-:W-:Y:S01]  /*4bc0*/  IABS R5, R4 ;  /* 0x0000000400057213 */ /* 0x000fe20000000000 */
[--C-:B------:R-:W-:Y:S01]  /*4bd0*/  @!P6 IMAD.IADD R19, R19, 0x1, -R0.reuse ;  /* 0x000000011313e824 */ /* 0x100fe200078e0a00 */
[----:B------:R-:W-:Y:S01]  /*4be0*/  ISETP.GE.AND P6, PT, R4, RZ, PT ;  /* 0x000000ff0400720c */ /* 0x000fe20003fc6270 */
[----:B------:R-:W-:Y:S01]  /*4bf0*/  @!P1 IMAD.IADD R21, R21, 0x1, -R0 ;  /* 0x0000000115159824 */ /* 0x000fe200078e0a00 */
[C---:B------:R-:W-:Y:S01]  /*4c00*/  ISETP.GT.U32.AND P1, PT, R0.reuse, R18, PT ;  /* 0x000000120000720c */ /* 0x040fe20003f24070 */
[----:B------:R-:W-:Y:S01]  /*4c10*/  IMAD.MOV R3, RZ, RZ, -R3 ;  /* 0x000000ffff037224 */ /* 0x000fe200078e0a03 */
[----:B------:R-:W-:Y:S01]  /*4c20*/  IABS R15, R8 ;  /* 0x00000008000f7213 */ /* 0x000fe20000000000 */
[----:B------:R-:W-:Y:S01]  /*4c30*/  @!P4 IMAD.MOV R21, RZ, RZ, -R21 ;  /* 0x000000ffff15c224 */ /* 0x000fe200078e0a15 */
[C---:B------:R-:W-:Y:S01]  /*4c40*/  ISETP.GT.U32.AND P4, PT, R0.reuse, R19, PT ;  /* 0x000000130000720c */ /* 0x040fe20003f84070 */
[----:B------:R-:W-:-:S02]  /*4c50*/  IMAD R17, R0, R3, R17 ;  /* 0x0000000300117224 */ /* 0x000fc400078e0211 */
[----:B------:R-:W-:-:S04]  /*4c60*/  IMAD.HI.U32 R3, R2, R5, RZ ;  /* 0x0000000502037227 */ /* 0x000fc800078e00ff */
[----:B------:R-:W-:Y:S01]  /*4c70*/  @!P0 IMAD.IADD R20, R20, 0x1, -R0 ;  /* 0x0000000114148824 */ /* 0x000fe200078e0a00 */
[----:B------:R-:W-:Y:S01]  /*4c80*/  ISETP.GE.AND P0, PT, R11, RZ, PT ;  /* 0x000000ff0b00720c */ /* 0x000fe20003f06270 */
[----:B------:R-:W-:Y:S01]  /*4c90*/  IMAD.MOV R3, RZ, RZ, -R3 ;  /* 0x000000ffff037224 */ /* 0x000fe200078e0a03 */
[----:B------:R-:W-:Y:S01]  /*4ca0*/  IABS R11, R42 ;  /* 0x0000002a000b7213 */ /* 0x000fe20000000000 */
[----:B------:R-:W-:Y:S01]  /*4cb0*/  @!P5 IMAD.MOV R20, RZ, RZ, -R20 ;  /* 0x000000ffff14d224 */ /* 0x000fe200078e0a14 */
[C---:B------:R-:W-:Y:S01]  /*4cc0*/  ISETP.GT.U32.AND P5, PT, R0.reuse, R17, PT ;  /* 0x000000110000720c */ /* 0x040fe20003fa4070 */
[C---:B------:R-:W-:Y:S02]  /*4cd0*/  IMAD R16, R0.reuse, R3, R5 ;  /* 0x0000000300107224 */ /* 0x040fe400078e0205 */
[--C-:B------:R-:W-:Y:S02]  /*4ce0*/  @!P4 IMAD.IADD R19, R19, 0x1, -R0.reuse ;  /* 0x000000011313c824 */ /* 0x100fe400078e0a00 */
[----:B------:R-:W-:Y:S01]  /*4cf0*/  @!P2 IMAD.MOV R23, RZ, RZ, -R23 ;  /* 0x000000ffff17a224 */ /* 0x000fe200078e0a17 */
[----:B------:R-:W-:Y:S01]  /*4d00*/  ISETP.GT.U32.AND P4, PT, R0, R16, PT ;  /* 0x000000100000720c */ /* 0x000fe20003f84070 */
[----:B------:R-:W-:Y:S01]  /*4d10*/  @!P1 IMAD.IADD R18, R18, 0x1, -R0 ;  /* 0x0000000112129824 */ /* 0x000fe200078e0a00 */
[----:B------:R-:W-:Y:S01]  /*4d20*/  ISETP.GE.AND P2, PT, R9, RZ, PT ;  /* 0x000000ff0900720c */ /* 0x000fe20003f46270 */
[----:B------:R-:W-:Y:S01]  /*4d30*/  @!P3 IMAD.MOV R22, RZ, RZ, -R22 ;  /* 0x000000ffff16b224 */ /* 0x000fe200078e0a16 */
[----:B------:R-:W-:Y:S01]  /*4d40*/  LOP3.LUT R9, R54, 0xa2, RZ, 0xfc, !PT ;  /* 0x000000a236097812 */ /* 0x000fe200078efcff */
[----:B------:R-:W-:Y:S01]  /*4d50*/  IMAD.HI.U32 R3, R2, R15, RZ ;  /* 0x0000000f02037227 */ /* 0x000fe200078e00ff */
[----:B------:R-:W-:-:S02]  /*4d60*/  ISETP.GT.U32.AND P1, PT, R0, R18, PT ;  /* 0x000000120000720c */ /* 0x000fc40003f24070 */
[----:B------:R-:W-:Y:S01]  /*4d70*/  IABS R7, R9 ;  /* 0x0000000900077213 */ /* 0x000fe20000000000 */
[--C-:B------:R-:W-:Y:S01]  /*4d80*/  @!P5 IMAD.IADD R17, R17, 0x1, -R0.reuse ;  /* 0x000000011111d824 */ /* 0x100fe200078e0a00 */
[----:B------:R-:W-:Y:S01]  /*4d90*/  ISETP.GE.AND P3, PT, R10, RZ, PT ;  /* 0x000000ff0a00720c */ /* 0x000fe20003f66270 */
[----:B------:R-:W-:Y:S01]  /*4da0*/  IMAD.MOV R5, RZ, RZ, -R3 ;  /* 0x000000ffff057224 */ /* 0x000fe200078e0a03 */
[----:B------:R-:W-:Y:S01]  /*4db0*/  LOP3.LUT R10, R54, 0xa4, RZ, 0xfc, !PT ;  /* 0x000000a4360a7812 */ /* 0x000fe200078efcff */
[----:B------:R-:W-:Y:S01]  /*4dc0*/  @!P4 IMAD.IADD R16, R16, 0x1, -R0 ;  /* 0x000000011010c824 */ /* 0x000fe200078e0a00 */
[----:B------:R-:W-:Y:S01]  /*4dd0*/  ISETP.GT.U32.AND P4, PT, R0, R17, PT ;  /* 0x000000110000720c */ /* 0x000fe20003f84070 */
[----:B------:R-:W-:Y:S01]  /*4de0*/  IMAD.HI.U32 R4, R2, R7, RZ ;  /* 0x0000000702047227 */ /* 0x000fe200078e00ff */
[----:B------:R-:W-:Y:S02]  /*4df0*/  IABS R13, R10 ;  /* 0x0000000a000d7213 */ /* 0x000fe40000000000 */
[----:B------:R-:W-:Y:S01]  /*4e00*/  ISETP.GE.AND P5, PT, R9, RZ, PT ;  /* 0x000000ff0900720c */ /* 0x000fe20003fa6270 */
[----:B------:R-:W-:Y:S01]  /*4e10*/  IMAD.MOV R4, RZ, RZ, -R4 ;  /* 0x000000ffff047224 */ /* 0x000fe200078e0a04 */
[----:B------:R-:W-:Y:S01]  /*4e20*/  IABS R9, R47 ;  /* 0x0000002f00097213 */ /* 0x000fe20000000000 */
[--C-:B------:R-:W-:Y:S01]  /*4e30*/  @!P1 IMAD.IADD R18, R18, 0x1, -R0.reuse ;  /* 0x0000000112129824 */ /* 0x100fe200078e0a00 */
[----:B------:R-:W-:Y:S01]  /*4e40*/  ISETP.GE.AND P1, PT, R8, RZ, PT ;  /* 0x000000ff0800720c */ /* 0x000fe20003f26270 */
[----:B------:R-:W-:Y:S01]  /*4e50*/  IMAD R14, R0, R4, R7 ;  /* 0x00000004000e7224 */ /* 0x000fe200078e0207 */
[----:B------:R-:W-:Y:S01]  /*4e60*/  LOP3.LUT R8, R54, 0xa6, RZ, 0xfc, !PT ;  /* 0x000000a636087812 */ /* 0x000fe200078efcff */
[C---:B------:R-:W-:Y:S01]  /*4e70*/  IMAD R15, R0.reuse, R5, R15 ;  /* 0x00000005000f7224 */ /* 0x040fe200078e020f */
[----:B------:R-:W-:Y:S01]  /*4e80*/  IABS R7, R45 ;  /* 0x0000002d00077213 */ /* 0x000fe20000000000 */
[----:B------:R-:W-:Y:S01]  /*4e90*/  @!P4 IMAD.IADD R17, R17, 0x1, -R0 ;  /* 0x000000011111c824 */ /* 0x000fe200078e0a00 */
[C---:B------:R-:W-:Y:S01]  /*4ea0*/  ISETP.GT.U32.AND P4, PT, R0.reuse, R14, PT ;  /* 0x0000000e0000720c */ /* 0x040fe20003f84070 */
[----:B------:R-:W-:Y:S01]  /*4eb0*/  @!P3 IMAD.MOV R18, RZ, RZ, -R18 ;  /* 0x000000ffff12b224 */ /* 0x000fe200078e0a12 */
[----:B------:R-:W-:Y:S01]  /*4ec0*/  ISETP.GT.U32.AND P3, PT, R0, R15, PT ;  /* 0x0000000f0000720c */ /* 0x000fe20003f64070 */
[----:B------:R-:W-:Y:S01]  /*4ed0*/  @!P0 IMAD.MOV R17, RZ, RZ, -R17 ;  /* 0x000000ffff118224 */ /* 0x000fe200078e0a11 */
[----:B------:R-:W-:Y:S01]  /*4ee0*/  IABS R5, R8 ;  /* 0x0000000800057213 */ /* 0x000fe20000000000 */
[----:B------:R-:W-:-:S04]  /*4ef0*/  IMAD.HI.U32 R4, R2, R11, RZ ;  /* 0x0000000b02047227 */ /* 0x000fc800078e00ff */
[----:B------:R-:W-:Y:S02]  /*4f00*/  IMAD.MOV R4, RZ, RZ, -R4 ;  /* 0x000000ffff047224 */ /* 0x000fe400078e0a04 */
[----:B------:R-:W-:-:S04]  /*4f10*/  IMAD.HI.U32 R3, R2, R13, RZ ;  /* 0x0000000d02037227 */ /* 0x000fc800078e00ff */
[--C-:B------:R-:W-:Y:S02]  /*4f20*/  @!P4 IMAD.IADD R14, R14, 0x1, -R0.reuse ;  /* 0x000000010e0ec824 */ /* 0x100fe400078e0a00 */
[----:B------:R-:W-:Y:S01]  /*4f30*/  @!P3 IMAD.IADD R15, R15, 0x1, -R0 ;  /* 0x000000010f0fb824 */ /* 0x000fe200078e0a00 */
[----:B------:R-:W-:Y:S01]  /*4f40*/  ISETP.GE.AND P3, PT, R10, RZ, PT ;  /* 0x000000ff0a00720c */ /* 0x000fe20003f66270 */
[C---:B------:R-:W-:Y:S01]  /*4f50*/  IMAD R11, R0.reuse, R4, R11 ;  /* 0x00000004000b7224 */ /* 0x040fe200078e020b */
[C---:B------:R-:W-:Y:S01]  /*4f60*/  ISETP.GT.U32.AND P0, PT, R0.reuse, R14, PT ;  /* 0x0000000e0000720c */ /* 0x040fe20003f04070 */
[----:B------:R-:W-:Y:S01]  /*4f70*/  IMAD.MOV R3, RZ, RZ, -R3 ;  /* 0x000000ffff037224 */ /* 0x000fe200078e0a03 */
[C---:B------:R-:W-:Y:S01]  /*4f80*/  ISETP.GT.U32.AND P4, PT, R0.reuse, R15, PT ;  /* 0x0000000f0000720c */ /* 0x040fe20003f84070 */
[----:B------:R-:W-:Y:S01]  /*4f90*/  @!P2 IMAD.MOV R19, RZ, RZ, -R19 ;  /* 0x000000ffff13a224 */ /* 0x000fe200078e0a13 */
[C---:B------:R-:W-:Y:S01]  /*4fa0*/  ISETP.GT.U32.AND P2, PT, R0.reuse, R16, PT ;  /* 0x000000100000720c */ /* 0x040fe20003f44070 */
[----:B------:R-:W-:-:S02]  /*4fb0*/  IMAD R13, R0, R3, R13 ;  /* 0x00000003000d7224 */ /* 0x000fc400078e020d */
[----:B------:R-:W-:-:S04]  /*4fc0*/  IMAD.HI.U32 R3, R2, R5, RZ ;  /* 0x0000000502037227 */ /* 0x000fc800078e00ff */
[----:B------:R-:W-:Y:S02]  /*4fd0*/  IMAD.MOV R3, RZ, RZ, -R3 ;  /* 0x000000ffff037224 */ /* 0x000fe400078e0a03 */
[----:B------:R-:W-:Y:S01]  /*4fe0*/  @!P0 IMAD.IADD R14, R14, 0x1, -R0 ;  /* 0x000000010e0e8824 */ /* 0x000fe200078e0a00 */
[C---:B------:R-:W-:Y:S01]  /*4ff0*/  ISETP.GT.U32.AND P0, PT, R0.reuse, R11, PT ;  /* 0x0000000b0000720c */ /* 0x040fe20003f04070 */
[----:B------:R-:W-:Y:S01]  /*5000*/  IMAD R12, R0, R3, R5 ;  /* 0x00000003000c7224 */ /* 0x000fe200078e0205 */
[----:B------:R-:W-:Y:S01]  /*5010*/  IABS R5, R48 ;  /* 0x0000003000057213 */ /* 0x000fe20000000000 */
[----:B------:R-:W-:-:S04]  /*5020*/  IMAD.HI.U32 R3, R2, R7, RZ ;  /* 0x0000000702037227 */ /* 0x000fc800078e00ff */
[----:B------:R-:W-:Y:S01]  /*5030*/  @!P4 IMAD.IADD R15, R15, 0x1, -R0 ;  /* 0x000000010f0fc824 */ /* 0x000fe200078e0a00 */
[----:B------:R-:W-:Y:S01]  /*5040*/  ISETP.GT.U32.AND P4, PT, R0, R12, PT ;  /* 0x0000000c0000720c */ /* 0x000fe20003f84070 */
[----:B------:R-:W-:Y:S02]  /*5050*/  IMAD.MOV R3, RZ, RZ, -R3 ;  /* 0x000000ffff037224 */ /* 0x000fe400078e0a03 */
[----:B------:R-:W-:-:S04]  /*5060*/  IMAD.HI.U32 R4, R2, R9, RZ ;  /* 0x0000000902047227 */ /* 0x000fc800078e00ff */
[----:B------:R-:W-:Y:S02]  /*5070*/  @!P0 IMAD.IADD R11, R11, 0x1, -R0 ;  /* 0x000000010b0b8824 */ /* 0x000fe400078e0a00 */
[C---:B------:R-:W-:Y:S02]  /*5080*/  IMAD R10, R0.reuse, R3, R7 ;  /* 0x00000003000a7224 */ /* 0x040fe400078e0207 */
[----:B------:R-:W-:Y:S01]  /*5090*/  IMAD.MOV R4, RZ, RZ, -R4 ;  /* 0x000000ffff047224 */ /* 0x000fe200078e0a04 */
[----:B------:R-:W-:Y:S01]  /*50a0*/  ISETP.GT.U32.AND P0, PT, R0, R11, PT ;  /* 0x0000000b0000720c */ /* 0x000fe20003f04070 */
[----:B------:R-:W-:-:S04]  /*50b0*/  IMAD.HI.U32 R3, R2, R5, RZ ;  /* 0x0000000502037227 */ /* 0x000fc800078e00ff */
[----:B------:R-:W-:Y:S01]  /*50c0*/  @!P2 IMAD.IADD R16, R16, 0x1, -R0 ;  /* 0x000000011010a824 */ /* 0x000fe200078e0a00 */
[C---:B------:R-:W-:Y:S01]  /*50d0*/  ISETP.GT.U32.AND P2, PT, R0.reuse, R13, PT ;  /* 0x0000000d0000720c */ /* 0x040fe20003f44070 */
[----:B------:R-:W-:Y:S01]  /*50e0*/  IMAD R9, R0, R4, R9 ;  /* 0x0000000400097224 */ /* 0x000fe200078e0209 */
[----:B------:R-:W-:Y:S01]  /*50f0*/  LOP3.LUT R4, R54, 0xb0, RZ, 0xfc, !PT ;  /* 0x000000b036047812 */ /* 0x000fe200078efcff */
[----:B------:R-:W-:Y:S02]  /*5100*/  IMAD.MOV R3, RZ, RZ, -R3 ;  /* 0x000000ffff037224 */ /* 0x000fe400078e0a03 */
[----:B------:R-:W-:Y:S01]  /*5110*/  @!P6 IMAD.MOV R16, RZ, RZ, -R16 ;  /* 0x000000ffff10e224 */ /* 0x000fe200078e0a10 */
[----:B------:R-:W-:Y:S01]  /*5120*/  ISETP.GE.AND P6, PT, R8, RZ, PT ;  /* 0x000000ff0800720c */ /* 0x000fe20003fc6270 */
[----:B------:R-:W-:Y:S01]  /*5130*/  @!P4 IMAD.IADD R12, R12, 0x1, -R0 ;  /* 0x000000010c0cc824 */ /* 0x000fe200078e0a00 */
[----:B------:R-:W-:Y:S01]  /*5140*/  IABS R7, R4 ;  /* 0x0000000400077213 */ /* 0x000fe20000000000 */
[C---:B------:R-:W-:Y:S01]  /*5150*/  IMAD R8, R0.reuse, R3, R5 ;  /* 0x0000000300087224 */ /* 0x040fe200078e0205 */
[C---:B------:R-:W-:Y:S01]  /*5160*/  ISETP.GT.U32.AND P4, PT, R0.reuse, R10, PT ;  /* 0x0000000a0000720c */ /* 0x040fe20003f84070 */
[----:B------:R-:W-:Y:S01]  /*5170*/  @!P1 IMAD.MOV R15, RZ, RZ, -R15 ;  /* 0x000000ffff0f9224 */ /* 0x000fe200078e0a0f */
[C---:B------:R-:W-:Y:S01]  /*5180*/  ISETP.GT.U32.AND P1, PT, R0.reuse, R12, PT ;  /* 0x0000000c0000720c */ /* 0x040fe20003f24070 */
[----:B------:R-:W-:Y:S01]  /*5190*/  @!P5 IMAD.MOV R14, RZ, RZ, -R14 ;  /* 0x000000ffff0ed224 */ /* 0x000fe200078e0a0e */
[C---:B------:R-:W-:Y:S01]  /*51a0*/  ISETP.GT.U32.AND P5, PT, R0.reuse, R9, PT ;  /* 0x000000090000720c */ /* 0x040fe20003fa4070 */
[----:B------:R-:W-:Y:S01]  /*51b0*/  @!P0 IMAD.IADD R11, R11, 0x1, -R0 ;  /* 0x000000010b0b8824 */ /* 0x000fe200078e0a00 */
[----:B------:R-:W-:Y:S01]  /*51c0*/  ISETP.GT.U32.AND P0, PT, R0, R8, PT ;  /* 0x000000080000720c */ /* 0x000fe20003f04070 */
[----:B------:R-:W-:-:S04]  /*51d0*/  IMAD.HI.U32 R3, R2, R7, RZ ;  /* 0x0000000702037227 */ /* 0x000fc800078e00ff */
[----:B------:R-:W-:Y:S02]  /*51e0*/  IMAD.MOV R3, RZ, RZ, -R3 ;  /* 0x000000ffff037224 */ /* 0x000fe400078e0a03 */
[--C-:B------:R-:W-:Y:S02]  /*51f0*/  @!P2 IMAD.IADD R13, R13, 0x1, -R0.reuse ;  /* 0x000000010d0da824 */ /* 0x100fe400078e0a00 */
[----:B------:R-:W-:Y:S01]  /*5200*/  IMAD R7, R0, R3, R7 ;  /* 0x0000000300077224 */ /* 0x000fe200078e0207 */
[----:B------:R-:W-:Y:S01]  /*5210*/  LOP3.LUT R3, R54, 0xb2, RZ, 0xfc, !PT ;  /* 0x000000b236037812 */ /* 0x000fe200078efcff */
[--C-:B------:R-:W-:Y:S01]  /*5220*/  @!P1 IMAD.IADD R12, R12, 0x1, -R0.reuse ;  /* 0x000000010c0c9824 */ /* 0x100fe200078e0a00 */
[----:B------:R-:W-:Y:S01]  /*5230*/  ISETP.GT.U32.AND P2, PT, R0, R13, PT ;  /* 0x0000000d0000720c */ /* 0x000fe20003f44070 */
[--C-:B------:R-:W-:Y:S01]  /*5240*/  @!P5 IMAD.IADD R9, R9, 0x1, -R0.reuse ;  /* 0x000000010909d824 */ /* 0x100fe200078e0a00 */
[----:B------:R-:W-:Y:S01]  /*5250*/  IABS R5, R3 ;  /* 0x0000000300057213 */ /* 0x000fe20000000000 */
[----:B------:R-:W-:Y:S01]  /*5260*/  @!P0 IMAD.IADD R8, R8, 0x1, -R0 ;  /* 0x0000000108088824 */ /* 0x000fe200078e0a00 */
[C---:B------:R-:W-:Y:S01]  /*5270*/  ISETP.GT.U32.AND P0, PT, R0.reuse, R7, PT ;  /* 0x000000070000720c */ /* 0x040fe20003f04070 */
[----:B------:R-:W-:Y:S01]  /*5280*/  @!P6 IMAD.MOV R12, RZ, RZ, -R12 ;  /* 0x000000ffff0ce224 */ /* 0x000fe200078e0a0c */
[----:B------:R-:W-:Y:S01]  /*5290*/  ISETP.GT.U32.AND P6, PT, R0, R9, PT ;  /* 0x000000090000720c */ /* 0x000fe20003fc4070 */
[----:B------:R-:W-:Y:S01]  /*52a0*/  @!P4 IMAD.IADD R10, R10, 0x1, -R0 ;  /* 0x000000010a0ac824 */ /* 0x000fe200078e0a00 */
[----:B------:R-:W-:-:S02]  /*52b0*/  ISETP.GE.AND P5, PT, R48, RZ, PT ;  /* 0x000000ff3000720c */ /* 0x000fc40003fa6270 */
[----:B------:R-:W-:Y:S02]  /*52c0*/  ISETP.GE.AND P1, PT, R47, RZ, PT ;  /* 0x000000ff2f00720c */ /* 0x000fe40003f26270 */
[----:B------:R-:W-:Y:S01]  /*52d0*/  ISETP.GT.U32.AND P4, PT, R0, R10, PT ;  /* 0x0000000a0000720c */ /* 0x000fe20003f84070 */
[--C-:B------:R-:W-:Y:S01]  /*52e0*/  @!P2 IMAD.IADD R13, R13, 0x1, -R0.reuse ;  /* 0x000000010d0da824 */ /* 0x100fe200078e0a00 */
[----:B------:R-:W-:Y:S02]  /*52f0*/  ISETP.GE.AND P2, PT, R42, RZ, PT ;  /* 0x000000ff2a00720c */ /* 0x000fe40003f46270 */
[C---:B------:R-:W-:Y:S01]  /*5300*/  LOP3.LUT R47, R54.reuse, 0xba, RZ, 0xfc, !PT ;  /* 0x000000ba362f7812 */ /* 0x040fe200078efcff */
[--C-:B------:R-:W-:Y:S01]  /*5310*/  @!P0 IMAD.IADD R7, R7, 0x1, -R0.reuse ;  /* 0x0000000107078824 */ /* 0x100fe200078e0a00 */
[----:B------:R-:W-:Y:S01]  /*5320*/  LOP3.LUT R42, R54, 0xb6, RZ, 0xfc, !PT ;  /* 0x000000b6362a7812 */ /* 0x000fe200078efcff */
[----:B------:R-:W-:Y:S01]  /*5330*/  @!P6 IMAD.IADD R9, R9, 0x1, -R0 ;  /* 0x000000010909e824 */ /* 0x000fe200078e0a00 */
[----:B------:R-:W-:Y:S01]  /*5340*/  ISETP.GE.AND P6, PT, R3, RZ, PT ;  /* 0x000000ff0300720c */ /* 0x000fe20003fc6270 */
[----:B------:R-:W-:Y:S01]  /*5350*/  IMAD.HI.U32 R3, R2, R5, RZ ;  /* 0x0000000502037227 */ /* 0x000fe200078e00ff */
[----:B------:R-:W-:-:S02]  /*5360*/  ISETP.GT.U32.AND P0, PT, R0, R7, PT ;  /* 0x000000070000720c */ /* 0x000fc40003f04070 */
[----:B------:R-:W-:Y:S01]  /*5370*/  IABS R55, R47 ;  /* 0x0000002f00377213 */ /* 0x000fe20000000000 */
[----:B------:R-:W-:Y:S01]  /*5380*/  IMAD.MOV R3, RZ, RZ, -R3 ;  /* 0x000000ffff037224 */ /* 0x000fe200078e0a03 */
[----:B------:R-:W-:Y:S01]  /*5390*/  IABS R49, R42 ;  /* 0x0000002a00317213 */ /* 0x000fe20000000000 */
[----:B------:R-:W-:Y:S01]  /*53a0*/  @!P3 IMAD.MOV R13, RZ, RZ, -R13 ;  /* 0x000000ffff0db224 */ /* 0x000fe200078e0a0d */
[----:B------:R-:W-:Y:S01]  /*53b0*/  ISETP.GE.AND P3, PT, R45, RZ, PT ;  /* 0x000000ff2d00720c */ /* 0x000fe20003f66270 */
[----:B------:R-:W-:Y:S01]  /*53c0*/  @!P2 IMAD.MOV R11, RZ, RZ, -R11 ;  /* 0x000000ffff0ba224 */ /* 0x000fe200078e0a0b */
[C---:B------:R-:W-:Y:S01]  /*53d0*/  ISETP.GT.U32.AND P2, PT, R0.reuse, R8, PT ;  /* 0x000000080000720c */ /* 0x040fe20003f44070 */
[----:B------:R-:W-:Y:S01]  /*53e0*/  IMAD R5, R0, R3, R5 ;  /* 0x0000000300057224 */ /* 0x000fe200078e0205 */
[----:B------:R-:W-:Y:S01]  /*53f0*/  LOP3.LUT R45, R54, 0xb8, RZ, 0xfc, !PT ;  /* 0x000000b8362d7812 */ /* 0x000fe200078efcff */
[--C-:B------:R-:W-:Y:S01]  /*5400*/  @!P4 IMAD.IADD R10, R10, 0x1, -R0.reuse ;  /* 0x000000010a0ac824 */ /* 0x100fe200078e0a00 */
[----:B------:R-:W-:Y:S01]  /*5410*/  ISETP.GE.AND P4, PT, R4, RZ, PT ;  /* 0x000000ff0400720c */ /* 0x000fe20003f86270 */
[----:B------:R-:W-:Y:S01]  /*5420*/  @!P0 IMAD.IADD R7, R7, 0x1, -R0 ;  /* 0x0000000107078824 */ /* 0x000fe200078e0a00 */
[----:B------:R-:W-:Y:S01]  /*5430*/  ISETP.GT.U32.AND P0, PT, R0, R5, PT ;  /* 0x000000050000720c */ /* 0x000fe20003f04070 */
[----:B------:R-:W-:Y:S01]  /*5440*/  @!P1 IMAD.MOV R9, RZ, RZ, -R9 ;  /* 0x000000ffff099224 */ /* 0x000fe200078e0a09 */
[----:B------:R-:W-:-:S02]  /*5450*/  LOP3.LUT R4, R54, 0xb4, RZ, 0xfc, !PT ;  /* 0x000000b436047812 */ /* 0x000fc400078efcff */
[----:B------:R-:W-:Y:S01]  /*5460*/  IABS R51, R45 ;  /* 0x0000002d00337213 */ /* 0x000fe20000000000 */
[----:B------:R-:W-:Y:S01]  /*5470*/  @!P3 IMAD.MOV R10, RZ, RZ, -R10 ;  /* 0x000000ffff0ab224 */ /* 0x000fe200078e0a0a */
[----:B------:R-:W-:Y:S01]  /*5480*/  ISETP.GE.AND P3, PT, R4, RZ, PT ;  /* 0x000000ff0400720c */ /* 0x000fe20003f66270 */
[----:B------:R-:W-:Y:S01]  /*5490*/  @!P2 IMAD.IADD R8, R8, 0x1, -R0 ;  /* 0x000000010808a824 */ /* 0x000fe200078e0a00 */
[----:B------:R-:W-:Y:S02]  /*54a0*/  IABS R4, R4 ;  /* 0x0000000400047213 */ /* 0x000fe40000000000 */
[----:B------:R-:W-:Y:S01]  /*54b0*/  ISETP.GE.AND P2, PT, R45, RZ, PT ;  /* 0x000000ff2d00720c */ /* 0x000fe20003f46270 */
[----:B------:R-:W-:Y:S01]  /*54c0*/  @!P5 IMAD.MOV R8, RZ, RZ, -R8 ;  /* 0x000000ffff08d224 */ /* 0x000fe200078e0a08 */
[----:B------:R-:W-:Y:S01]  /*54d0*/  ISETP.GE.AND P5, PT, R47, RZ, PT ;  /* 0x000000ff2f00720c */ /* 0x000fe20003fa6270 */
[----:B------:R-:W-:Y:S01]  /*54e0*/  @!P0 IMAD.IADD R5, R5, 0x1, -R0 ;  /* 0x0000000105058824 */ /* 0x000fe200078e0a00 */
[----:B------:R-:W-:Y:S01]  /*54f0*/  ISETP.GE.AND P1, PT, R42, RZ, PT ;  /* 0x000000ff2a00720c */ /* 0x000fe20003f26270 */
[----:B------:R-:W-:-:S02]  /*5500*/  IMAD.MOV.U32 R47, RZ, RZ, R4 ;  /* 0x000000ffff2f7224 */ /* 0x000fc400078e0004 */
[----:B------:R-:W-:Y:S01]  /*5510*/  IMAD.HI.U32 R4, R2, R49, RZ ;  /* 0x0000003102047227 */ /* 0x000fe200078e00ff */
[----:B------:R-:W-:-:S03]  /*5520*/  ISETP.GT.U32.AND P0, PT, R0, R5, PT ;  /* 0x000000050000720c */ /* 0x000fc60003f04070 */
[----:B------:R-:W-:-:S04]  /*5530*/  IMAD.HI.U32 R3, R2, R47, RZ ;  /* 0x0000002f02037227 */ /* 0x000fc800078e00ff */
[----:B------:R-:W-:Y:S02]  /*5540*/  IMAD.MOV R3, RZ, RZ, -R3 ;  /* 0x000000ffff037224 */ /* 0x000fe400078e0a03 */
[----:B------:R-:W-:Y:S02]  /*5550*/  IMAD.MOV R48, RZ, RZ, -R4 ;  /* 0x000000ffff307224 */ /* 0x000fe400078e0a04 */
[----:B------:R-:W-:Y:S01]  /*5560*/  IMAD R4, R0, R3, R47 ;  /* 0x0000000300047224 */ /* 0x000fe200078e022f */
[----:B------:R-:W-:Y:S01]  /*5570*/  LOP3.LUT R3, R54, 0xbc, RZ, 0xfc, !PT ;  /* 0x000000bc36037812 */ /* 0x000fe200078efcff */
[----:B------:R-:W-:Y:S02]  /*5580*/  @!P0 IMAD.IADD R5, R5, 0x1, -R0 ;  /* 0x0000000105058824 */ /* 0x000fe400078e0a00 */
[----:B------:R-:W-:Y:S01]  /*5590*/  IMAD.HI.U32 R45, R2, R55, RZ ;  /* 0x00000037022d7227 */ /* 0x000fe200078e00ff */
[----:B------:R-:W-:Y:S02]  /*55a0*/  ISETP.GT.U32.AND P0, PT, R0, R4, PT ;  /* 0x000000040000720c */ /* 0x000fe40003f04070 */
[----:B------:R-:W-:Y:S01]  /*55b0*/  IABS R61, R3 ;  /* 0x00000003003d7213 */ /* 0x000fe20000000000 */
[----:B------:R-:W-:-:S02]  /*55c0*/  IMAD.MOV R45, RZ, RZ, -R45 ;  /* 0x000000ffff2d7224 */ /* 0x000fc400078e0a2d */
[----:B------:R-:W-:-:S04]  /*55d0*/  IMAD.HI.U32 R42, R2, R51, RZ ;  /* 0x00000033022a7227 */ /* 0x000fc800078e00ff */
[----:B------:R-:W-:Y:S02]  /*55e0*/  IMAD R55, R0, R45, R55 ;  /* 0x0000002d00377224 */ /* 0x000fe400078e0237 */
[----:B------:R-:W-:Y:S02]  /*55f0*/  IMAD.MOV R50, RZ, RZ, -R42 ;  /* 0x000000ffff327224 */ /* 0x000fe400078e0a2a */
[----:B------:R-:W-:Y:S02]  /*5600*/  @!P0 IMAD.IADD R4, R4, 0x1, -R0 ;  /* 0x0000000104048824 */ /* 0x000fe400078e0a00 */
[----:B------:R-:W-:Y:S01]  /*5610*/  IMAD R42, R0, R48, R49 ;  /* 0x00000030002a7224 */ /* 0x000fe200078e0231 */
[----:B------:R-:W-:Y:S01]  /*5620*/  LOP3.LUT R48, R54, 0xc0, RZ, 0xfc, !PT ;  /* 0x000000c036307812 */ /* 0x000fe200078efcff */
[C---:B------:R-:W-:Y:S01]  /*5630*/  IMAD R49, R0.reuse, R50, R51 ;  /* 0x0000003200317224 */ /* 0x040fe200078e0233 */
[C---:B------:R-:W-:Y:S01]  /*5640*/  ISETP.GT.U32.AND P0, PT, R0.reuse, R4, PT ;  /* 0x000000040000720c */ /* 0x040fe20003f04070 */
[----:B------:R-:W-:Y:S01]  /*5650*/  @!P6 IMAD.MOV R5, RZ, RZ, -R5 ;  /* 0x000000ffff05e224 */ /* 0x000fe200078e0a05 */
[----:B------:R-:W-:Y:S01]  /*5660*/  ISETP.GT.U32.AND P6, PT, R0, R42, PT ;  /* 0x0000002a0000720c */ /* 0x000fe20003fc4070 */
[----:B------:R-:W-:Y:S01]  /*5670*/  @!P4 IMAD.MOV R7, RZ, RZ, -R7 ;  /* 0x000000ffff07c224 */ /* 0x000fe200078e0a07 */
[----:B------:R-:W-:Y:S01]  /*5680*/  ISETP.GE.AND P4, PT, R3, RZ, PT ;  /* 0x000000ff0300720c */ /* 0x000fe20003f86270 */
[----:B------:R-:W-:Y:S01]  /*5690*/  IMAD.HI.U32 R3, R2, R61, RZ ;  /* 0x0000003d02037227 */ /* 0x000fe200078e00ff */
[----:B------:R-:W-:-:S02]  /*56a0*/  IABS R53, R48 ;  /* 0x0000003000357213 */ /* 0x000fc40000000000 */
[C---:B------:R-:W-:Y:S01]  /*56b0*/  LOP3.LUT R50, R54.reuse, 0xbe, RZ, 0xfc, !PT ;  /* 0x000000be36327812 */ /* 0x040fe200078efcff */
[----:B------:R-:W-:Y:S01]  /*56c0*/  IMAD.MOV R47, RZ, RZ, -R3 ;  /* 0x000000ffff2f7224 */ /* 0x000fe200078e0a03 */
[----:B------:R-:W-:Y:S01]  /*56d0*/  LOP3.LUT R54, R54, 0xfc, RZ, 0xfc, !PT ;  /* 0x000000fc36367812 */ /* 0x000fe200078efcff */
[----:B------:R-:W-:Y:S01]  /*56e0*/  IMAD.HI.U32 R3, R2, R53, RZ ;  /* 0x0000003502037227 */ /* 0x000fe200078e00ff */
[----:B------:R-:W-:Y:S02]  /*56f0*/  IABS R51, R50 ;  /* 0x0000003200337213 */ /* 0x000fe40000000000 */
[----:B------:R-:W-:Y:S01]  /*5700*/  IABS R153, R54 ;  /* 0x0000003600997213 */ /* 0x000fe20000000000 */
[--C-:B------:R-:W-:Y:S01]  /*5710*/  @!P0 IMAD.IADD R4, R4, 0x1, -R0.reuse ;  /* 0x0000000104048824 */ /* 0x100fe200078e0a00 */
[----:B------:R-:W-:Y:S01]  /*5720*/  ISETP.GT.U32.AND P0, PT, R0, R49, PT ;  /* 0x000000310000720c */ /* 0x000fe20003f04070 */
[----:B------:R-:W-:Y:S02]  /*5730*/  @!P6 IMAD.IADD R42, R42, 0x1, -R0 ;  /* 0x000000012a2ae824 */ /* 0x000fe400078e0a00 */
[----:B------:R-:W-:Y:S01]  /*5740*/  @!P3 IMAD.MOV R4, RZ, RZ, -R4 ;  /* 0x000000ffff04b224 */ /* 0x000fe200078e0a04 */
[C---:B------:R-:W-:Y:S01]  /*5750*/  ISETP.GT.U32.AND P3, PT, R0.reuse, R55, PT ;  /* 0x000000370000720c */ /* 0x040fe20003f64070 */
[----:B------:R-:W-:Y:S01]  /*5760*/  IMAD.MOV R3, RZ, RZ, -R3 ;  /* 0x000000ffff037224 */ /* 0x000fe200078e0a03 */
[----:B------:R-:W-:Y:S01]  /*5770*/  ISETP.GT.U32.AND P6, PT, R0, R42, PT ;  /* 0x0000002a0000720c */ /* 0x000fe20003fc4070 */
[----:B------:R-:W-:-:S04]  /*5780*/  IMAD.HI.U32 R45, R2, R51, RZ ;  /* 0x00000033022d7227 */ /* 0x000fc800078e00ff */
[C---:B------:R-:W-:Y:S01]  /*5790*/  IMAD R66, R0.reuse, R3, R53 ;  /* 0x0000000300427224 */ /* 0x040fe200078e0235 */
[----:B------:R-:W-:Y:S01]  /*57a0*/  IABS R53, R180 ;  /* 0x000000b400357213 */ /* 0x000fe20000000000 */
[--C-:B------:R-:W-:Y:S02]  /*57b0*/  @!P0 IMAD.IADD R49, R49, 0x1, -R0.reuse ;  /* 0x0000000131318824 */ /* 0x100fe400078e0a00 */
[----:B------:R-:W-:Y:S02]  /*57c0*/  IMAD.MOV R64, RZ, RZ, -R45 ;  /* 0x000000ffff407224 */ /* 0x000fe400078e0a2d */
[--C-:B------:R-:W-:Y:S01]  /*57d0*/  @!P3 IMAD.IADD R55, R55, 0x1, -R0.reuse ;  /* 0x000000013737b824 */ /* 0x100fe200078e0a00 */
[C---:B------:R-:W-:Y:S01]  /*57e0*/  ISETP.GT.U32.AND P0, PT, R0.reuse, R49, PT ;  /* 0x000000310000720c */ /* 0x040fe20003f04070 */
[C---:B------:R-:W-:Y:S01]  /*57f0*/  IMAD R61, R0.reuse, R47, R61 ;  /* 0x0000002f003d7224 */ /* 0x040fe200078e023d */
[----:B------:R-:W-:Y:S01]  /*5800*/  IABS R47, R143 ;  /* 0x0000008f002f7213 */ /* 0x000fe20000000000 */
[C---:B------:R-:W-:Y:S01]  /*5810*/  IMAD R64, R0.reuse, R64, R51 ;  /* 0x0000004000407224 */ /* 0x040fe200078e0233 */
[----:B------:R-:W-:Y:S01]  /*5820*/  ISETP.GT.U32.AND P3, PT, R0, R55, PT ;  /* 0x000000370000720c */ /* 0x000fe20003f64070 */
[----:B------:R-:W-:Y:S01]  /*5830*/  @!P6 IMAD.IADD R42, R42, 0x1, -R0 ;  /* 0x000000012a2ae824 */ /* 0x000fe200078e0a00 */
[----:B------:R-:W-:Y:S01]  /*5840*/  ISETP.GT.U32.AND P6, PT, R0, R61, PT ;  /* 0x0000003d0000720c */ /* 0x000fe20003fc4070 */
[----:B------:R-:W-:Y:S01]  /*5850*/  IMAD.HI.U32 R45, R2, R57, RZ ;  /* 0x00000039022d7227 */ /* 0x000fe200078e00ff */
[----:B------:R-:W-:-:S03]  /*5860*/  IABS R51, R176 ;  /* 0x000000b000337213 */ /* 0x000fc60000000000 */
[----:B------:R-:W-:Y:S02]  /*5870*/  IMAD.MOV R45, RZ, RZ, -R45 ;  /* 0x000000ffff2d7224 */ /* 0x000fe400078e0a2d */
[--C-:B------:R-:W-:Y:S01]  /*5880*/  @!P0 IMAD.IADD R49, R49, 0x1, -R0.reuse ;  /* 0x0000000131318824 */ /* 0x100fe200078e0a00 */
[C---:B------:R-:W-:Y:S01]  /*5890*/  ISETP.GT.U32.AND P0, PT, R0.reuse, R64, PT ;  /* 0x000000400000720c */ /* 0x040fe20003f04070 */
[C---:B------:R-:W-:Y:S01]  /*58a0*/  IMAD R164, R0.reuse, R45, R57 ;  /* 0x0000002d00a47224 */ /* 0x040fe200078e0239 */
[----:B------:R-:W-:Y:S01]  /*58b0*/  IABS R57, R170 ;  /* 0x000000aa00397213 */ /* 0x000fe20000000000 */
[--C-:B------:R-:W-:Y:S01]  /*58c0*/  @!P3 IMAD.IADD R55, R55, 0x1, -R0.reuse ;  /* 0x000000013737b824 */ /* 0x100fe200078e0a00 */
[----:B------:R-:W-:Y:S01]  /*58d0*/  ISETP.GT.U32.AND P3, PT, R0, R66, PT ;  /* 0x000000420000720c */ /* 0x000fe20003f64070 */
[----:B------:R-:W-:Y:S02]  /*58e0*/  @!P6 IMAD.IADD R61, R61, 0x1, -R0 ;  /* 0x000000013d3de824 */ /* 0x000fe400078e0a00 */
[----:B------:R-:W-:-:S03]  /*58f0*/  IMAD.HI.U32 R45, R2, R115, RZ ;  /* 0x00000073022d7227 */ /* 0x000fc600078e00ff */
[----:B------:R-:W-:Y:S01]  /*5900*/  ISETP.GT.U32.AND P6, PT, R0, R61, PT ;  /* 0x0000003d0000720c */ /* 0x000fe20003fc4070 */
[----:B------:R-:W-:Y:S02]  /*5910*/  IMAD.MOV R45, RZ, RZ, -R45 ;  /* 0x000000ffff2d7224 */ /* 0x000fe400078e0a2d */
[----:B------:R-:W-:Y:S02]  /*5920*/  @!P0 IMAD.IADD R64, R64, 0x1, -R0 ;  /* 0x0000000140408824 */ /* 0x000fe400078e0a00 */
[----:B------:R-:W-:-:S03]  /*5930*/  IMAD.HI.U32 R3, R2, R47, RZ ;  /* 0x0000002f02037227 */ /* 0x000fc600078e00ff */
[----:B------:R-:W-:Y:S01]  /*5940*/  ISETP.GT.U32.AND P0, PT, R0, R64, PT ;  /* 0x000000400000720c */ /* 0x000fe20003f04070 */
[--C-:B------:R-:W-:Y:S02]  /*5950*/  @!P3 IMAD.IADD R66, R66, 0x1, -R0.reuse ;  /* 0x000000014242b824 */ /* 0x100fe400078e0a00 */
[C---:B------:R-:W-:Y:S02]  /*5960*/  IMAD R115, R0.reuse, R45, R115 ;  /* 0x0000002d00737224 */ /* 0x040fe400078e0273 */
[----:B------:R-:W-:Y:S01]  /*5970*/  IMAD.MOV R3, RZ, RZ, -R3 ;  /* 0x000000ffff037224 */ /* 0x000fe200078e0a03 */
[C---:B------:R-:W-:Y:S01]  /*5980*/  ISETP.GT.U32.AND P3, PT, R0.reuse, R66, PT ;  /* 0x000000420000720c */ /* 0x040fe20003f64070 */
[----:B------:R-:W-:Y:S01]  /*5990*/  @!P6 IMAD.IADD R61, R61, 0x1, -R0 ;  /* 0x000000013d3de824 */ /* 0x000fe200078e0a00 */
[C---:B------:R-:W-:Y:S01]  /*59a0*/  ISETP.GT.U32.AND P6, PT, R0.reuse, R164, PT ;  /* 0x000000a40000720c */ /* 0x040fe20003fc4070 */
[----:B------:R-:W-:Y:S02]  /*59b0*/  IMAD R166, R0, R3, R47 ;  /* 0x0000000300a67224 */ /* 0x000fe400078e022f */
[----:B------:R-:W-:-:S04]  /*59c0*/  IMAD.HI.U32 R3, R2, R113, RZ ;  /* 0x0000007102037227 */ /* 0x000fc800078e00ff */
[--C-:B------:R-:W-:Y:S01]  /*59d0*/  @!P0 IMAD.IADD R64, R64, 0x1, -R0.reuse ;  /* 0x0000000140408824 */ /* 0x100fe200078e0a00 */
[----:B------:R-:W-:Y:S01]  /*59e0*/  ISETP.GT.U32.AND P0, PT, R0, R166, PT ;  /* 0x000000a60000720c */ /* 0x000fe20003f04070 */
[----:B------:R-:W-:Y:S02]  /*59f0*/  IMAD.MOV R45, RZ, RZ, -R3 ;  /* 0x000000ffff2d7224 */ /* 0x000fe400078e0a03 */
[----:B------:R-:W-:Y:S01]  /*5a00*/  @!P3 IMAD.IADD R66, R66, 0x1, -R0 ;  /* 0x000000014242b824 */ /* 0x000fe200078e0a00 */
[----:B------:R-:W-:Y:S01]  /*5a10*/  ISETP.GT.U32.AND P3, PT, R0, R115, PT ;  /* 0x000000730000720c */ /* 0x000fe20003f64070 */
[----:B------:R-:W-:-:S04]  /*5a20*/  IMAD.HI.U32 R3, R2, R111, RZ ;  /* 0x0000006f02037227 */ /* 0x000fc800078e00ff */
[----:B------:R-:W-:Y:S02]  /*5a30*/  IMAD R113, R0, R45, R113 ;  /* 0x0000002d00717224 */ /* 0x000fe400078e0271 */
[----:B------:R-:W-:Y:S02]  /*5a40*/  @!P6 IMAD.IADD R164, R164, 0x1, -R0 ;  /* 0x00000001a4a4e824 */ /* 0x000fe400078e0a00 */
[----:B------:R-:W-:Y:S02]  /*5a50*/  IMAD.MOV R45, RZ, RZ, -R3 ;  /* 0x000000ffff2d7224 */ /* 0x000fe400078e0a03 */
[----:B------:R-:W-:Y:S01]  /*5a60*/  IMAD.HI.U32 R3, R2, R109, RZ ;  /* 0x0000006d02037227 */ /* 0x000fe200078e00ff */
[----:B------:R-:W-:-:S03]  /*5a70*/  ISETP.GT.U32.AND P6, PT, R0, R164, PT ;  /* 0x000000a40000720c */ /* 0x000fc60003fc4070 */
[--C-:B------:R-:W-:Y:S02]  /*5a80*/  @!P3 IMAD.IADD R115, R115, 0x1, -R0.reuse ;  /* 0x000000017373b824 */ /* 0x100fe400078e0a00 */
[--C-:B------:R-:W-:Y:S02]  /*5a90*/  @!P0 IMAD.IADD R166, R166, 0x1, -R0.reuse ;  /* 0x00000001a6a68824 */ /* 0x100fe400078e0a00 */
[----:B------:R-:W-:Y:S01]  /*5aa0*/  IMAD.MOV R3, RZ, RZ, -R3 ;  /* 0x000000ffff037224 */ /* 0x000fe200078e0a03 */
[C---:B------:R-:W-:Y:S01]  /*5ab0*/  ISETP.GT.U32.AND P3, PT, R0.reuse, R115, PT ;  /* 0x000000730000720c */ /* 0x040fe20003f64070 */
[C---:B------:R-:W-:Y:S01]  /*5ac0*/  IMAD R111, R0.reuse, R45, R111 ;  /* 0x0000002d006f7224 */ /* 0x040fe200078e026f */
[C---:B------:R-:W-:Y:S01]  /*5ad0*/  ISETP.GT.U32.AND P0, PT, R0.reuse, R166, PT ;  /* 0x000000a60000720c */ /* 0x040fe20003f04070 */
[----:B------:R-:W-:Y:S02]  /*5ae0*/  IMAD R109, R0, R3, R109 ;  /* 0x00000003006d7224 */ /* 0x000fe400078e026d */
[----:B------:R-:W-:Y:S01]  /*5af0*/  @!P6 IMAD.IADD R164, R164, 0x1, -R0 ;  /* 0x00000001a4a4e824 */ /* 0x000fe200078e0a00 */
[----:B------:R-:W-:Y:S01]  /*5b00*/  ISETP.GT.U32.AND P6, PT, R0, R113, PT ;  /* 0x000000710000720c */ /* 0x000fe20003fc4070 */
[----:B------:R-:W-:-:S04]  /*5b10*/  IMAD.HI.U32 R3, R2, R107, RZ ;  /* 0x0000006b02037227 */ /* 0x000fc800078e00ff */
[----:B------:R-:W-:-:S04]  /*5b20*/  IMAD.HI.U32 R45, R2, R103, RZ ;  /* 0x00000067022d7227 */ /* 0x000fc800078e00ff */
[--C-:B------:R-:W-:Y:S01]  /*5b30*/  @!P3 IMAD.IADD R115, R115, 0x1, -R0.reuse ;  /* 0x000000017373b824 */ /* 0x100fe200078e0a00 */
[----:B------:R-:W-:Y:S01]  /*5b40*/  ISETP.GT.U32.AND P3, PT, R0, R109, PT ;  /* 0x0000006d0000720c */ /* 0x000fe20003f64070 */
[--C-:B------:R-:W-:Y:S01]  /*5b50*/  @!P0 IMAD.IADD R166, R166, 0x1, -R0.reuse ;  /* 0x00000001a6a68824 */ /* 0x100fe200078e0a00 */
[C---:B------:R-:W-:Y:S01]  /*5b60*/  ISETP.GT.U32.AND P0, PT, R0.reuse, R111, PT ;  /* 0x0000006f0000720c */ /* 0x040fe20003f04070 */
[----:B------:R-:W-:Y:S02]  /*5b70*/  @!P6 IMAD.IADD R113, R113, 0x1, -R0 ;  /* 0x000000017171e824 */ /* 0x000fe400078e0a00 */
[----:B------:R-:W-:Y:S02]  /*5b80*/  IMAD.MOV R3, RZ, RZ, -R3 ;  /* 0x000000ffff037224 */ /* 0x000fe400078e0a03 */
[----:B------:R-:W-:Y:S01]  /*5b90*/  IMAD.MOV R45, RZ, RZ, -R45 ;  /* 0x000000ffff2d7224 */ /* 0x000fe200078e0a2d */
[C---:B------:R-:W-:Y:S01]  /*5ba0*/  ISETP.GT.U32.AND P6, PT, R0.reuse, R113, PT ;  /* 0x000000710000720c */ /* 0x040fe20003fc4070 */
[----:B------:R-:W-:-:S02]  /*5bb0*/  IMAD R107, R0, R3, R107 ;  /* 0x00000003006b7224 */ /* 0x000fc400078e026b */
[----:B------:R-:W-:-:S04]  /*5bc0*/  IMAD.HI.U32 R3, R2, R105, RZ ;  /* 0x0000006902037227 */ /* 0x000fc800078e00ff */
[--C-:B------:R-:W-:Y:S02]  /*5bd0*/  @!P3 IMAD.IADD R109, R109, 0x1, -R0.reuse ;  /* 0x000000016d6db824 */ /* 0x100fe400078e0a00 */
[--C-:B------:R-:W-:Y:S02]  /*5be0*/  @!P0 IMAD.IADD R111, R111, 0x1, -R0.reuse ;  /* 0x000000016f6f8824 */ /* 0x100fe400078e0a00 */
[C---:B------:R-:W-:Y:S01]  /*5bf0*/  IMAD R103, R0.reuse, R45, R103 ;  /* 0x0000002d00677224 */ /* 0x040fe200078e0267 */
[C---:B------:R-:W-:Y:S01]  /*5c00*/  ISETP.GT.U32.AND P3, PT, R0.reuse, R109, PT ;  /* 0x0000006d0000720c */ /* 0x040fe20003f64070 */
[----:B------:R-:W-:Y:S01]  /*5c10*/  IMAD.MOV R3, RZ, RZ, -R3 ;  /* 0x000000ffff037224 */ /* 0x000fe200078e0a03 */
[C---:B------:R-:W-:Y:S01]  /*5c20*/  ISETP.GT.U32.AND P0, PT, R0.reuse, R111, PT ;  /* 0x0000006f0000720c */ /* 0x040fe20003f04070 */
[----:B------:R-:W-:Y:S01]  /*5c30*/  @!P6 IMAD.IADD R113, R113, 0x1, -R0 ;  /* 0x000000017171e824 */ /* 0x000fe200078e0a00 */
[C---:B------:R-:W-:Y:S01]  /*5c40*/  ISETP.GT.U32.AND P6, PT, R0.reuse, R107, PT ;  /* 0x0000006b0000720c */ /* 0x040fe20003fc4070 */
[----:B------:R-:W-:-:S02]  /*5c50*/  IMAD R105, R0, R3, R105 ;  /* 0x0000000300697224 */ /* 0x000fc400078e0269 */
[----:B------:R-:W-:-:S04]  /*5c60*/  IMAD.HI.U32 R47, R2, R97, RZ ;  /* 0x00000061022f7227 */ /* 0x000fc800078e00ff */
[----:B------:R-:W-:-:S04]  /*5c70*/  IMAD.HI.U32 R3, R2, R101, RZ ;  /* 0x0000006502037227 */ /* 0x000fc800078e00ff */
[--C-:B------:R-:W-:Y:S01]  /*5c80*/  @!P3 IMAD.IADD R109, R109, 0x1, -R0.reuse ;  /* 0x000000016d6db824 */ /* 0x100fe200078e0a00 */
[C---:B------:R-:W-:Y:S01]  /*5c90*/  ISETP.GT.U32.AND P3, PT, R0.reuse, R103, PT ;  /* 0x000000670000720c */ /* 0x040fe20003f64070 */
[--C-:B------:R-:W-:Y:S01]  /*5ca0*/  @!P0 IMAD.IADD R111, R111, 0x1, -R0.reuse ;  /* 0x000000016f6f8824 */ /* 0x100fe200078e0a00 */
[----:B------:R-:W-:Y:S01]  /*5cb0*/  ISETP.GT.U32.AND P0, PT, R0, R105, PT ;  /* 0x000000690000720c */ /* 0x000fe20003f04070 */
[----:B------:R-:W-:Y:S02]  /*5cc0*/  @!P6 IMAD.IADD R107, R107, 0x1, -R0 ;  /* 0x000000016b6be824 */ /* 0x000fe400078e0a00 */
[----:B------:R-:W-:Y:S02]  /*5cd0*/  IMAD.MOV R47, RZ, RZ, -R47 ;  /* 0x000000ffff2f7224 */ /* 0x000fe400078e0a2f */
[----:B------:R-:W-:Y:S01]  /*5ce0*/  IMAD.HI.U32 R45, R2, R99, RZ ;  /* 0x00000063022d7227 */ /* 0x000fe200078e00ff */
[----:B------:R-:W-:-:S03]  /*5cf0*/  ISETP.GT.U32.AND P6, PT, R0, R107, PT ;  /* 0x0000006b0000720c */ /* 0x000fc60003fc4070 */
[----:B------:R-:W-:Y:S02]  /*5d00*/  IMAD.MOV R3, RZ, RZ, -R3 ;  /* 0x000000ffff037224 */ /* 0x000fe400078e0a03 */
[--C-:B------:R-:W-:Y:S02]  /*5d10*/  @!P3 IMAD.IADD R103, R103, 0x1, -R0.reuse ;  /* 0x000000016767b824 */ /* 0x100fe400078e0a00 */
[----:B------:R-:W-:Y:S02]  /*5d20*/  @!P0 IMAD.IADD R105, R105, 0x1, -R0 ;  /* 0x0000000169698824 */ /* 0x000fe400078e0a00 */
[C---:B------:R-:W-:Y:S01]  /*5d30*/  IMAD R97, R0.reuse, R47, R97 ;  /* 0x0000002f00617224 */ /* 0x040fe200078e0261 */
[C---:B------:R-:W-:Y:S01]  /*5d40*/  ISETP.GT.U32.AND P3, PT, R0.reuse, R103, PT ;  /* 0x000000670000720c */ /* 0x040fe20003f64070 */
[----:B------:R-:W-:Y:S01]  /*5d50*/  IMAD.MOV R45, RZ, RZ, -R45 ;  /* 0x000000ffff2d7224 */ /* 0x000fe200078e0a2d */
[C---:B------:R-:W-:Y:S01]  /*5d60*/  ISETP.GT.U32.AND P0, PT, R0.reuse, R105, PT ;  /* 0x000000690000720c */ /* 0x040fe20003f04070 */
[----:B------:R-:W-:-:S02]  /*5d70*/  IMAD R101, R0, R3, R101 ;  /* 0x0000000300657224 */ /* 0x000fc400078e0265 */
[C---:B------:R-:W-:Y:S02]  /*5d80*/  IMAD R99, R0.reuse, R45, R99 ;  /* 0x0000002d00637224 */ /* 0x040fe400078e0263 */
[----:B------:R-:W-:Y:S01]  /*5d90*/  @!P6 IMAD.IADD R107, R107, 0x1, -R0 ;  /* 0x000000016b6be824 */ /* 0x000fe200078e0a00 */
[----:B------:R-:W-:Y:S01]  /*5da0*/  ISETP.GT.U32.AND P6, PT, R0, R101, PT ;  /* 0x000000650000720c */ /* 0x000fe20003fc4070 */
[----:B------:R-:W-:-:S04]  /*5db0*/  IMAD.HI.U32 R3, R2, R95, RZ ;  /* 0x0000005f02037227 */ /* 0x000fc800078e00ff */
[--C-:B------:R-:W-:Y:S01]  /*5dc0*/  @!P3 IMAD.IADD R103, R103, 0x1, -R0.reuse ;  /* 0x000000016767b824 */ /* 0x100fe200078e0a00 */
[C---:B------:R-:W-:Y:S01]  /*5dd0*/  ISETP.GT.U32.AND P3, PT, R0.reuse, R97, PT ;  /* 0x000000610000720c */ /* 0x040fe20003f64070 */
[----:B------:R-:W-:Y:S01]  /*5de0*/  @!P0 IMAD.IADD R105, R105, 0x1, -R0 ;  /* 0x0000000169698824 */ /* 0x000fe200078e0a00 */
[----:B------:R-:W-:Y:S01]  /*5df0*/  ISETP.GT.U32.AND P0, PT, R0, R99, PT ;  /* 0x000000630000720c */ /* 0x000fe20003f04070 */
[----:B------:R-:W-:-:S04]  /*5e00*/  IMAD.HI.U32 R45, R2, R91, RZ ;  /* 0x0000005b022d7227 */ /* 0x000fc800078e00ff */
[--C-:B------:R-:W-:Y:S02]  /*5e10*/  @!P6 IMAD.IADD R101, R101, 0x1, -R0.reuse ;  /* 0x000000016565e824 */ /* 0x100fe400078e0a00 */
[----:B------:R-:W-:Y:S02]  /*5e20*/  IMAD.MOV R3, RZ, RZ, -R3 ;  /* 0x000000ffff037224 */ /* 0x000fe400078e0a03 */
[----:B------:R-:W-:Y:S01]  /*5e30*/  IMAD.MOV R45, RZ, RZ, -R45 ;  /* 0x000000ffff2d7224 */ /* 0x000fe200078e0a2d */
[C---:B------:R-:W-:Y:S01]  /*5e40*/  ISETP.GT.U32.AND P6, PT, R0.reuse, R101, PT ;  /* 0x000000650000720c */ /* 0x040fe20003fc4070 */
[--C-:B------:R-:W-:Y:S02]  /*5e50*/  @!P3 IMAD.IADD R97, R97, 0x1, -R0.reuse ;  /* 0x000000016161b824 */ /* 0x100fe400078e0a00 */
[----:B------:R-:W-:Y:S02]  /*5e60*/  @!P0 IMAD.IADD R99, R99, 0x1, -R0 ;  /* 0x0000000163638824 */ /* 0x000fe400078e0a00 */
[C---:B------:R-:W-:Y:S01]  /*5e70*/  IMAD R95, R0.reuse, R3, R95 ;  /* 0x00000003005f7224 */ /* 0x040fe200078e025f */
[----:B------:R-:W-:Y:S01]  /*5e80*/  ISETP.GT.U32.AND P3, PT, R0, R97, PT ;  /* 0x000000610000720c */ /* 0x000fe20003f64070 */
[----:B------:R-:W-:Y:S01]  /*5e90*/  IMAD.HI.U32 R3, R2, R93, RZ ;  /* 0x0000005d02037227 */ /* 0x000fe200078e00ff */
[----:B------:R-:W-:-:S03]  /*5ea0*/  ISETP.GT.U32.AND P0, PT, R0, R99, PT ;  /* 0x000000630000720c */ /* 0x000fc60003f04070 */
[C---:B------:R-:W-:Y:S02]  /*5eb0*/  IMAD R91, R0.reuse, R45, R91 ;  /* 0x0000002d005b7224 */ /* 0x040fe400078e025b */
[----:B------:R-:W-:Y:S02]  /*5ec0*/  IMAD.MOV R3, RZ, RZ, -R3 ;  /* 0x000000ffff037224 */ /* 0x000fe400078e0a03 */
[--C-:B------:R-:W-:Y:S01]  /*5ed0*/  @!P6 IMAD.IADD R101, R101, 0x1, -R0.reuse ;  /* 0x000000016565e824 */ /* 0x100fe200078e0a00 */
[C---:B------:R-:W-:Y:S01]  /*5ee0*/  ISETP.GT.U32.AND P6, PT, R0.reuse, R95, PT ;  /* 0x0000005f0000720c */ /* 0x040fe20003fc4070 */
[C---:B------:R-:W-:Y:S02]  /*5ef0*/  IMAD R93, R0.reuse, R3, R93 ;  /* 0x00000003005d7224 */ /* 0x040fe400078e025d */
[--C-:B------:R-:W-:Y:S01]  /*5f00*/  @!P3 IMAD.IADD R97, R97, 0x1, -R0.reuse ;  /* 0x000000016161b824 */ /* 0x100fe200078e0a00 */
[C---:B------:R-:W-:Y:S01]  /*5f10*/  ISETP.GT.U32.AND P3, PT, R0.reuse, R91, PT ;  /* 0x0000005b0000720c */ /* 0x040fe20003f64070 */
[----:B------:R-:W-:Y:S01]  /*5f20*/  @!P0 IMAD.IADD R99, R99, 0x1, -R0 ;  /* 0x0000000163638824 */ /* 0x000fe200078e0a00 */
[----:B------:R-:W-:Y:S01]  /*5f30*/  ISETP.GT.U32.AND P0, PT, R0, R93, PT ;  /* 0x0000005d0000720c */ /* 0x000fe20003f04070 */
[----:B------:R-:W-:-:S04]  /*5f40*/  IMAD.HI.U32 R45, R2, R85, RZ ;  /* 0x00000055022d7227 */ /* 0x000fc800078e00ff */
[----:B------:R-:W-:-:S04]  /*5f50*/  IMAD.HI.U32 R3, R2, R89, RZ ;  /* 0x0000005902037227 */ /* 0x000fc800078e00ff */
[--C-:B------:R-:W-:Y:S02]  /*5f60*/  @!P6 IMAD.IADD R95, R95, 0x1, -R0.reuse ;  /* 0x000000015f5fe824 */ /* 0x100fe400078e0a00 */
[--C-:B------:R-:W-:Y:S02]  /*5f70*/  @!P3 IMAD.IADD R91, R91, 0x1, -R0.reuse ;  /* 0x000000015b5bb824 */ /* 0x100fe400078e0a00 */
[----:B------:R-:W-:Y:S01]  /*5f80*/  @!P0 IMAD.IADD R93, R93, 0x1, -R0 ;  /* 0x000000015d5d8824 */ /* 0x000fe200078e0a00 */
[C---:B------:R-:W-:Y:S01]  /*5f90*/  ISETP.GT.U32.AND P6, PT, R0.reuse, R95, PT ;  /* 0x0000005f0000720c */ /* 0x040fe20003fc4070 */
[----:B------:R-:W-:Y:S01]  /*5fa0*/  IMAD.MOV R45, RZ, RZ, -R45 ;  /* 0x000000ffff2d7224 */ /* 0x000fe200078e0a2d */
[C---:B------:R-:W-:Y:S01]  /*5fb0*/  ISETP.GT.U32.AND P3, PT, R0.reuse, R91, PT ;  /* 0x0000005b0000720c */ /* 0x040fe20003f64070 */
[----:B------:R-:W-:Y:S01]  /*5fc0*/  IMAD.MOV R47, RZ, RZ, -R3 ;  /* 0x000000ffff2f7224 */ /* 0x000fe200078e0a03 */
[----:B------:R-:W-:Y:S01]  /*5fd0*/  ISETP.GT.U32.AND P0, PT, R0, R93, PT ;  /* 0x0000005d0000720c */ /* 0x000fe20003f04070 */
[----:B------:R-:W-:-:S04]  /*5fe0*/  IMAD.HI.U32 R3, R2, R87, RZ ;  /* 0x0000005702037227 */ /* 0x000fc800078e00ff */
[C---:B------:R-:W-:Y:S02]  /*5ff0*/  IMAD R85, R0.reuse, R45, R85 ;  /* 0x0000002d00557224 */ /* 0x040fe400078e0255 */
[C---:B------:R-:W-:Y:S01]  /*6000*/  IMAD R89, R0.reuse, R47, R89 ;  /* 0x0000002f00597224 */ /* 0x040fe200078e0259 */
[----:B------:R-:W-:Y:S01]  /*6010*/  IABS R47, R178 ;  /* 0x000000b2002f7213 */ /* 0x000fe20000000000 */
        /* <DEDUP_REMOVED lines=9> */
[----:B------:R-:W-:Y:S02]  /*60b0*/  IMAD.MOV R45, RZ, RZ, -R3 ;  /* 0x000000ffff2d7224 */ /* 0x000fe400078e0a03 */
[----:B------:R-:W-:Y:S02]  /*60c0*/  @!P3 IMAD.IADD R85, R85, 0x1, -R0 ;  /* 0x000000015555b824 */ /* 0x000fe400078e0a00 */
[----:B------:R-:W-:-:S03]  /*60d0*/  IMAD.HI.U32 R3, R2, R63, RZ ;  /* 0x0000003f02037227 */ /* 0x000fc600078e00ff */
[C---:B------:R-:W-:Y:S01]  /*60e0*/  ISETP.GT.U32.AND P3, PT, R0.reuse, R85, PT ;  /* 0x000000550000720c */ /* 0x040fe20003f64070 */
[----:B------:R-:W-:Y:S02]  /*60f0*/  @!P6 IMAD.IADD R89, R89, 0x1, -R0 ;  /* 0x000000015959e824 */ /* 0x000fe400078e0a00 */
[C---:B------:R-:W-:Y:S02]  /*6100*/  IMAD R83, R0.reuse, R45, R83 ;  /* 0x0000002d00537224 */ /* 0x040fe400078e0253 */
[----:B------:R-:W-:Y:S01]  /*6110*/  IMAD.MOV R45, RZ, RZ, -R3 ;  /* 0x000000ffff2d7224 */ /* 0x000fe200078e0a03 */
[----:B------:R-:W-:Y:S01]  /*6120*/  ISETP.GT.U32.AND P6, PT, R0, R89, PT ;  /* 0x000000590000720c */ /* 0x000fe20003fc4070 */
[----:B------:R-:W-:-:S04]  /*6130*/  IMAD.HI.U32 R3, R2, R59, RZ ;  /* 0x0000003b02037227 */ /* 0x000fc800078e00ff */
[--C-:B------:R-:W-:Y:S02]  /*6140*/  @!P0 IMAD.IADD R87, R87, 0x1, -R0.reuse ;  /* 0x0000000157578824 */ /* 0x100fe400078e0a00 */
[----:B------:R-:W-:Y:S02]  /*6150*/  IMAD.MOV R3, RZ, RZ, -R3 ;  /* 0x000000ffff037224 */ /* 0x000fe400078e0a03 */
[--C-:B------:R-:W-:Y:S01]  /*6160*/  @!P3 IMAD.IADD R85, R85, 0x1, -R0.reuse ;  /* 0x000000015555b824 */ /* 0x100fe200078e0a00 */
[C---:B------:R-:W-:Y:S01]  /*6170*/  ISETP.GT.U32.AND P0, PT, R0.reuse, R87, PT ;  /* 0x000000570000720c */ /* 0x040fe20003f04070 */
[C---:B------:R-:W-:Y:S02]  /*6180*/  IMAD R59, R0.reuse, R3, R59 ;  /* 0x00000003003b7224 */ /* 0x040fe400078e023b */
[C---:B------:R-:W-:Y:S01]  /*6190*/  IMAD R63, R0.reuse, R45, R63 ;  /* 0x0000002d003f7224 */ /* 0x040fe200078e023f */
[----:B------:R-:W-:Y:S01]  /*61a0*/  IABS R45, R182 ;  /* 0x000000b6002d7213 */ /* 0x000fe20000000000 */
[----:B------:R-:W-:Y:S01]  /*61b0*/  @!P6 IMAD.IADD R89, R89, 0x1, -R0 ;  /* 0x000000015959e824 */ /* 0x000fe200078e0a00 */
[C---:B------:R-:W-:Y:S01]  /*61c0*/  ISETP.GT.U32.AND P3, PT, R0.reuse, R59, PT ;  /* 0x0000003b0000720c */ /* 0x040fe20003f64070 */
[----:B------:R-:W-:Y:S01]  /*61d0*/  @!P1 IMAD.MOV R42, RZ, RZ, -R42 ;  /* 0x000000ffff2a9224 */ /* 0x000fe200078e0a2a */
[----:B------:R-:W-:Y:S01]  /*61e0*/  ISETP.GT.U32.AND P6, PT, R0, R83, PT ;  /* 0x000000530000720c */ /* 0x000fe20003fc4070 */
[----:B------:R-:W-:-:S04]  /*61f0*/  IMAD.HI.U32 R3, R2, R45, RZ ;  /* 0x0000002d02037227 */ /* 0x000fc800078e00ff */
[----:B------:R-:W-:Y:S01]  /*6200*/  @!P0 IMAD.IADD R87, R87, 0x1, -R0 ;  /* 0x0000000157578824 */ /* 0x000fe200078e0a00 */
[----:B------:R-:W-:Y:S01]  /*6210*/  ISETP.GT.U32.AND P0, PT, R0, R63, PT ;  /* 0x0000003f0000720c */ /* 0x000fe20003f04070 */
[----:B------:R-:W-:Y:S02]  /*6220*/  IMAD.MOV R58, RZ, RZ, -R3 ;  /* 0x000000ffff3a7224 */ /* 0x000fe400078e0a03 */
[----:B------:R-:W-:-:S04]  /*6230*/  IMAD.HI.U32 R3, R2, R53, RZ ;  /* 0x0000003502037227 */ /* 0x000fc800078e00ff */
[--C-:B------:R-:W-:Y:S02]  /*6240*/  @!P3 IMAD.IADD R59, R59, 0x1, -R0.reuse ;  /* 0x000000013b3bb824 */ /* 0x100fe400078e0a00 */
[--C-:B------:R-:W-:Y:S01]  /*6250*/  @!P6 IMAD.IADD R83, R83, 0x1, -R0.reuse ;  /* 0x000000015353e824 */ /* 0x100fe200078e0a00 */
[----:B------:R-:W-:Y:S01]  /*6260*/  ISETP.GE.AND P6, PT, R50, RZ, PT ;  /* 0x000000ff3200720c */ /* 0x000fe20003fc6270 */
[----:B------:R-:W-:Y:S01]  /*6270*/  IMAD.MOV R3, RZ, RZ, -R3 ;  /* 0x000000ffff037224 */ /* 0x000fe200078e0a03 */
[C---:B------:R-:W-:Y:S01]  /*6280*/  ISETP.GT.U32.AND P1, PT, R0.reuse, R59, PT ;  /* 0x0000003b0000720c */ /* 0x040fe20003f24070 */
[----:B------:R-:W-:Y:S01]  /*6290*/  @!P0 IMAD.IADD R63, R63, 0x1, -R0 ;  /* 0x000000013f3f8824 */ /* 0x000fe200078e0a00 */
[C---:B------:R-:W-:Y:S01]  /*62a0*/  ISETP.GT.U32.AND P0, PT, R0.reuse, R83, PT ;  /* 0x000000530000720c */ /* 0x040fe20003f04070 */
[C---:B------:R-:W-:Y:S02]  /*62b0*/  IMAD R53, R0.reuse, R3, R53 ;  /* 0x0000000300357224 */ /* 0x040fe400078e0235 */
[C---:B------:R-:W-:Y:S01]  /*62c0*/  IMAD R58, R0.reuse, R58, R45 ;  /* 0x0000003a003a7224 */ /* 0x040fe200078e022d */
[----:B------:R-:W-:Y:S01]  /*62d0*/  ISETP.GT.U32.AND P3, PT, R0, R63, PT ;  /* 0x0000003f0000720c */ /* 0x000fe20003f64070 */
[----:B------:R-:W-:-:S04]  /*62e0*/  IMAD.HI.U32 R3, R2, R51, RZ ;  /* 0x0000003302037227 */ /* 0x000fc800078e00ff */
[----:B------:R-:W-:-:S04]  /*62f0*/  IMAD.HI.U32 R45, R2, R47, RZ ;  /* 0x0000002f022d7227 */ /* 0x000fc800078e00ff */
[--C-:B------:R-:W-:Y:S01]  /*6300*/  @!P1 IMAD.IADD R59, R59, 0x1, -R0.reuse ;  /* 0x000000013b3b9824 */ /* 0x100fe200078e0a00 */
[C---:B------:R-:W-:Y:S01]  /*6310*/  ISETP.GT.U32.AND P1, PT, R0.reuse, R53, PT ;  /* 0x000000350000720c */ /* 0x040fe20003f24070 */
[----:B------:R-:W-:Y:S01]  /*6320*/  @!P0 IMAD.IADD R83, R83, 0x1, -R0 ;  /* 0x0000000153538824 */ /* 0x000fe200078e0a00 */
[C---:B------:R-:W-:Y:S01]  /*6330*/  ISETP.GT.U32.AND P0, PT, R0.reuse, R58, PT ;  /* 0x0000003a0000720c */ /* 0x040fe20003f04070 */
[----:B------:R-:W-:Y:S02]  /*6340*/  IMAD.MOV R3, RZ, RZ, -R3 ;  /* 0x000000ffff037224 */ /* 0x000fe400078e0a03 */
[----:B------:R-:W-:Y:S02]  /*6350*/  IMAD.MOV R45, RZ, RZ, -R45 ;  /* 0x000000ffff2d7224 */ /* 0x000fe400078e0a2d */
[C---:B------:R-:W-:Y:S02]  /*6360*/  IMAD R51, R0.reuse, R3, R51 ;  /* 0x0000000300337224 */ /* 0x040fe400078e0233 */
[----:B------:R-:W-:Y:S01]  /*6370*/  IMAD R52, R0, R45, R47 ;  /* 0x0000002d00347224 */ /* 0x000fe200078e022f */
[----:B------:R-:W-:Y:S01]  /*6380*/  IABS R47, R174 ;  /* 0x000000ae002f7213 */ /* 0x000fe20000000000 */
[----:B------:R-:W-:-:S04]  /*6390*/  IMAD.HI.U32 R3, R2, R57, RZ ;  /* 0x0000003902037227 */ /* 0x000fc800078e00ff */
[--C-:B------:R-:W-:Y:S02]  /*63a0*/  @!P1 IMAD.IADD R53, R53, 0x1, -R0.reuse ;  /* 0x0000000135359824 */ /* 0x100fe400078e0a00 */
[--C-:B------:R-:W-:Y:S02]  /*63b0*/  @!P0 IMAD.IADD R58, R58, 0x1, -R0.reuse ;  /* 0x000000013a3a8824 */ /* 0x100fe400078e0a00 */
[----:B------:R-:W-:Y:S01]  /*63c0*/  IMAD.HI.U32 R45, R2, R47, RZ ;  /* 0x0000002f022d7227 */ /* 0x000fe200078e00ff */
[C---:B------:R-:W-:Y:S02]  /*63d0*/  ISETP.GT.U32.AND P1, PT, R0.reuse, R53, PT ;  /* 0x000000350000720c */ /* 0x040fe40003f24070 */
[----:B------:R-:W-:Y:S01]  /*63e0*/  ISETP.GT.U32.AND P0, PT, R0, R58, PT ;  /* 0x0000003a0000720c */ /* 0x000fe20003f04070 */
[----:B------:R-:W-:Y:S02]  /*63f0*/  IMAD.MOV R45, RZ, RZ, -R45 ;  /* 0x000000ffff2d7224 */ /* 0x000fe400078e0a2d */
[----:B------:R-:W-:Y:S01]  /*6400*/  @!P3 IMAD.IADD R63, R63, 0x1, -R0 ;  /* 0x000000013f3fb824 */ /* 0x000fe200078e0a00 */
[----:B------:R-:W-:Y:S01]  /*6410*/  ISETP.GE.AND P3, PT, R48, RZ, PT ;  /* 0x000000ff3000720c */ /* 0x000fe20003f66270 */
[----:B------:R-:W-:Y:S01]  /*6420*/  IMAD R48, R0, R45, R47 ;  /* 0x0000002d00307224 */ /* 0x000fe200078e022f */
[----:B------:R-:W-:Y:S01]  /*6430*/  IABS R47, R172 ;  /* 0x000000ac002f7213 */ /* 0x000fe20000000000 */
[----:B------:R-:W-:-:S02]  /*6440*/  IMAD.MOV R3, RZ, RZ, -R3 ;  /* 0x000000ffff037224 */ /* 0x000fc400078e0a03 */
[----:B------:R-:W-:Y:S02]  /*6450*/  @!P2 IMAD.MOV R49, RZ, RZ, -R49 ;  /* 0x000000ffff31a224 */ /* 0x000fe400078e0a31 */
[--C-:B------:R-:W-:Y:S01]  /*6460*/  @!P1 IMAD.IADD R53, R53, 0x1, -R0.reuse ;  /* 0x0000000135359824 */ /* 0x100fe200078e0a00 */
[----:B------:R-:W-:Y:S01]  /*6470*/  ISETP.GT.U32.AND P1, PT, R0, R51, PT ;  /* 0x000000330000720c */ /* 0x000fe20003f24070 */
[----:B------:R-:W-:Y:S01]  /*6480*/  @!P0 IMAD.IADD R58, R58, 0x1, -R0 ;  /* 0x000000013a3a8824 */ /* 0x000fe200078e0a00 */
[C---:B------:R-:W-:Y:S01]  /*6490*/  ISETP.GT.U32.AND P0, PT, R0.reuse, R52, PT ;  /* 0x000000340000720c */ /* 0x040fe20003f04070 */
[----:B------:R-:W-:Y:S01]  /*64a0*/  IMAD R45, R0, R3, R57 ;  /* 0x00000003002d7224 */ /* 0x000fe200078e0239 */
[----:B------:R-:W-:Y:S01]  /*64b0*/  IABS R57, R168 ;  /* 0x000000a800397213 */ /* 0x000fe20000000000 */
[----:B------:R-:W-:-:S04]  /*64c0*/  IMAD.HI.U32 R3, R2, R47, RZ ;  /* 0x0000002f02037227 */ /* 0x000fc800078e00ff */
[----:B------:R-:W-:Y:S02]  /*64d0*/  IMAD.MOV R50, RZ, RZ, -R3 ;  /* 0x000000ffff327224 */ /* 0x000fe400078e0a03 */
[----:B------:R-:W-:-:S04]  /*64e0*/  IMAD.HI.U32 R3, R2, R57, RZ ;  /* 0x0000003902037227 */ /* 0x000fc800078e00ff */
[--C-:B------:R-:W-:Y:S02]  /*64f0*/  @!P1 IMAD.IADD R51, R51, 0x1, -R0.reuse ;  /* 0x0000000133339824 */ /* 0x100fe400078e0a00 */
[----:B------:R-:W-:Y:S01]  /*6500*/  @!P0 IMAD.IADD R52, R52, 0x1, -R0 ;  /* 0x0000000134348824 */ /* 0x000fe200078e0a00 */
[C---:B------:R-:W-:Y:S01]  /*6510*/  ISETP.GT.U32.AND P0, PT, R0.reuse, R48, PT ;  /* 0x000000300000720c */ /* 0x040fe20003f04070 */
[C---:B------:R-:W-:Y:S01]  /*6520*/  IMAD R47, R0.reuse, R50, R47 ;  /* 0x00000032002f7224 */ /* 0x040fe200078e022f */
[----:B------:R-:W-:Y:S01]  /*6530*/  ISETP.GT.U32.AND P2, PT, R0, R51, PT ;  /* 0x000000330000720c */ /* 0x000fe20003f44070 */
[----:B------:R-:W-:Y:S01]  /*6540*/  IMAD.HI.U32 R2, R2, R153, RZ ;  /* 0x0000009902027227 */ /* 0x000fe200078e00ff */
[----:B------:R-:W-:-:S03]  /*6550*/  ISETP.GT.U32.AND P1, PT, R0, R52, PT ;  /* 0x000000340000720c */ /* 0x000fc60003f24070 */
[----:B------:R-:W-:Y:S02]  /*6560*/  IMAD.MOV R3, RZ, RZ, -R3 ;  /* 0x000000ffff037224 */ /* 0x000fe400078e0a03 */
[----:B------:R-:W-:Y:S02]  /*6570*/  IMAD.MOV R2, RZ, RZ, -R2 ;  /* 0x000000ffff027224 */ /* 0x000fe400078e0a02 */
[----:B------:R-:W-:Y:S02]  /*6580*/  IMAD R50, R0, R3, R57 ;  /* 0x0000000300327224 */ /* 0x000fe400078e0239 */
[--C-:B------:R-:W-:Y:S02]  /*6590*/  @!P0 IMAD.IADD R48, R48, 0x1, -R0.reuse ;  /* 0x0000000130308824 */ /* 0x100fe400078e0a00 */
[--C-:B------:R-:W-:Y:S01]  /*65a0*/  @!P2 IMAD.IADD R51, R51, 0x1, -R0.reuse ;  /* 0x000000013333a824 */ /* 0x100fe200078e0a00 */
[C---:B------:R-:W-:Y:S01]  /*65b0*/  ISETP.GT.U32.AND P2, PT, R0.reuse, R47, PT ;  /* 0x0000002f0000720c */ /* 0x040fe20003f44070 */
[C---:B------:R-:W-:Y:S01]  /*65c0*/  IMAD R57, R0.reuse, R2, R153 ;  /* 0x0000000200397224 */ /* 0x040fe200078e0299 */
[----:B------:R-:W-:Y:S01]  /*65d0*/  ISETP.GT.U32.AND P0, PT, R0, R48, PT ;  /* 0x000000300000720c */ /* 0x000fe20003f04070 */
[----:B------:R-:W-:Y:S01]  /*65e0*/  @!P1 IMAD.IADD R52, R52, 0x1, -R0 ;  /* 0x0000000134349824 */ /* 0x000fe200078e0a00 */
[----:B------:R-:W2:Y:S01]  /*65f0*/  LDC.64 R2, c[0x0][0x3a8] ;  /* 0x0000ea00ff027b82 */ /* 0x000ea20000000a00 */
[----:B------:R-:W-:Y:S01]  /*6600*/  ISETP.GT.U32.AND P1, PT, R0, R45, PT ;  /* 0x0000002d0000720c */ /* 0x000fe20003f24070 */
[----:B------:R-:W-:-:S02]  /*6610*/  @!P3 IMAD.MOV R66, RZ, RZ, -R66 ;  /* 0x000000ffff42b224 */ /* 0x000fc400078e0a42 */
[----:B------:R-:W-:Y:S02]  /*6620*/  @!P5 IMAD.MOV R55, RZ, RZ, -R55 ;  /* 0x000000ffff37d224 */ /* 0x000fe400078e0a37 */
[----:B------:R-:W-:Y:S02]  /*6630*/  @!P6 IMAD.MOV R64, RZ, RZ, -R64 ;  /* 0x000000ffff40e224 */ /* 0x000fe400078e0a40 */
[----:B------:R-:W-:Y:S01]  /*6640*/  @!P4 IMAD.MOV R61, RZ, RZ, -R61 ;  /* 0x000000ffff3dc224 */ /* 0x000fe200078e0a3d */
[----:B------:R-:W-:Y:S01]  /*6650*/  ISETP.GE.AND P4, PT, R143, RZ, PT ;  /* 0x000000ff8f00720c */ /* 0x000fe20003f86270 */
[--C-:B------:R-:W-:Y:S01]  /*6660*/  @!P2 IMAD.IADD R47, R47, 0x1, -R0.reuse ;  /* 0x000000012f2fa824 */ /* 0x100fe200078e0a00 */
[----:B------:R-:W-:Y:S01]  /*6670*/  ISETP.GT.U32.AND P2, PT, R0, R57, PT ;  /* 0x000000390000720c */ /* 0x000fe20003f44070 */
[--C-:B------:R-:W-:Y:S01]  /*6680*/  @!P0 IMAD.IADD R48, R48, 0x1, -R0.reuse ;  /* 0x0000000130308824 */ /* 0x100fe200078e0a00 */
[----:B------:R-:W-:Y:S01]  /*6690*/  ISETP.GT.U32.AND P0, PT, R0, R50, PT ;  /* 0x000000320000720c */ /* 0x000fe20003f04070 */
[----:B------:R-:W-:Y:S01]  /*66a0*/  @!P1 IMAD.IADD R45, R45, 0x1, -R0 ;  /* 0x000000012d2d9824 */ /* 0x000fe200078e0a00 */
[----:B------:R-:W-:-:S02]  /*66b0*/  ISETP.GE.AND P1, PT, R65, RZ, PT ;  /* 0x000000ff4100720c */ /* 0x000fc40003f26270 */
[----:B------:R-:W-:Y:S02]  /*66c0*/  LOP3.LUT R65, RZ, R155, RZ, 0x33, !PT ;  /* 0x0000009bff417212 */ /* 0x000fe400078e33ff */
[----:B------:R-:W-:-:S03]  /*66d0*/  ISETP.GT.U32.AND P5, PT, R0, R45, PT ;  /* 0x0000002d0000720c */ /* 0x000fc60003fa4070 */
[----:B------:R-:W-:Y:S01]  /*66e0*/  @!P4 IMAD.MOV R166, RZ, RZ, -R166 ;  /* 0x000000ffffa6c224 */ /* 0x000fe200078e0aa6 */
[----:B-----5:R-:W-:Y:S01]  /*66f0*/  LEA R240, P4, R71, UR24, 0x2 ;  /* 0x0000001847f07c11 */ /* 0x020fe2000f8810ff */
[--C-:B------:R-:W-:Y:S01]  /*6700*/  @!P2 IMAD.IADD R57, R57, 0x1, -R0.reuse ;  /* 0x000000013939a824 */ /* 0x100fe200078e0a00 */
[----:B------:R-:W-:Y:S01]  /*6710*/  ISETP.NE.AND P2, PT, R155, RZ, PT ;  /* 0x000000ff9b00720c */ /* 0x000fe20003f45270 */
[----:B------:R-:W-:Y:S01]  /*6720*/  @!P0 IMAD.IADD R50, R50, 0x1, -R0 ;  /* 0x0000000132328824 */ /* 0x000fe200078e0a00 */
[----:B------:R-:W-:Y:S01]  /*6730*/  ISETP.GT.U32.AND P0, PT, R0, R47, PT ;  /* 0x0000002f0000720c */ /* 0x000fe20003f04070 */
[----:B--2---:R-:W-:Y:S01]  /*6740*/  IMAD R3, R188, R3, RZ ;  /* 0x00000003bc037224 */ /* 0x004fe200078e02ff */
[C---:B------:R-:W-:Y:S01]  /*6750*/  ISETP.GT.U32.AND P3, PT, R0.reuse, R57, PT ;  /* 0x000000390000720c */ /* 0x040fe20003f64070 */
[----:B------:R-:W-:Y:S01]  /*6760*/  @!P1 IMAD.MOV R164, RZ, RZ, -R164 ;  /* 0x000000ffffa49224 */ /* 0x000fe200078e0aa4 */
[----:B------:R-:W-:Y:S01]  /*6770*/  ISETP.GT.U32.AND P6, PT, R0, R50, PT ;  /* 0x000000320000720c */ /* 0x000fe20003fc4070 */
[----:B------:R-:W-:Y:S01]  /*6780*/  @!P5 IMAD.IADD R45, R45, 0x1, -R0 ;  /* 0x000000012d2dd824 */ /* 0x000fe200078e0a00 */
[----:B------:R-:W-:Y:S01]  /*6790*/  SEL R187, R65, R6, !P2 ;  /* 0x0000000641bb7207 */ /* 0x000fe20005000000 */
[----:B------:R-:W-:Y:S01]  /*67a0*/  STL [R1+0x3b98], R2 ;  /* 0x003b980201007387 */ /* 0x000fe20000100800 */
[----:B------:R-:W-:-:S02]  /*67b0*/  LEA.HI.X.SX32 R241, R71, UR25, 0x2, P4 ;  /* 0x0000001947f17c11 */ /* 0x000fc4000a0f16ff */
[----:B------:R-:W-:Y:S01]  /*67c0*/  LEA R236, P4, R77, UR24, 0x2 ;  /* 0x000000184dec7c11 */ /* 0x000fe2000f8810ff */
[----:B------:R-:W-:Y:S01]  /*67d0*/  IMAD R187, R187, UR53, RZ ;  /* 0x00000035bbbb7c24 */ /* 0x000fe2000f8e02ff */
[----:B------:R-:W-:Y:S01]  /*67e0*/  ISETP.GE.AND P5, PT, R145, RZ, PT ;  /* 0x000000ff9100720c */ /* 0x000fe20003fa6270 */
[--C-:B------:R-:W-:Y:S01]  /*67f0*/  @!P0 IMAD.IADD R47, R47, 0x1, -R0.reuse ;  /* 0x000000012f2f8824 */ /* 0x100fe200078e0a00 */
[----:B------:R-:W-:Y:S01]  /*6800*/  LEA.HI.X.SX32 R237, R77, UR25, 0x2, P4 ;  /* 0x000000194ded7c11 */ /* 0x000fe2000a0f16ff */
[--C-:B------:R-:W-:Y:S01]  /*6810*/  @!P3 IMAD.IADD R57, R57, 0x1, -R0.reuse ;  /* 0x000000013939b824 */ /* 0x100fe200078e0a00 */
[----:B------:R-:W-:Y:S01]  /*6820*/  LEA R6, P3, R3, UR26, 0x2 ;  /* 0x0000001a03067c11 */ /* 0x000fe2000f8610ff */
[----:B------:R-:W-:Y:S01]  /*6830*/  @!P6 IMAD.IADD R50, R50, 0x1, -R0 ;  /* 0x000000013232e824 */ /* 0x000fe200078e0a00 */
[----:B------:R-:W-:Y:S01]  /*6840*/  ISETP.GE.AND P1, PT, R147, RZ, PT ;  /* 0x000000ff9300720c */ /* 0x000fe20003f26270 */
[----:B------:R-:W2:Y:S01]  /*6850*/  LDCU UR53, c[0x0][0x3b0] ;  /* 0x00007600ff3577ac */ /* 0x000ea20008000800 */
[----:B------:R-:W-:-:S02]  /*6860*/  LEA.HI.X.SX32 R0, R3, UR27, 0x2, P3 ;  /* 0x0000001b03007c11 */ /* 0x000fc400098f16ff */
[----:B------:R-:W-:Y:S01]  /*6870*/  LEA R242, P3, R69, UR24, 0x2 ;  /* 0x0000001845f27c11 */ /* 0x000fe2000f8610ff */
[----:B------:R-:W3:Y:S01]  /*6880*/  LDCU UR27, c[0x0][0x3b0] ;  /* 0x00007600ff1b77ac */ /* 0x000ee20008000800 */
[----:B------:R-:W-:Y:S02]  /*6890*/  LEA R232, P4, R79, UR24, 0x2 ;  /* 0x000000184fe87c11 */ /* 0x000fe4000f8810ff */
[----:B------:R-:W-:Y:S01]  /*68a0*/  LEA.HI.X.SX32 R243, R69, UR25, 0x2, P3 ;  /* 0x0000001945f37c11 */ /* 0x000fe200098f16ff */
[----:B------:R-:W5:Y:S01]  /*68b0*/  LDCU UR26, c[0x0][0x3b0] ;  /* 0x00007600ff1a77ac */ /* 0x000f620008000800 */
[----:B------:R-:W-:Y:S02]  /*68c0*/  LEA R238, P3, R75, UR24, 0x2 ;  /* 0x000000184bee7c11 */ /* 0x000fe4000f8610ff */
[----:B------:R-:W-:Y:S02]  /*68d0*/  LEA.HI.X.SX32 R233, R79, UR25, 0x2, P4 ;  /* 0x000000194fe97c11 */ /* 0x000fe4000a0f16ff */
[----:B------:R-:W-:-:S02]  /*68e0*/  LEA.HI.X.SX32 R239, R75, UR25, 0x2, P3 ;  /* 0x000000194bef7c11 */ /* 0x000fc400098f16ff */
[----:B------:R-:W-:Y:S02]  /*68f0*/  LEA R234, P3, R81, UR24, 0x2 ;  /* 0x0000001851ea7c11 */ /* 0x000fe4000f8610ff */
[----:B------:R-:W-:Y:S01]  /*6900*/  SEL R193, R65, R72, !P2 ;  /* 0x0000004841c17207 */ /* 0x000fe20005000000 */
[----:B------:R-:W-:Y:S01]  /*6910*/  IMAD.MOV.U32 R72, RZ, RZ, R115 ;  /* 0x000000ffff487224 */ /* 0x000fe200078e0073 */
[----:B------:R-:W-:Y:S02]  /*6920*/  LEA.HI.X.SX32 R235, R81, UR25, 0x2, P3 ;  /* 0x0000001951eb7c11 */ /* 0x000fe400098f16ff */
[----:B------:R-:W-:Y:S01]  /*6930*/  ISETP.GE.AND P0, PT, R149, RZ, PT ;  /* 0x000000ff9500720c */ /* 0x000fe20003f06270 */
[----:B------:R-:W-:Y:S01]  /*6940*/  @!P5 IMAD.MOV R72, RZ, RZ, -R72 ;  /* 0x000000ffff48d224 */ /* 0x000fe200078e0a48 */
[----:B------:R-:W-:Y:S01]  /*6950*/  LEA R230, P3, R73, UR24, 0x2 ;  /* 0x0000001849e67c11 */ /* 0x000fe2000f8610ff */
[----:B------:R-:W-:Y:S01]  /*6960*/  IMAD R193, R193, UR52, RZ ;  /* 0x00000034c1c17c24 */ /* 0x000fe2000f8e02ff */
[----:B------:R-:W-:Y:S01]  /*6970*/  LEA R228, P4, R67, UR24, 0x2 ;  /* 0x0000001843e47c11 */ /* 0x000fe2000f8810ff */
[----:B------:R-:W1:Y:S01]  /*6980*/  LDCU UR24, c[0x0][0x3b0] ;  /* 0x00007600ff1877ac */ /* 0x000e620008000800 */
[----:B------:R-:W-:Y:S01]  /*6990*/  SEL R185, R65, R78, !P2 ;  /* 0x0000004e41b97207 */ /* 0x000fe20005000000 */
[----:B------:R-:W-:Y:S01]  /*69a0*/  IMAD.MOV.U32 R78, RZ, RZ, R109 ;  /* 0x000000ffff4e7224 */ /* 0x000fe200078e006d */
[----:B------:R-:W-:-:S02]  /*69b0*/  LEA.HI.X.SX32 R231, R73, UR25, 0x2, P3 ;  /* 0x0000001949e77c11 */ /* 0x000fc400098f16ff */
[----:B------:R-:W-:Y:S01]  /*69c0*/  LEA.HI.X.SX32 R229, R67, UR25, 0x2, P4 ;  /* 0x0000001943e57c11 */ /* 0x000fe2000a0f16ff */
[----:B------:R-:W-:Y:S01]  /*69d0*/  @!P1 IMAD.MOV R78, RZ, RZ, -R78 ;  /* 0x000000ffff4e9224 */ /* 0x000fe200078e0a4e */
[----:B------:R-:W-:Y:S01]  /*69e0*/  ISETP.GE.AND P3, PT, R141, RZ, PT ;  /* 0x000000ff8d00720c */ /* 0x000fe20003f66270 */
[----:B------:R-:W-:Y:S01]  /*69f0*/  IMAD R185, R185, UR52, RZ ;  /* 0x00000034b9b97c24 */ /* 0x000fe2000f8e02ff */
[----:B------:R-:W-:Y:S01]  /*6a00*/  ISETP.GE.AND P4, PT, R139, RZ, PT ;  /* 0x000000ff8b00720c */ /* 0x000fe20003f86270 */
[----:B------:R-:W1:Y:S01]  /*6a10*/  LDCU UR25, c[0x0][0x3b0] ;  /* 0x00007600ff1977ac */ /* 0x000e620008000800 */
[----:B------:R-:W-:Y:S02]  /*6a20*/  ISETP.GE.AND P5, PT, R135, RZ, PT ;  /* 0x000000ff8700720c */ /* 0x000fe40003fa6270 */
[----:B------:R-:W-:Y:S01]  /*6a30*/  SEL R191, R65, R74, !P2 ;  /* 0x0000004a41bf7207 */ /* 0x000fe20005000000 */
[----:B------:R-:W-:Y:S01]  /*6a40*/  IMAD.MOV.U32 R74, RZ, RZ, R113 ;  /* 0x000000ffff4a7224 */ /* 0x000fe200078e0071 */
[----:B------:R-:W-:-:S02]  /*6a50*/  ISETP.GE.AND P1, PT, R133, RZ, PT ;  /* 0x000000ff8500720c */ /* 0x000fc40003f26270 */
[C---:B------:R-:W-:Y:S01]  /*6a60*/  SEL R183, R65.reuse, R80, !P2 ;  /* 0x0000005041b77207 */ /* 0x040fe20005000000 */
[----:B------:R-:W-:Y:S01]  /*6a70*/  @!P0 IMAD.MOV R74, RZ, RZ, -R74 ;  /* 0x000000ffff4a8224 */ /* 0x000fe200078e0a4a */
[C---:B------:R-:W-:Y:S01]  /*6a80*/  SEL R181, R65.reuse, R82, !P2 ;  /* 0x0000005241b57207 */ /* 0x040fe20005000000 */
[----:B------:R-:W-:Y:S01]  /*6a90*/  IMAD.MOV.U32 R80, RZ, RZ, R107 ;  /* 0x000000ffff507224 */ /* 0x000fe200078e006b */
[----:B------:R-:W-:Y:S01]  /*6aa0*/  SEL R163, R65, R86, !P2 ;  /* 0x0000005641a37207 */ /* 0x000fe20005000000 */
[----:B------:R-:W-:Y:S01]  /*6ab0*/  IMAD.MOV.U32 R82, RZ, RZ, R105 ;  /* 0x000000ffff527224 */ /* 0x000fe200078e0069 */
[----:B------:R-:W-:Y:S01]  /*6ac0*/  ISETP.GE.AND P0, PT, R137, RZ, PT ;  /* 0x000000ff8900720c */ /* 0x000fe20003f06270 */
[----:B------:R-:W-:Y:S01]  /*6ad0*/  IMAD.MOV.U32 R86, RZ, RZ, R101 ;  /* 0x000000ffff567224 */ /* 0x000fe200078e0065 */
[----:B------:R-:W-:Y:S01]  /*6ae0*/  SEL R179, R65, R88, !P2 ;  /* 0x0000005841b37207 */ /* 0x000fe20005000000 */
[----:B------:R-:W-:Y:S01]  /*6af0*/  @!P3 IMAD.MOV R80, RZ, RZ, -R80 ;  /* 0x000000ffff50b224 */ /* 0x000fe200078e0a50 */
[----:B------:R-:W-:Y:S01]  /*6b00*/  ISETP.GE.AND P3, PT, R131, RZ, PT ;  /* 0x000000ff8300720c */ /* 0x000fe20003f66270 */
[----:B------:R-:W-:Y:S01]  /*6b10*/  @!P4 IMAD.MOV R82, RZ, RZ, -R82 ;  /* 0x000000ffff52c224 */ /* 0x000fe200078e0a52 */
[----:B------:R-:W-:Y:S01]  /*6b20*/  ISETP.GE.AND P4, PT, R129, RZ, PT ;  /* 0x000000ff8100720c */ /* 0x000fe20003f86270 */
[----:B------:R-:W-:Y:S01]  /*6b30*/  @!P5 IMAD.MOV R86, RZ, RZ, -R86 ;  /* 0x000000ffff56d224 */ /* 0x000fe200078e0a56 */
[----:B------:R-:W-:Y:S01]  /*6b40*/  ISETP.GE.AND P5, PT, R125, RZ, PT ;  /* 0x000000ff7d00720c */ /* 0x000fe20003fa6270 */
[----:B------:R-:W-:Y:S01]  /*6b50*/  IMAD.MOV.U32 R88, RZ, RZ, R99 ;  /* 0x000000ffff587224 */ /* 0x000fe200078e0063 */
[C---:B------:R-:W-:Y:S01]  /*6b60*/  SEL R161, R65.reuse, R84, !P2 ;  /* 0x0000005441a17207 */ /* 0x040fe20005000000 */
[----:B------:R-:W-:Y:S01]  /*6b70*/  IMAD.MOV.U32 R84, RZ, RZ, R103 ;  /* 0x000000ffff547224 */ /* 0x000fe200078e0067 */
[----:B------:R-:W-:Y:S01]  /*6b80*/  SEL R177, R65, R96, !P2 ;  /* 0x0000006041b17207 */ /* 0x000fe20005000000 */
[----:B------:R-:W-:Y:S01]  /*6b90*/  @!P1 IMAD.MOV R88, RZ, RZ, -R88 ;  /* 0x000000ffff589224 */ /* 0x000fe200078e0a58 */
[----:B------:R-:W-:Y:S01]  /*6ba0*/  ISETP.GE.AND P1, PT, R123, RZ, PT ;  /* 0x000000ff7b00720c */ /* 0x000fe20003f26270 */
[----:B------:R-:W-:Y:S01]  /*6bb0*/  @!P0 IMAD.MOV R84, RZ, RZ, -R84 ;  /* 0x000000ffff548224 */ /* 0x000fe200078e0a54 */
[C---:B------:R-:W-:Y:S01]  /*6bc0*/  SEL R159, R65.reuse, R90, !P2 ;  /* 0x0000005a419f7207 */ /* 0x040fe20005000000 */
[----:B------:R-:W-:Y:S01]  /*6bd0*/  IMAD.MOV.U32 R90, RZ, RZ, R97 ;  /* 0x000000ffff5a7224 */ /* 0x000fe200078e0061 */
[----:B------:R-:W-:Y:S01]  /*6be0*/  SEL R157, R65, R92, !P2 ;  /* 0x0000005c419d7207 */ /* 0x000fe20005000000 */
[----:B------:R-:W-:Y:S01]  /*6bf0*/  IMAD.MOV.U32 R92, RZ, RZ, R95 ;  /* 0x000000ffff5c7224 */ /* 0x000fe200078e005f */
[----:B------:R-:W-:Y:S01]  /*6c00*/  ISETP.GE.AND P0, PT, R127, RZ, PT ;  /* 0x000000ff7f00720c */ /* 0x000fe20003f06270 */
[----:B------:R-:W-:Y:S01]  /*6c10*/  IMAD.MOV.U32 R96, RZ, RZ, R91 ;  /* 0x000000ffff607224 */ /* 0x000fe200078e005b */
[C---:B------:R-:W-:Y:S01]  /*6c20*/  SEL R153, R65.reuse, R98, !P2 ;  /* 0x0000006241997207 */ /* 0x040fe20005000000 */
[----:B------:R-:W-:Y:S01]  /*6c30*/  @!P3 IMAD.MOV R90, RZ, RZ, -R90 ;  /* 0x000000ffff5ab224 */ /* 0x000fe200078e0a5a */
[----:B------:R-:W-:Y:S01]  /*6c40*/  SEL R97, R65, R68, !P2 ;  /* 0x0000004441617207 */ /* 0x000fe20005000000 */
[----:B------:R-:W-:Y:S01]  /*6c50*/  @!P4 IMAD.MOV R92, RZ, RZ, -R92 ;  /* 0x000000ffff5cc224 */ /* 0x000fe200078e0a5c */
[----:B------:R-:W-:Y:S01]  /*6c60*/  ISETP.GE.AND P3, PT, R121, RZ, PT ;  /* 0x000000ff7900720c */ /* 0x000fe20003f66270 */
[----:B------:R-:W-:Y:S01]  /*6c70*/  @!P5 IMAD.MOV R96, RZ, RZ, -R96 ;  /* 0x000000ffff60d224 */ /* 0x000fe200078e0a60 */
[----:B------:R-:W-:Y:S01]  /*6c80*/  ISETP.GE.AND P4, PT, R119, RZ, PT ;  /* 0x000000ff7700720c */ /* 0x000fe20003f86270 */
[----:B------:R-:W-:Y:S01]  /*6c90*/  IMAD.MOV.U32 R98, RZ, RZ, R89 ;  /* 0x000000ffff627224 */ /* 0x000fe200078e0059 */
[----:B------:R-:W-:Y:S01]  /*6ca0*/  ISETP.GE.AND P5, PT, R186, RZ, PT ;  /* 0x000000ffba00720c */ /* 0x000fe20003fa6270 */
[----:B------:R-:W-:Y:S01]  /*6cb0*/  IMAD R97, R97, UR13, RZ ;  /* 0x0000000d61617c24 */ /* 0x000fe2000f8e02ff */
[C---:B------:R-:W-:Y:S01]  /*6cc0*/  SEL R155, R65.reuse, R94, !P2 ;  /* 0x0000005e419b7207 */ /* 0x040fe20005000000 */
[----:B------:R-:W-:Y:S01]  /*6cd0*/  @!P1 IMAD.MOV R98, RZ, RZ, -R98 ;  /* 0x000000ffff629224 */ /* 0x000fe200078e0a62 */
[----:B------:R-:W-:Y:S01]  /*6ce0*/  ISETP.GE.AND P1, PT, R184, RZ, PT ;  /* 0x000000ffb800720c */ /* 0x000fe20003f26270 */
[----:B------:R-:W-:Y:S01]  /*6cf0*/  IMAD.MOV.U32 R94, RZ, RZ, R93 ;  /* 0x000000ffff5e7224 */ /* 0x000fe200078e005d */
[----:B------:R-:W1:Y:S01]  /*6d00*/  LDCU UR13, c[0x0][0x3a0] ;  /* 0x00007400ff0d77ac */ /* 0x000e620008000800 */
[C---:B------:R-:W-:Y:S01]  /*6d10*/  SEL R175, R65.reuse, R102, !P2 ;  /* 0x0000006641af7207 */ /* 0x040fe20005000000 */
[----:B------:R-:W-:Y:S01]  /*6d20*/  IMAD.MOV.U32 R102, RZ, RZ, R85 ;  /* 0x000000ffff667224 */ /* 0x000fe200078e0055 */
[----:B------:R-:W-:Y:S01]  /*6d30*/  SEL R143, R65, R100, !P2 ;  /* 0x00000064418f7207 */ /* 0x000fe20005000000 */
[----:B------:R-:W-:Y:S01]  /*6d40*/  @!P0 IMAD.MOV R94, RZ, RZ, -R94 ;  /* 0x000000ffff5e8224 */ /* 0x000fe200078e0a5e */
        /* <DEDUP_REMOVED lines=9> */
[----:B------:R-:W-:Y:S01]  /*6de0*/  @!P1 IMAD.MOV R59, RZ, RZ, -R59 ;  /* 0x000000ffff3b9224 */ /* 0x000fe200078e0a3b */
[----:B------:R-:W-:Y:S01]  /*6df0*/  ISETP.GE.AND P5, PT, R176, RZ, PT ;  /* 0x000000ffb000720c */ /* 0x000fe20003fa6270 */
[----:B------:R-:W-:Y:S01]  /*6e00*/  IMAD R93, R93, UR12, RZ ;  /* 0x0000000c5d5d7c24 */ /* 0x000fe2000f8e02ff */
[C---:B------:R-:W-:Y:S01]  /*6e10*/  SEL R91, R65.reuse, R56, !P2 ;  /* 0x00000038415b7207 */ /* 0x040fe20005000000 */
[----:B------:R-:W2:Y:S01]  /*6e20*/  LDCU UR12, c[0x0][0x3a0] ;  /* 0x00007400ff0c77ac */ /* 0x000ea20008000800 */
[----:B------:R-:W-:Y:S01]  /*6e30*/  ISETP.GE.AND P1, PT, R170, RZ, PT ;  /* 0x000000ffaa00720c */ /* 0x000fe20003f26270 */
[----:B------:R-:W-:Y:S01]  /*6e40*/  @!P0 IMAD.MOV R83, RZ, RZ, -R83 ;  /* 0x000000ffff538224 */ /* 0x000fe200078e0a53 */
[----:B------:R-:W-:Y:S01]  /*6e50*/  SEL R189, R65, R76, !P2 ;  /* 0x0000004c41bd7207 */ /* 0x000fe20005000000 */
[----:B------:R-:W-:Y:S01]  /*6e60*/  IMAD R91, R91, UR10, RZ ;  /* 0x0000000a5b5b7c24 */ /* 0x000fe2000f8e02ff */
[----:B-1----:R-:W-:Y:S01]  /*6e70*/  UIADD3 UR10, UPT, UPT, UR13, 0x1f, URZ ;  /* 0x0000001f0d0a7890 */ /* 0x002fe2000fffe0ff */
[----:B------:R-:W-:Y:S01]  /*6e80*/  IMAD.MOV.U32 R76, RZ, RZ, R111 ;  /* 0x000000ffff4c7224 */ /* 0x000fe200078e006f */
[----:B------:R-:W-:Y:S01]  /*6e90*/  ISETP.GE.AND P0, PT, R178, RZ, PT ;  /* 0x000000ffb200720c */ /* 0x000fe20003f06270 */
[----:B------:R-:W-:Y:S01]  /*6ea0*/  @!P3 IMAD.MOV R58, RZ, RZ, -R58 ;  /* 0x000000ffff3ab224 */ /* 0x000fe200078e0a3a */
[----:B------:R-:W-:Y:S01]  /*6eb0*/  SEL R89, R65, R46, !P2 ;  /* 0x0000002e41597207 */ /* 0x000fe20005000000 */
[----:B------:R-:W-:Y:S01]  /*6ec0*/  UISETP.GT.AND UP0, UPT, UR10, 0x1f, UPT ;  /* 0x0000001f0a00788c */ /* 0x000fe2000bf04270 */
[----:B------:R-:W-:Y:S01]  /*6ed0*/  @!P6 IMAD.MOV R76, RZ, RZ, -R76 ;  /* 0x000000ffff4ce224 */ /* 0x000fe200078e0a4c */
[----:B------:R-:W-:Y:S01]  /*6ee0*/  ISETP.GE.AND P6, PT, R174, RZ, PT ;  /* 0x000000ffae00720c */ /* 0x000fe20003fc6270 */
[----:B------:R-:W-:Y:S01]  /*6ef0*/  @!P4 IMAD.MOV R53, RZ, RZ, -R53 ;  /* 0x000000ffff35c224 */ /* 0x000fe200078e0a35 */
[----:B------:R-:W-:Y:S01]  /*6f00*/  ISETP.GE.AND P3, PT, R172, RZ, PT ;  /* 0x000000ffac00720c */ /* 0x000fe20003f66270 */
[----:B------:R-:W-:Y:S01]  /*6f10*/  @!P5 IMAD.MOV R51, RZ, RZ, -R51 ;  /* 0x000000ffff33d224 */ /* 0x000fe200078e0a33 */
[----:B------:R-:W-:Y:S01]  /*6f20*/  ISETP.GE.AND P4, PT, R168, RZ, PT ;  /* 0x000000ffa800720c */ /* 0x000fe20003f86270 */
[----:B------:R-:W-:Y:S01]  /*6f30*/  IMAD R89, R89, UR5, RZ ;  /* 0x0000000559597c24 */ /* 0x000fe2000f8e02ff */
[----:B------:R-:W-:Y:S01]  /*6f40*/  ISETP.GE.AND P5, PT, R54, RZ, PT ;  /* 0x000000ff3600720c */ /* 0x000fe20003fa6270 */
[----:B------:R-:W-:Y:S01]  /*6f50*/  USEL UR5, URZ, 0x4, !UP0 ;  /* 0x00000004ff057887 */ /* 0x000fe2000c000000 */
[----:B------:R-:W-:Y:S01]  /*6f60*/  @!P1 IMAD.MOV R45, RZ, RZ, -R45 ;  /* 0x000000ffff2d9224 */ /* 0x000fe200078e0a2d */
[----:B------:R-:W-:Y:S01]  /*6f70*/  LEA R194, P1, R193, R6, 0x2 ;  /* 0x00000006c1c27211 */ /* 0x000fe200078210ff */
[----:B------:R-:W-:Y:S01]  /*6f80*/  IMAD R191, R191, UR52, RZ ;  /* 0x00000034bfbf7c24 */ /* 0x000fe2000f8e02ff */
[----:B------:R-:W-:Y:S01]  /*6f90*/  SEL R173, R65, R104, !P2 ;  /* 0x0000006841ad7207 */ /* 0x000fe20005000000 */
[----:B------:R-:W-:Y:S01]  /*6fa0*/  @!P0 IMAD.MOV R52, RZ, RZ, -R52 ;  /* 0x000000ffff348224 */ /* 0x000fe200078e0a34 */
[----:B------:R-:W-:Y:S01]  /*6fb0*/  LEA.HI.X.SX32 R195, R193, R0, 0x2, P1 ;  /* 0x00000000c1c37211 */ /* 0x000fe200008f16ff */
[----:B------:R-:W-:Y:S01]  /*6fc0*/  IMAD.U32 R3, RZ, RZ, UR5 ;  /* 0x00000005ff037e24 */ /* 0x000fe2000f8e00ff */
[----:B------:R-:W-:Y:S01]  /*6fd0*/  SEL R165, R65, R146, !P2 ;  /* 0x0000009241a57207 */ /* 0x000fe20005000000 */
[----:B------:R-:W-:Y:S01]  /*6fe0*/  IMAD R177, R177, UR52, RZ ;  /* 0x00000034b1b17c24 */ /* 0x000fe2000f8e02ff */
[----:B--2---:R-:W-:Y:S01]  /*6ff0*/  ISETP.GE.AND P0, PT, R188, UR12, PT ;  /* 0x0000000cbc007c0c */ /* 0x004fe2000bf06270 */
[----:B------:R-:W-:Y:S01]  /*7000*/  IMAD R179, R179, UR52, RZ ;  /* 0x00000034b3b37c24 */ /* 0x000fe2000f8e02ff */
[----:B------:R-:W-:Y:S01]  /*7010*/  LEA R204, P1, R191, R6, 0x2 ;  /* 0x00000006bfcc7211 */ /* 0x000fe200078210ff */
[----:B------:R-:W-:Y:S01]  /*7020*/  @!P6 IMAD.MOV R48, RZ, RZ, -R48 ;  /* 0x000000ffff30e224 */ /* 0x000fe200078e0a30 */
[----:B------:R-:W-:Y:S01]  /*7030*/  SEL R3, R3, RZ, !P0 ;  /* 0x000000ff03037207 */ /* 0x000fe20004000000 */
[----:B------:R-:W-:Y:S01]  /*7040*/  @!P3 IMAD.MOV R47, RZ, RZ, -R47 ;  /* 0x000000ffff2fb224 */ /* 0x000fe200078e0a2f */
[----:B------:R-:W-:Y:S01]  /*7050*/  LEA.HI.X.SX32 R205, R191, R0, 0x2, P1 ;  /* 0x00000000bfcd7211 */ /* 0x000fe200008f16ff */
[----:B------:R-:W-:Y:S01]  /*7060*/  @!P4 IMAD.MOV R50, RZ, RZ, -R50 ;  /* 0x000000ffff32c224 */ /* 0x000fe200078e0a32 */
[-C--:B------:R-:W-:Y:S01]  /*7070*/  LEA R200, P3, R185, R6.reuse, 0x2 ;  /* 0x00000006b9c87211 */ /* 0x080fe200078610ff */
[----:B------:R-:W-:Y:S01]  /*7080*/  @!P5 IMAD.MOV R57, RZ, RZ, -R57 ;  /* 0x000000ffff39d224 */ /* 0x000fe200078e0a39 */
[-C--:B------:R-:W-:Y:S01]  /*7090*/  LEA R226, P5, R187, R6.reuse, 0x2 ;  /* 0x00000006bbe27211 */ /* 0x080fe200078a10ff */
[----:B------:R-:W-:Y:S01]  /*70a0*/  IMAD R189, R189, UR52, RZ ;  /* 0x00000034bdbd7c24 */ /* 0x000fe2000f8e02ff */
[----:B------:R-:W-:Y:S01]  /*70b0*/  LEA R192, P1, R177, R6, 0x2 ;  /* 0x00000006b1c07211 */ /* 0x000fe200078210ff */
[----:B------:R-:W-:Y:S01]  /*70c0*/  IMAD R173, R173, UR52, RZ ;  /* 0x00000034adad7c24 */ /* 0x000fe2000f8e02ff */
[----:B------:R-:W-:Y:S01]  /*70d0*/  SEL R87, R65, R44, !P2 ;  /* 0x0000002c41577207 */ /* 0x000fe20005000000 */
[----:B------:R-:W-:Y:S01]  /*70e0*/  IMAD R165, R165, UR51, RZ ;  /* 0x00000033a5a57c24 */ /* 0x000fe2000f8e02ff */
[----:B------:R-:W-:Y:S01]  /*70f0*/  SEL R85, R65, R43, !P2 ;  /* 0x0000002b41557207 */ /* 0x000fe20005000000 */
[----:B------:R-:W-:Y:S01]  /*7100*/  IMAD R183, R183, UR52, RZ ;  /* 0x00000034b7b77c24 */ /* 0x000fe2000f8e02ff */
[----:B------:R-:W-:Y:S01]  /*7110*/  SEL R81, R65, R40, !P2 ;  /* 0x0000002841517207 */ /* 0x000fe20005000000 */
[----:B------:R-:W-:Y:S01]  /*7120*/  IMAD R181, R181, UR52, RZ ;  /* 0x00000034b5b57c24 */ /* 0x000fe2000f8e02ff */
[C---:B------:R-:W-:Y:S01]  /*7130*/  SEL R79, R65.reuse, R39, !P2 ;  /* 0x00000027414f7207 */ /* 0x040fe20005000000 */
[----:B------:R1:W-:Y:S01]  /*7140*/  STL.64 [R1+0x80], R194 ;  /* 0x000080c201007387 */ /* 0x0003e20000100a00 */
[----:B------:R-:W-:Y:S01]  /*7150*/  SEL R77, R65, R38, !P2 ;  /* 0x00000026414d7207 */ /* 0x000fe20005000000 */
[----:B------:R-:W-:Y:S01]  /*7160*/  IMAD R161, R161, UR49, RZ ;  /* 0x00000031a1a17c24 */ /* 0x000fe2000f8e02ff */
[----:B------:R-:W-:Y:S01]  /*7170*/  SEL R75, R65, R37, !P2 ;  /* 0x00000025414b7207 */ /* 0x000fe20005000000 */
[----:B----4-:R-:W-:Y:S01]  /*7180*/  IMAD R153, R153, UR45, RZ ;  /* 0x0000002d99997c24 */ /* 0x010fe2000f8e02ff */
[----:B------:R-:W-:Y:S01]  /*7190*/  SEL R73, R65, R36, !P2 ;  /* 0x0000002441497207 */ /* 0x000fe20005000000 */
[----:B------:R-:W-:Y:S01]  /*71a0*/  IMAD R175, R175, UR52, RZ ;  /* 0x00000034afaf7c24 */ /* 0x000fe2000f8e02ff */
        /* <DEDUP_REMOVED lines=8> */
[----:B------:R-:W-:Y:S01]  /*7230*/  ISETP.NE.U32.AND P0, PT, R3, RZ, PT ;  /* 0x000000ff0300720c */ /* 0x000fe20003f05070 */
[----:B------:R-:W-:Y:S01]  /*7240*/  IMAD R143, R143, UR40, RZ ;  /* 0x000000288f8f7c24 */ /* 0x000fe2000f8e02ff */
[----:B------:R-:W-:Y:S01]  /*7250*/  SEL R46, R65, R21, !P2 ;  /* 0x00000015412e7207 */ /* 0x000fe20005000000 */
[----:B------:R-:W-:Y:S01]  /*7260*/  IMAD R171, R171, UR52, RZ ;  /* 0x00000034abab7c24 */ /* 0x000fe2000f8e02ff */
[C---:B------:R-:W-:Y:S01]  /*7270*/  SEL R44, R65.reuse, R19, !P2 ;  /* 0x00000013412c7207 */ /* 0x040fe20005000000 */
[----:B------:R-:W2:Y:S01]  /*7280*/  LDCU UR13, c[0x0][0x3b0] ;  /* 0x00007600ff0d77ac */ /* 0x000ea20008000800 */
[----:B------:R-:W-:Y:S01]  /*7290*/  SEL R43, R65, R18, !P2 ;  /* 0x00000012412b7207 */ /* 0x000fe20005000000 */
[----:B------:R-:W-:Y:S01]  /*72a0*/  IMAD R81, R81, UR6, RZ ;  /* 0x0000000651517c24 */ /* 0x000fe2000f8e02ff */
[----:B------:R-:W-:Y:S01]  /*72b0*/  SEL R40, R65, R15, !P2 ;  /* 0x0000000f41287207 */ /* 0x000fe20005000000 */
[----:B------:R-:W-:Y:S01]  /*72c0*/  IMAD R77, R77, UR75, RZ ;  /* 0x0000004b4d4d7c24 */ /* 0x000fe2000f8e02ff */
[----:B------:R-:W-:Y:S01]  /*72d0*/  SEL R39, R65, R14, !P2 ;  /* 0x0000000e41277207 */ /* 0x000fe20005000000 */
[----:B------:R-:W-:Y:S01]  /*72e0*/  IMAD R69, R69, UR71, RZ ;  /* 0x0000004745457c24 */ /* 0x000fe2000f8e02ff */
[C---:B------:R-:W-:Y:S01]  /*72f0*/  SEL R38, R65.reuse, R13, !P2 ;  /* 0x0000000d41267207 */ /* 0x040fe20005000000 */
[----:B------:R-:W4:Y:S01]  /*7300*/  LDCU UR45, c[0x0][0x3b0] ;  /* 0x00007600ff2d77ac */ /* 0x000f220008000800 */
[----:B------:R-:W-:Y:S01]  /*7310*/  SEL R37, R65, R12, !P2 ;  /* 0x0000000c41257207 */ /* 0x000fe20005000000 */
[----:B------:R-:W-:Y:S01]  /*7320*/  IMAD R67, R67, UR70, RZ ;  /* 0x0000004643437c24 */ /* 0x000fe2000f8e02ff */
[C---:B------:R-:W-:Y:S01]  /*7330*/  SEL R36, R65.reuse, R11, !P2 ;  /* 0x0000000b41247207 */ /* 0x040fe20005000000 */
[----:B------:R-:W1:Y:S01]  /*7340*/  LDCU UR50, c[0x0][0x3b0] ;  /* 0x00007600ff3277ac */ /* 0x000e620008000800 */
[----:B------:R-:W-:Y:S01]  /*7350*/  SEL R35, R65, R10, !P2 ;  /* 0x0000000a41237207 */ /* 0x000fe20005000000 */
[----:B------:R-:W-:Y:S01]  /*7360*/  IMAD R85, R85, UR8, RZ ;  /* 0x0000000855557c24 */ /* 0x000fe2000f8e02ff */
[C---:B------:R-:W-:Y:S01]  /*7370*/  SEL R34, R65.reuse, R9, !P2 ;  /* 0x0000000941227207 */ /* 0x040fe20005000000 */
[----:B------:R-:W1:Y:S01]  /*7380*/  LDCU UR46, c[0x0][0x3b0] ;  /* 0x00007600ff2e77ac */ /* 0x000e620008000800 */
[----:B------:R-:W-:Y:S01]  /*7390*/  SEL R33, R65, R8, !P2 ;  /* 0x0000000841217207 */ /* 0x000fe20005000000 */
[----:B--2---:R-:W-:Y:S01]  /*73a0*/  IMAD R79, R79, UR13, RZ ;  /* 0x0000000d4f4f7c24 */ /* 0x004fe2000f8e02ff */
[C---:B------:R-:W-:Y:S01]  /*73b0*/  SEL R247, R65.reuse, R52, !P2 ;  /* 0x0000003441f77207 */ /* 0x040fe20005000000 */
[----:B------:R-:W2:Y:S01]  /*73c0*/  LDCU UR40, c[0x0][0x3b0] ;  /* 0x00007600ff2877ac */ /* 0x000ea20008000800 */
[----:B------:R-:W-:Y:S01]  /*73d0*/  SEL R169, R65, R134, !P2 ;  /* 0x0000008641a97207 */ /* 0x000fe20005000000 */
[----:B------:R-:W-:Y:S01]  /*73e0*/  IMAD R71, R71, UR72, RZ ;  /* 0x0000004847477c24 */ /* 0x000fe2000f8e02ff */
[C---:B------:R-:W-:Y:S01]  /*73f0*/  SEL R167, R65.reuse, R144, !P2 ;  /* 0x0000009041a77207 */ /* 0x040fe20005000000 */
[----:B------:R-:W1:Y:S01]  /*7400*/  LDCU UR49, c[0x0][0x3b0] ;  /* 0x00007600ff3177ac */ /* 0x000e620008000800 */
        /* <DEDUP_REMOVED lines=55> */
[----:B------:R-:W2:Y:S01]  /*7780*/  LDCU UR22, c[0x0][0x3b0] ;  /* 0x00007600ff1677ac */ /* 0x000ea20008000800 */
        /* <DEDUP_REMOVED lines=9> */
[----:B---3--:R-:W-:Y:S01]  /*7820*/  IMAD R39, R39, UR27, RZ ;  /* 0x0000001b27277c24 */ /* 0x008fe2000f8e02ff */
[C---:B------:R-:W-:Y:S01]  /*7830*/  SEL R27, R65.reuse, R27, !P2 ;  /* 0x0000001b411b7207 */ /* 0x040fe20005000000 */
[----:B------:R-:W3:Y:S01]  /*7840*/  LDCU UR39, c[0x0][0x3b0] ;  /* 0x00007600ff2777ac */ /* 0x000ee20008000800 */
[----:B------:R-:W-:Y:S01]  /*7850*/  SEL R26, R65, R26, !P2 ;  /* 0x0000001a411a7207 */ /* 0x000fe20005000000 */
[----:B-1----:R-:W-:Y:S01]  /*7860*/  IMAD R35, R35, UR52, RZ ;  /* 0x0000003423237c24 */ /* 0x002fe2000f8e02ff */
[C---:B------:R-:W-:Y:S01]  /*7870*/  SEL R25, R65.reuse, R25, !P2 ;  /* 0x0000001941197207 */ /* 0x040fe20005000000 */
[----:B------:R-:W1:Y:S01]  /*7880*/  LDCU UR42, c[0x0][0x3b0] ;  /* 0x00007600ff2a77ac */ /* 0x000e620008000800 */
        /* <DEDUP_REMOVED lines=8> */
[C---:B------:R-:W-:Y:S01]  /*7910*/  SEL R17, R65.reuse, R17, !P2 ;  /* 0x0000001141117207 */ /* 0x040fe20005000000 */
        /* <DEDUP_REMOVED lines=12> */
[----:B-----5:R-:W-:Y:S01]  /*79e0*/  IMAD R40, R40, UR26, RZ ;  /* 0x0000001a28287c24 */ /* 0x020fe2000f8e02ff */
[----:B------:R-:W-:Y:S01]  /*79f0*/  SEL R9, R65, R55, !P2 ;  /* 0x0000003741097207 */ /* 0x000fe20005000000 */
[----:B------:R-:W-:Y:S01]  /*7a00*/  IMAD R55, R27, UR64, RZ ;  /* 0x000000401b377c24 */ /* 0x000fe2000f8e02ff */
[C---:B------:R-:W-:Y:S01]  /*7a10*/  SEL R10, R65.reuse, R61, !P2 ;  /* 0x0000003d410a7207 */ /* 0x040fe20005000000 */
[----:B------:R-:W5:Y:S01]  /*7a20*/  LDCU UR19, c[0x0][0x3b0] ;  /* 0x00007600ff1377ac */ /* 0x000f620008000800 */
[C---:B------:R-:W-:Y:S01]  /*7a30*/  SEL R64, R65.reuse, R64, !P2 ;  /* 0x0000004041407207 */ /* 0x040fe20005000000 */
[----:B------:R-:W-:Y:S01]  /*7a40*/  IMAD R61, R30, UR67, RZ ;  /* 0x000000431e3d7c24 */ /* 0x000fe2000f8e02ff */
[C---:B------:R-:W-:Y:S01]  /*7a50*/  SEL R66, R65.reuse, R66, !P2 ;  /* 0x0000004241427207 */ /* 0x040fe20005000000 */
[----:B------:R-:W1:Y:S01]  /*7a60*/  LDCU UR28, c[0x0][0x3b0] ;  /* 0x00007600ff1c77ac */ /* 0x000e620008000800 */
[----:B------:R-:W-:Y:S01]  /*7a70*/  SEL R18, R65, R164, !P2 ;  /* 0x000000a441127207 */ /* 0x000fe20005000000 */
[----:B------:R-:W-:Y:S01]  /*7a80*/  IMAD R42, R17, UR54, RZ ;  /* 0x00000036112a7c24 */ /* 0x000fe2000f8e02ff */
[C---:B------:R-:W-:Y:S01]  /*7a90*/  SEL R166, R65.reuse, R166, !P2 ;  /* 0x000000a641a67207 */ /* 0x040fe20005000000 */
[----:B------:R-:W4:Y:S01]  /*7aa0*/  LDCU UR43, c[0x0][0x3b0] ;  /* 0x00007600ff2b77ac */ /* 0x000f220008000800 */
[C---:B------:R-:W-:Y:S01]  /*7ab0*/  SEL R15, R65.reuse, R72, !P2 ;  /* 0x00000048410f7207 */ /* 0x040fe20005000000 */
[----:B--2---:R-:W-:Y:S01]  /*7ac0*/  IMAD R18, R18, UR40, RZ ;  /* 0x0000002812127c24 */ /* 0x004fe2000f8e02ff */
[C---:B------:R-:W-:Y:S01]  /*7ad0*/  SEL R13, R65.reuse, R74, !P2 ;  /* 0x0000004a410d7207 */ /* 0x040fe20005000000 */
[----:B------:R-:W2:Y:S01]  /*7ae0*/  LDCU UR29, c[0x0][0x3b0] ;  /* 0x00007600ff1d77ac */ /* 0x000ea20008000800 */
[C---:B------:R-:W-:Y:S01]  /*7af0*/  SEL R11, R65.reuse, R76, !P2 ;  /* 0x0000004c410b7207 */ /* 0x040fe20005000000 */
[----:B---3--:R-:W-:Y:S01]  /*7b00*/  IMAD R17, R166, UR39, RZ ;  /* 0x00000027a6117c24 */ /* 0x008fe2000f8e02ff */
[C---:B------:R-:W-:Y:S01]  /*7b10*/  SEL R78, R65.reuse, R78, !P2 ;  /* 0x0000004e414e7207 */ /* 0x040fe20005000000 */
[----:B------:R-:W3:Y:S01]  /*7b20*/  LDCU UR18, c[0x0][0x3b0] ;  /* 0x00007600ff1277ac */ /* 0x000ee20008000800 */
[----:B------:R-:W-:Y:S01]  /*7b30*/  SEL R80, R65, R80, !P2 ;  /* 0x0000005041507207 */ /* 0x000fe20005000000 */
[----:B------:R-:W-:Y:S01]  /*7b40*/  IMAD R87, R87, UR9, RZ ;  /* 0x0000000957577c24 */ /* 0x000fe2000f8e02ff */
[C---:B------:R-:W-:Y:S01]  /*7b50*/  SEL R82, R65.reuse, R82, !P2 ;  /* 0x0000005241527207 */ /* 0x040fe20005000000 */
[----:B------:R-:W-:Y:S01]  /*7b60*/  IMAD R49, R24, UR61, RZ ;  /* 0x0000003d18317c24 */ /* 0x000fe2000f8e02ff */
[C---:B------:R-:W-:Y:S01]  /*7b70*/  SEL R84, R65.reuse, R84, !P2 ;  /* 0x0000005441547207 */ /* 0x040fe20005000000 */
[----:B-1----:R-:W-:Y:S01]  /*7b80*/  IMAD R34, R34, UR51, RZ ;  /* 0x0000003322227c24 */ /* 0x002fe2000f8e02ff */
[----:B------:R-:W-:Y:S01]  /*7b90*/  SEL R86, R65, R86, !P2 ;  /* 0x0000005641567207 */ /* 0x000fe20005000000 */
[----:B------:R-:W-:Y:S01]  /*7ba0*/  IMAD R15, R15, UR38, RZ ;  /* 0x000000260f0f7c24 */ /* 0x000fe2000f8e02ff */
[----:B------:R-:W-:Y:S01]  /*7bb0*/  SEL R88, R65, R88, !P2 ;  /* 0x0000005841587207 */ /* 0x000fe20005000000 */
[----:B------:R-:W-:Y:S01]  /*7bc0*/  IMAD R75, R75, UR74, RZ ;  /* 0x0000004a4b4b7c24 */ /* 0x000fe2000f8e02ff */
[----:B------:R-:W-:Y:S01]  /*7bd0*/  SEL R90, R65, R90, !P2 ;  /* 0x0000005a415a7207 */ /* 0x000fe20005000000 */
[----:B------:R-:W-:Y:S01]  /*7be0*/  IMAD R43, R43, UR55, RZ ;  /* 0x000000372b2b7c24 */ /* 0x000fe2000f8e02ff */
[C---:B------:R-:W-:Y:S01]  /*7bf0*/  SEL R12, R65.reuse, R92, !P2 ;  /* 0x0000005c410c7207 */ /* 0x040fe20005000000 */
[----:B------:R-:W-:Y:S01]  /*7c00*/  IMAD R36, R36, UR25, RZ ;  /* 0x0000001924247c24 */ /* 0x000fe2000f8e02ff */
[C---:B------:R-:W-:Y:S01]  /*7c10*/  SEL R14, R65.reuse, R94, !P2 ;  /* 0x0000005e410e7207 */ /* 0x040fe20005000000 */
[----:B----4-:R-:W-:Y:S01]  /*7c20*/  IMAD R24, R10, UR43, RZ ;  /* 0x0000002b0a187c24 */ /* 0x010fe2000f8e02ff */
[C---:B------:R-:W-:Y:S01]  /*7c30*/  SEL R96, R65.reuse, R96, !P2 ;  /* 0x0000006041607207 */ /* 0x040fe20005000000 */
[----:B------:R-:W-:Y:S01]  /*7c40*/  IMAD R12, R12, UR28, RZ ;  /* 0x0000001c0c0c7c24 */ /* 0x000fe2000f8e02ff */
[----:B------:R-:W-:Y:S01]  /*7c50*/  SEL R19, R65, R98, !P2 ;  /* 0x0000006241137207 */ /* 0x000fe20005000000 */
[----:B------:R-:W-:Y:S01]  /*7c60*/  IMAD R37, R37, UR24, RZ ;  /* 0x0000001825257c24 */ /* 0x000fe2000f8e02ff */
[C---:B------:R-:W-:Y:S01]  /*7c70*/  SEL R21, R65.reuse, R100, !P2 ;  /* 0x0000006441157207 */ /* 0x040fe20005000000 */
[----:B--2---:R-:W-:Y:S01]  /*7c80*/  IMAD R10, R90, UR29, RZ ;  /* 0x0000001d5a0a7c24 */ /* 0x004fe2000f8e02ff */
[C---:B------:R-:W-:Y:S01]  /*7c90*/  SEL R102, R65.reuse, R102, !P2 ;  /* 0x0000006641667207 */ /* 0x040fe20005000000 */
[----:B------:R-:W1:Y:S01]  /*7ca0*/  LDCU UR47, c[0x0][0x3b0] ;  /* 0x00007600ff2f77ac */ /* 0x000e620008000800 */
[----:B------:R-:W-:Y:S01]  /*7cb0*/  SEL R54, R65, R83, !P2 ;  /* 0x0000005341367207 */ /* 0x000fe20005000000 */
[----:B------:R-:W-:Y:S01]  /*7cc0*/  IMAD R83, R41, UR7, RZ ;  /* 0x0000000729537c24 */ /* 0x000fe2000f8e02ff */
[C---:B------:R-:W-:Y:S01]  /*7cd0*/  SEL R56, R65.reuse, R63, !P2 ;  /* 0x0000003f41387207 */ /* 0x040fe20005000000 */
[----:B------:R-:W-:Y:S01]  /*7ce0*/  IMAD R41, R16, UR53, RZ ;  /* 0x0000003510297c24 */ /* 0x000fe2000f8e02ff */
[----:B------:R-:W-:Y:S01]  /*7cf0*/  SEL R244, R65, R59, !P2 ;  /* 0x0000003b41f47207 */ /* 0x000fe20005000000 */
[----:B------:R-:W-:Y:S01]  /*7d00*/  IMAD R59, R29, UR66, RZ ;  /* 0x000000421d3b7c24 */ /* 0x000fe2000f8e02ff */
[C---:B------:R-:W-:Y:S01]  /*7d10*/  SEL R245, R65.reuse, R58, !P2 ;  /* 0x0000003a41f57207 */ /* 0x040fe20005000000 */
        /* <DEDUP_REMOVED lines=9> */
[C---:B------:R-:W-:Y:S01]  /*7db0*/  SEL R250, R65.reuse, R47, !P2 ;  /* 0x0000002f41fa7207 */ /* 0x040fe20005000000 */
[----:B------:R-:W-:Y:S01]  /*7dc0*/  IMAD R47, R22, UR59, RZ ;  /* 0x0000003b162f7c24 */ /* 0x000fe2000f8e02ff */
[----:B------:R-:W-:Y:S01]  /*7dd0*/  SEL R249, R65, R50, !P2 ;  /* 0x0000003241f97207 */ /* 0x000fe20005000000 */
[----:B------:R-:W-:Y:S01]  /*7de0*/  IMAD R48, R23, UR60, RZ ;  /* 0x0000003c17307c24 */ /* 0x000fe2000f8e02ff */
[----:B------:R-:W-:Y:S01]  /*7df0*/  SEL R248, R65, R57, !P2 ;  /* 0x0000003941f87207 */ /* 0x000fe20005000000 */
[----:B------:R-:W-:Y:S01]  /*7e00*/  IMAD R65, R32, UR69, RZ ;  /* 0x0000004520417c24 */ /* 0x000fe2000f8e02ff */
[----:B------:R-:W-:Y:S01]  /*7e10*/  LEA.HI.X.SX32 R227, R187, R0, 0x2, P5 ;  /* 0x00000000bbe37211 */ /* 0x000fe200028f16ff */
[----:B------:R-:W-:Y:S01]  /*7e20*/  IMAD R57, R28, UR65, RZ ;  /* 0x000000411c397c24 */ /* 0x000fe2000f8e02ff */
[----:B------:R-:W-:Y:S01]  /*7e30*/  LEA R194, P6, R179, R6, 0x2 ;  /* 0x00000006b3c27211 */ /* 0x000fe200078c10ff */
[----:B------:R-:W-:Y:S01]  /*7e40*/  IMAD R28, R8, UR45, RZ ;  /* 0x0000002d081c7c24 */ /* 0x000fe2000f8e02ff */
[-C--:B------:R-:W-:Y:S01]  /*7e50*/  LEA.HI.X.SX32 R201, R185, R0.reuse, 0x2, P3 ;  /* 0x00000000b9c97211 */ /* 0x080fe200018f16ff */
[----:B------:R2:W-:Y:S01]  /*7e60*/  STL.64 [R1+0x3a60], R226 ;  /* 0x003a60e201007387 */ /* 0x0005e20000100a00 */
[----:B------:R-:W-:Y:S01]  /*7e70*/  LEA.HI.X.SX32 R193, R177, R0, 0x2, P1 ;  /* 0x00000000b1c17211 */ /* 0x000fe200008f16ff */
[----:B------:R-:W-:Y:S01]  /*7e80*/  IMAD R8, R88, UR30, RZ ;  /* 0x0000001e58087c24 */ /* 0x000fe2000f8e02ff */
[-C--:B------:R-:W-:Y:S01]  /*7e90*/  LEA R202, P2, R189, R6.reuse, 0x2 ;  /* 0x00000006bdca7211 */ /* 0x080fe200078410ff */
[----:B------:R4:W-:Y:S01]  /*7ea0*/  STL.64 [R1+0x78], R204 ;  /* 0x000078cc01007387 */ /* 0x0009e20000100a00 */
[-C--:B------:R-:W-:Y:S01]  /*7eb0*/  LEA R186, P3, R173, R6.reuse, 0x2 ;  /* 0x00000006adba7211 */ /* 0x080fe200078610ff */
[----:B------:R-:W-:Y:S01]  /*7ec0*/  IMAD R26, R9, UR44, RZ ;  /* 0x0000002c091a7c24 */ /* 0x000fe2000f8e02ff */
[-C--:B------:R-:W-:Y:S01]  /*7ed0*/  LEA R178, P1, R165, R6.reuse, 0x2 ;  /* 0x00000006a5b27211 */ /* 0x080fe200078210ff */
[----:B------:R-:W-:Y:S01]  /*7ee0*/  IMAD R32, R7, UR49, RZ ;  /* 0x0000003107207c24 */ /* 0x000fe2000f8e02ff */
[-C--:B------:R-:W-:Y:S01]  /*7ef0*/  LEA R198, P4, R183, R6.reuse, 0x2 ;  /* 0x00000006b7c67211 */ /* 0x080fe200078810ff */
[----:B------:R-:W-:Y:S01]  /*7f00*/  IMAD R22, R64, UR42, RZ ;  /* 0x0000002a40167c24 */ /* 0x000fe2000f8e02ff */
[----:B------:R-:W-:Y:S01]  /*7f10*/  LEA R196, P5, R181, R6, 0x2 ;  /* 0x00000006b5c47211 */ /* 0x000fe200078a10ff */
[----:B------:R-:W-:Y:S01]  /*7f20*/  IMAD R7, R80, UR34, RZ ;  /* 0x0000002250077c24 */ /* 0x000fe2000f8e02ff */
[-C--:B------:R-:W-:Y:S01]  /*7f30*/  LEA.HI.X.SX32 R195, R179, R0.reuse, 0x2, P6 ;  /* 0x00000000b3c37211 */ /* 0x080fe200030f16ff */
[----:B------:R-:W-:Y:S01]  /*7f40*/  IMAD R63, R31, UR68, RZ ;  /* 0x000000441f3f7c24 */ /* 0x000fe2000f8e02ff */
[-C--:B------:R-:W-:Y:S01]  /*7f50*/  LEA.HI.X.SX32 R203, R189, R0.reuse, 0x2, P2 ;  /* 0x00000000bdcb7211 */ /* 0x080fe200010f16ff */
[----:B------:R-:W-:Y:S01]  /*7f60*/  IMAD R31, R5, UR48, RZ ;  /* 0x00000030051f7c24 */ /* 0x000fe2000f8e02ff */
[-C--:B------:R-:W-:Y:S01]  /*7f70*/  LEA.HI.X.SX32 R187, R173, R0.reuse, 0x2, P3 ;  /* 0x00000000adbb7211 */ /* 0x080fe200018f16ff */
[----:B------:R-:W-:Y:S01]  /*7f80*/  IMAD R5, R86, UR31, RZ ;  /* 0x0000001f56057c24 */ /* 0x000fe2000f8e02ff */
[----:B------:R-:W-:Y:S01]  /*7f90*/  LEA.HI.X.SX32 R179, R165, R0, 0x2, P1 ;  /* 0x00000000a5b37211 */ /* 0x000fe200008f16ff */
[----:B------:R-:W-:Y:S01]  /*7fa0*/  STL.64 [R1+0x70], R202 ;  /* 0x000070ca01007387 */ /* 0x000fe20000100a00 */
[-C--:B--2---:R-:W-:Y:S01]  /*7fb0*/  LEA R226, P3, R161, R6.reuse, 0x2 ;  /* 0x00000006a1e27211 */ /* 0x084fe200078610ff */
[----:B-----5:R-:W-:Y:S01]  /*7fc0*/  IMAD R23, R102, UR19, RZ ;  /* 0x0000001366177c24 */ /* 0x020fe2000f8e02ff */
[-C--:B------:R-:W-:Y:S01]  /*7fd0*/  LEA R220, P1, R153, R6.reuse, 0x2 ;  /* 0x0000000699dc7211 */ /* 0x080fe200078210ff */
[----:B------:R-:W-:Y:S01]  /*7fe0*/  STL.64 [R1+0x68], R200 ;  /* 0x000068c801007387 */ /* 0x000fe20000100a00 */
[----:B------:R-:W-:Y:S01]  /*7ff0*/  LEA R190, P2, R175, R6, 0x2 ;  /* 0x00000006afbe7211 */ /* 0x000fe200078410ff */
[----:B------:R-:W-:Y:S01]  /*8000*/  IMAD R2, R52, UR77, RZ ;  /* 0x0000004d34027c24 */ /* 0x000fe2000f8e02ff */
[-C--:B------:R-:W-:Y:S01]  /*8010*/  LEA.HI.X.SX32 R199, R183, R0.reuse, 0x2, P4 ;  /* 0x00000000b7c77211 */ /* 0x080fe200020f16ff */
[----:B------:R-:W-:Y:S01]  /*8020*/  IMAD R51, R25, UR62, RZ ;  /* 0x0000003e19337c24 */ /* 0x000fe2000f8e02ff */
[----:B------:R-:W-:Y:S01]  /*8030*/  LEA.HI.X.SX32 R197, R181, R0, 0x2, P5 ;  /* 0x00000000b5c57211 */ /* 0x000fe200028f16ff */
[----:B---3--:R-:W-:Y:S01]  /*8040*/  IMAD R25, R54, UR18, RZ ;  /* 0x0000001236197c24 */ /* 0x008fe2000f8e02ff */
[-C--:B------:R-:W-:Y:S01]  /*8050*/  LEA R184, P4, R171, R6.reuse, 0x2 ;  /* 0x00000006abb87211 */ /* 0x080fe200078810ff */
[----:B------:R-:W-:Y:S01]  /*8060*/  STL.64 [R1+0x60], R198 ;  /* 0x000060c601007387 */ /* 0x000fe20000100a00 */
[----:B------:R-:W-:Y:S01]  /*8070*/  LEA R182, P5, R169, R6, 0x2 ;  /* 0x00000006a9b67211 */ /* 0x000fe200078a10ff */
[----:B------:R-:W2:Y:S01]  /*8080*/  LDCU UR33, c[0x0][0x3b0] ;  /* 0x00007600ff2177ac */ /* 0x000ea20008000800 */
[-C--:B------:R-:W-:Y:S01]  /*8090*/  LEA.HI.X.SX32 R227, R161, R0.reuse, 0x2, P3 ;  /* 0x00000000a1e37211 */ /* 0x080fe200018f16ff */
[----:B------:R3:W-:Y:S01]  /*80a0*/  STL.64 [R1+0x58], R196 ;  /* 0x000058c401007387 */ /* 0x0007e20000100a00 */
[----:B------:R-:W-:Y:S01]  /*80b0*/  LEA.HI.X.SX32 R221, R153, R0, 0x2, P1 ;  /* 0x0000000099dd7211 */ /* 0x000fe200008f16ff */
[----:B------:R-:W5:Y:S01]  /*80c0*/  LDCU UR35, c[0x0][0x3b0] ;  /* 0x00007600ff2377ac */ /* 0x000f620008000800 */
[----:B------:R-:W-:Y:S01]  /*80d0*/  LEA R180, P6, R167, R6, 0x2 ;  /* 0x00000006a7b47211 */ /* 0x000fe200078c10ff */
[----:B------:R-:W-:Y:S01]  /*80e0*/  STL.64 [R1+0x50], R194 ;  /* 0x000050c201007387 */ /* 0x000fe20000100a00 */
[----:B------:R-:W-:Y:S01]  /*80f0*/  LEA.HI.X.SX32 R191, R175, R0, 0x2, P2 ;  /* 0x00000000afbf7211 */ /* 0x000fe200010f16ff */
[----:B------:R-:W1:Y:S01]  /*8100*/  LDCU UR41, c[0x0][0x3b0] ;  /* 0x00007600ff2977ac */ /* 0x000e620008000800 */
[-C--:B------:R-:W-:Y:S01]  /*8110*/  LEA R216, P3, R149, R6.reuse, 0x2 ;  /* 0x0000000695d87211 */ /* 0x080fe200078610ff */
[----:B------:R1:W-:Y:S01]  /*8120*/  STL.64 [R1+0x48], R192 ;  /* 0x000048c001007387 */ /* 0x0003e20000100a00 */
[-C--:B------:R-:W-:Y:S01]  /*8130*/  LEA R208, P1, R141, R6.reuse, 0x2 ;  /* 0x000000068dd07211 */ /* 0x080fe200078210ff */
[----:B------:R-:W-:Y:S01]  /*8140*/  IMAD R44, R44, UR56, RZ ;  /* 0x000000382c2c7c24 */ /* 0x000fe2000f8e02ff */
[----:B------:R-:W-:Y:S01]  /*8150*/  LEA R176, P2, R163, R6, 0x2 ;  /* 0x00000006a3b07211 */ /* 0x000fe200078410ff */
[----:B------:R-:W-:Y:S01]  /*8160*/  STL.64 [R1+0x40], R190 ;  /* 0x000040be01007387 */ /* 0x000fe20000100a00 */
[-C--:B------:R-:W-:Y:S01]  /*8170*/  LEA.HI.X.SX32 R185, R171, R0.reuse, 0x2, P4 ;  /* 0x00000000abb97211 */ /* 0x080fe200020f16ff */
[----:B------:R-:W2:Y:S01]  /*8180*/  LDCU UR37, c[0x0][0x3b0] ;  /* 0x00007600ff2577ac */ /* 0x000ea20008000800 */
[-C--:B------:R-:W-:Y:S01]  /*8190*/  LEA.HI.X.SX32 R183, R169, R0.reuse, 0x2, P5 ;  /* 0x00000000a9b77211 */ /* 0x080fe200028f16ff */
[----:B------:R-:W-:Y:S01]  /*81a0*/  STL.64 [R1+0x38], R186 ;  /* 0x000038ba01007387 */ /* 0x000fe20000100a00 */
[-C--:B------:R-:W-:Y:S01]  /*81b0*/  LEA.HI.X.SX32 R181, R167, R0.reuse, 0x2, P6 ;  /* 0x00000000a7b57211 */ /* 0x080fe200030f16ff */
[----:B------:R-:W2:Y:S01]  /*81c0*/  LDCU UR36, c[0x0][0x3b0] ;  /* 0x00007600ff2477ac */ /* 0x000ea20008000800 */
[-C--:B------:R-:W-:Y:S01]  /*81d0*/  LEA.HI.X.SX32 R217, R149, R0.reuse, 0x2, P3 ;  /* 0x0000000095d97211 */ /* 0x080fe200018f16ff */
[----:B------:R2:W-:Y:S01]  /*81e0*/  STL.64 [R1+0x30], R184 ;  /* 0x000030b801007387 */ /* 0x0005e20000100a00 */
[----:B------:R-:W-:Y:S01]  /*81f0*/  LEA.HI.X.SX32 R209, R141, R0, 0x2, P1 ;  /* 0x000000008dd17211 */ /* 0x000fe200008f16ff */
[----:B------:R-:W-:Y:S01]  /*8200*/  IMAD R38, R38, UR76, RZ ;  /* 0x0000004c26267c24 */ /* 0x000fe2000f8e02ff */
[-C--:B------:R-:W-:Y:S01]  /*8210*/  LEA R172, P4, R159, R6.reuse, 0x2 ;  /* 0x000000069fac7211 */ /* 0x080fe200078810ff */
[----:B------:R-:W-:Y:S01]  /*8220*/  STL.64 [R1+0x28], R182 ;  /* 0x000028b601007387 */ /* 0x000fe20000100a00 */
[-C--:B----4-:R-:W-:Y:S01]  /*8230*/  LEA R204, P3, R137, R6.reuse, 0x2 ;  /* 0x0000000689cc7211 */ /* 0x090fe200078610ff */
[----:B------:R-:W4:Y:S01]  /*8240*/  LDCU UR17, c[0x0][0x3b0] ;  /* 0x00007600ff1177ac */ /* 0x000f220008000800 */
[----:B---3--:R-:W-:Y:S01]  /*8250*/  LEA R196, P1, R129, R6, 0x2 ;  /* 0x0000000681c47211 */ /* 0x008fe200078210ff */
[----:B------:R3:W-:Y:S01]  /*8260*/  STL.64 [R1+0x20], R180 ;  /* 0x000020b401007387 */ /* 0x0007e20000100a00 */
[-C--:B------:R-:W-:Y:S01]  /*8270*/  LEA.HI.X.SX32 R177, R163, R0.reuse, 0x2, P2 ;  /* 0x00000000a3b17211 */ /* 0x080fe200010f16ff */
[----:B-1----:R-:W-:Y:S01]  /*8280*/  IMAD R30, R4, UR47, RZ ;  /* 0x0000002f041e7c24 */ /* 0x002fe2000f8e02ff */
[-C--:B------:R-:W-:Y:S01]  /*8290*/  LEA.HI.X.SX32 R173, R159, R0.reuse, 0x2, P4 ;  /* 0x000000009fad7211 */ /* 0x080fe200020f16ff */
[----:B------:R-:W-:Y:S01]  /*82a0*/  STL.64 [R1+0x18], R178 ;  /* 0x000018b201007387 */ /* 0x000fe20000100a00 */
[-C--:B------:R-:W-:Y:S01]  /*82b0*/  LEA.HI.X.SX32 R205, R137, R0.reuse, 0x2, P3 ;  /* 0x0000000089cd7211 */ /* 0x080fe200018f16ff */
[----:B------:R-:W1:Y:S01]  /*82c0*/  LDCU UR23, c[0x0][0x3b0] ;  /* 0x00007600ff1777ac */ /* 0x000e620008000800 */
[----:B------:R-:W-:Y:S01]  /*82d0*/  LEA.HI.X.SX32 R197, R129, R0, 0x2, P1 ;  /* 0x0000000081c57211 */ /* 0x000fe200008f16ff */
[----:B------:R-:W-:Y:S01]  /*82e0*/  STL.64 [R1+0x10], R176 ;  /* 0x000010b001007387 */ /* 0x000fe20000100a00 */
[-C--:B------:R-:W-:Y:S01]  /*82f0*/  LEA R218, P2, R151, R6.reuse, 0x2 ;  /* 0x0000000697da7211 */ /* 0x080fe200078410ff */
[----:B------:R-:W1:Y:S01]  /*8300*/  LDCU UR21, c[0x0][0x3b0] ;  /* 0x00007600ff1577ac */ /* 0x000e620008000800 */
[-C--:B------:R-:W-:Y:S01]  /*8310*/  LEA R192, P3, R125, R6.reuse, 0x2 ;  /* 0x000000067dc07211 */ /* 0x080fe200078610ff */
[----:B------:R-:W-:Y:S01]  /*8320*/  STL.64 [R1+0x8], R226 ;  /* 0x000008e201007387 */ /* 0x000fe20000100a00 */
[----:B--2---:R-:W-:Y:S01]  /*8330*/  LEA R184, P1, R117, R6, 0x2 ;  /* 0x0000000675b87211 */ /* 0x004fe200078210ff */
[----:B------:R-:W2:Y:S01]  /*8340*/  LDCU UR20, c[0x0][0x3b0] ;  /* 0x00007600ff1477ac */ /* 0x000ea20008000800 */
[-C--:B------:R-:W-:Y:S01]  /*8350*/  LEA.HI.X.SX32 R219, R151, R0.reuse, 0x2, P2 ;  /* 0x0000000097db7211 */ /* 0x080fe200010f16ff */
[----:B------:R-:W-:Y:S01]  /*8360*/  STL.64 [R1+0x3a68], R226 ;  /* 0x003a68e201007387 */ /* 0x000fe20000100a00 */
[-C--:B------:R-:W-:Y:S01]  /*8370*/  LEA.HI.X.SX32 R193, R125, R0.reuse, 0x2, P3 ;  /* 0x000000007dc17211 */ /* 0x080fe200018f16ff */
[----:B------:R-:W-:Y:S01]  /*8380*/  IMAD R4, R82, UR33, RZ ;  /* 0x0000002152047c24 */ /* 0x000fe2000f8e02ff */
[----:B------:R-:W-:Y:S01]  /*8390*/  LEA.HI.X.SX32 R185, R117, R0, 0x2, P1 ;  /* 0x0000000075b97211 */ /* 0x000fe200008f16ff */
[----:B------:R1:W-:Y:S01]  /*83a0*/  STL.64 [R1], R172 ;  /* 0x000000ac01007387 */ /* 0x0003e20000100a00 */
[-C--:B------:R-:W-:Y:S01]  /*83b0*/  LEA R222, P6, R155, R6.reuse, 0x2 ;  /* 0x000000069bde7211 */ /* 0x080fe200078c10ff */
[----:B-----5:R-:W-:Y:S01]  /*83c0*/  IMAD R9, R78, UR35, RZ ;  /* 0x000000234e097c24 */ /* 0x020fe2000f8e02ff */
[-C--:B------:R-:W-:Y:S01]  /*83d0*/  LEA R206, P2, R139, R6.reuse, 0x2 ;  /* 0x000000068bce7211 */ /* 0x080fe200078410ff */
[----:B------:R-:W-:Y:S01]  /*83e0*/  IMAD R20, R66, UR41, RZ ;  /* 0x0000002942147c24 */ /* 0x000fe2000f8e02ff */
[-C--:B---3--:R-:W-:Y:S01]  /*83f0*/  LEA R180, P3, R113, R6.reuse, 0x2 ;  /* 0x0000000671b47211 */ /* 0x088fe200078610ff */
[----:B------:R-:W3:Y:S01]  /*8400*/  LDCU UR16, c[0x0][0x3b0] ;  /* 0x00007600ff1077ac */ /* 0x000ee20008000800 */
[----:B------:R-:W-:Y:S01]  /*8410*/  LEA R224, P5, R157, R6, 0x2 ;  /* 0x000000069de07211 */ /* 0x000fe200078a10ff */
[----:B------:R-:W-:Y:S01]  /*8420*/  IMAD R13, R13, UR37, RZ ;  /* 0x000000250d0d7c24 */ /* 0x000fe2000f8e02ff */
[-C--:B------:R-:W-:Y:S01]  /*8430*/  LEA.HI.X.SX32 R223, R155, R0.reuse, 0x2, P6 ;  /* 0x000000009bdf7211 */ /* 0x080fe200030f16ff */
[----:B------:R-:W5:Y:S01]  /*8440*/  LDCU UR15, c[0x0][0x3b0] ;  /* 0x00007600ff0f77ac */ /* 0x000f620008000800 */
[----:B------:R-:W-:Y:S01]  /*8450*/  LEA.HI.X.SX32 R207, R139, R0, 0x2, P2 ;  /* 0x000000008bcf7211 */ /* 0x000fe200010f16ff */
[----:B------:R-:W-:Y:S01]  /*8460*/  IMAD R11, R11, UR36, RZ ;  /* 0x000000240b0b7c24 */ /* 0x000fe2000f8e02ff */
[----:B-1----:R-:W-:Y:S01]  /*8470*/  LEA R172, P1, R105, R6, 0x2 ;  /* 0x0000000669ac7211 */ /* 0x002fe200078210ff */
[----:B------:R-:W1:Y:S01]  /*8480*/  LDCU UR14, c[0x0][0x3b0] ;  /* 0x00007600ff0e77ac */ /* 0x000e620008000800 */
[-C--:B------:R-:W-:Y:S01]  /*8490*/  LEA.HI.X.SX32 R181, R113, R0.reuse, 0x2, P3 ;  /* 0x0000000071b57211 */ /* 0x080fe200018f16ff */
[----:B----4-:R-:W-:Y:S01]  /*84a0*/  IMAD R27, R56, UR17, RZ ;  /* 0x00000011381b7c24 */ /* 0x010fe2000f8e02ff */
[----:B------:R-:W-:Y:S01]  /*84b0*/  LEA.HI.X.SX32 R173, R105, R0, 0x2, P1 ;  /* 0x0000000069ad7211 */ /* 0x000fe200008f16ff */
[----:B------:R-:W4:Y:S01]  /*84c0*/  LDCU UR11, c[0x0][0x3b0] ;  /* 0x00007600ff0b77ac */ /* 0x000f220008000800 */
[-C--:B------:R-:W-:Y:S01]  /*84d0*/  LEA R210, P6, R143, R6.reuse, 0x2 ;  /* 0x000000068fd27211 */ /* 0x080fe200078c10ff */
[----:B------:R-:W4:Y:S01]  /*84e0*/  LDC R227, c[0x0][0x3a0] ;  /* 0x0000e800ffe37b82 */ /* 0x000f220000000800 */
[-C--:B------:R-:W-:Y:S01]  /*84f0*/  LEA R194, P2, R127, R6.reuse, 0x2 ;  /* 0x000000067fc27211 */ /* 0x080fe200078410ff */
[----:B------:R-:W1:Y:S01]  /*8500*/  LDCU UR12, c[0x0][0x3b0] ;  /* 0x00007600ff0c77ac */ /* 0x000e620008000800 */
[-C--:B------:R-:W-:Y:S01]  /*8510*/  LEA R168, P3, R101, R6.reuse, 0x2 ;  /* 0x0000000665a87211 */ /* 0x080fe200078610ff */
[----:B------:R-:W-:Y:S01]  /*8520*/  IMAD R14, R14, UR23, RZ ;  /* 0x000000170e0e7c24 */ /* 0x000fe2000f8e02ff */
[----:B------:R-:W-:Y:S01]  /*8530*/  LEA R160, P1, R93, R6, 0x2 ;  /* 0x000000065da07211 */ /* 0x000fe200078210ff */
[----:B------:R-:W1:Y:S01]  /*8540*/  LDCU UR5, c[0x0][0x3b0] ;  /* 0x00007600ff0577ac */ /* 0x000e620008000800 */
[----:B------:R-:W-:Y:S01]  /*8550*/  LEA.HI.X.SX32 R225, R157, R0, 0x2, P5 ;  /* 0x000000009de17211 */ /* 0x000fe200028f16ff */
[----:B------:R-:W-:Y:S01]  /*8560*/  IMAD R19, R19, UR21, RZ ;  /* 0x0000001513137c24 */ /* 0x000fe2000f8e02ff */
[----:B------:R-:W-:Y:S01]  /*8570*/  LEA R212, P5, R145, R6, 0x2 ;  /* 0x0000000691d47211 */ /* 0x000fe200078a10ff */
[----:B------:R-:W1:Y:S01]  /*8580*/  LDCU UR9, c[0x0][0x3b0] ;  /* 0x00007600ff0977ac */ /* 0x000e620008000800 */
[-C--:B------:R-:W-:Y:S01]  /*8590*/  LEA.HI.X.SX32 R211, R143, R0.reuse, 0x2, P6 ;  /* 0x000000008fd37211 */ /* 0x080fe200030f16ff */
[----:B------:R1:W-:Y:S01]  /*85a0*/  STL.64 [R1+0x3a88], R224 ;  /* 0x003a88e001007387 */ /* 0x0003e20000100a00 */
[-C--:B------:R-:W-:Y:S01]  /*85b0*/  LEA.HI.X.SX32 R195, R127, R0.reuse, 0x2, P2 ;  /* 0x000000007fc37211 */ /* 0x080fe200010f16ff */
[----:B------:R-:W1:Y:S01]  /*85c0*/  LDCU UR8, c[0x0][0x3b0] ;  /* 0x00007600ff0877ac */ /* 0x000e620008000800 */
[-C--:B------:R-:W-:Y:S01]  /*85d0*/  LEA.HI.X.SX32 R169, R101, R0.reuse, 0x2, P3 ;  /* 0x0000000065a97211 */ /* 0x080fe200018f16ff */
[----:B------:R-:W-:Y:S01]  /*85e0*/  STL.64 [R1+0x3a80], R222 ;  /* 0x003a80de01007387 */ /* 0x000fe20000100a00 */
[----:B------:R-:W-:Y:S01]  /*85f0*/  LEA.HI.X.SX32 R161, R93, R0, 0x2, P1 ;  /* 0x000000005da17211 */ /* 0x000fe200008f16ff */
[----:B------:R-:W4:Y:S01]  /*8600*/  LDCU UR7, c[0x0][0x3b0] ;  /* 0x00007600ff0777ac */ /* 0x000f220008000800 */
[-C--:B------:R-:W-:Y:S01]  /*8610*/  LEA R198, P6, R131, R6.reuse, 0x2 ;  /* 0x0000000683c67211 */ /* 0x080fe200078c10ff */
[----:B------:R-:W-:Y:S01]  /*8620*/  STL.64 [R1+0x3a70], R220 ;  /* 0x003a70dc01007387 */ /* 0x000fe20000100a00 */
[-C--:B------:R-:W-:Y:S01]  /*8630*/  LEA R182, P2, R115, R6.reuse, 0x2 ;  /* 0x0000000673b67211 */ /* 0x080fe200078410ff */
[----:B--2---:R-:W-:Y:S01]  /*8640*/  IMAD R21, R21, UR20, RZ ;  /* 0x0000001415157c24 */ /* 0x004fe2000f8e02ff */
[-C--:B------:R-:W-:Y:S01]  /*8650*/  LEA R156, P3, R89, R6.reuse, 0x2 ;  /* 0x00000006599c7211 */ /* 0x080fe200078610ff */
[----:B------:R-:W-:Y:S01]  /*8660*/  STL.64 [R1+0x3a90], R218 ;  /* 0x003a90da01007387 */ /* 0x000fe20000100a00 */
[----:B------:R-:W-:Y:S01]  /*8670*/  LEA R148, P1, R81, R6, 0x2 ;  /* 0x0000000651947211 */ /* 0x000fe200078210ff */
[----:B---3--:R-:W-:Y:S01]  /*8680*/  IMAD R244, R244, UR16, RZ ;  /* 0x00000010f4f47c24 */ /* 0x008fe2000f8e02ff */
[----:B------:R-:W-:Y:S01]  /*8690*/  LEA.HI.X.SX32 R213, R145, R0, 0x2, P5 ;  /* 0x0000000091d57211 */ /* 0x000fe200028f16ff */
[----:B------:R-:W-:Y:S01]  /*86a0*/  STL.64 [R1+0x3a98], R216 ;  /* 0x003a98d801007387 */ /* 0x000fe20000100a00 */
[----:B------:R-:W-:Y:S01]  /*86b0*/  LEA R200, P5, R133, R6, 0x2 ;  /* 0x0000000685c87211 */ /* 0x000fe200078a10ff */
[----:B-----5:R-:W-:Y:S01]  /*86c0*/  IMAD R245, R245, UR15, RZ ;  /* 0x0000000ff5f57c24 */ /* 0x020fe2000f8e02ff */
[-C--:B------:R-:W-:Y:S01]  /*86d0*/  LEA.HI.X.SX32 R199, R131, R0.reuse, 0x2, P6 ;  /* 0x0000000083c77211 */ /* 0x080fe200030f16ff */
[----:B-1----:R-:W-:Y:S01]  /*86e0*/  IMAD R246, R246, UR14, RZ ;  /* 0x0000000ef6f67c24 */ /* 0x002fe2000f8e02ff */
[-C--:B------:R-:W-:Y:S01]  /*86f0*/  LEA.HI.X.SX32 R183, R115, R0.reuse, 0x2, P2 ;  /* 0x0000000073b77211 */ /* 0x080fe200010f16ff */
[----:B----4-:R-:W-:Y:S01]  /*8700*/  IMAD R247, R247, UR11, RZ ;  /* 0x0000000bf7f77c24 */ /* 0x010fe2000f8e02ff */
[-C--:B------:R-:W-:Y:S01]  /*8710*/  LEA.HI.X.SX32 R157, R89, R0.reuse, 0x2, P3 ;  /* 0x00000000599d7211 */ /* 0x080fe200018f16ff */
[----:B------:R-:W-:Y:S01]  /*8720*/  IMAD R252, R252, UR12, RZ ;  /* 0x0000000cfcfc7c24 */ /* 0x000fe2000f8e02ff */
[----:B------:R-:W-:Y:S01]  /*8730*/  LEA.HI.X.SX32 R149, R81, R0, 0x2, P1 ;  /* 0x0000000051957211 */ /* 0x000fe200008f16ff */
[----:B------:R-:W-:Y:S01]  /*8740*/  IMAD R251, R251, UR5, RZ ;  /* 0x00000005fbfb7c24 */ /* 0x000fe2000f8e02ff */
[-C--:B------:R-:W-:Y:S01]  /*8750*/  LEA R186, P6, R119, R6.reuse, 0x2 ;  /* 0x0000000677ba7211 */ /* 0x080fe200078c10ff */
[----:B------:R-:W-:Y:S01]  /*8760*/  IMAD R250, R250, UR9, RZ ;  /* 0x00000009fafa7c24 */ /* 0x000fe2000f8e02ff */
[-C--:B------:R-:W-:Y:S01]  /*8770*/  LEA R170, P2, R103, R6.reuse, 0x2 ;  /* 0x0000000667aa7211 */ /* 0x080fe200078410ff */
[----:B------:R-:W-:Y:S01]  /*8780*/  IMAD R249, R249, UR8, RZ ;  /* 0x00000008f9f97c24 */ /* 0x000fe2000f8e02ff */
[-C--:B------:R-:W-:Y:S01]  /*8790*/  LEA R144, P3, R77, R6.reuse, 0x2 ;  /* 0x000000064d907211 */ /* 0x080fe200078610ff */
[----:B------:R-:W-:Y:S01]  /*87a0*/  IMAD R248, R248, UR7, RZ ;  /* 0x00000007f8f87c24 */ /* 0x000fe2000f8e02ff */
[----:B------:R-:W-:Y:S01]  /*87b0*/  LEA R136, P1, R69, R6, 0x2 ;  /* 0x0000000645887211 */ /* 0x000fe200078210ff */
[----:B------:R-:W1:Y:S01]  /*87c0*/  LDC R226, c[0x0][0x3a0] ;  /* 0x0000e800ffe27b82 */ /* 0x000e620000000800 */
[----:B------:R-:W-:-:S02]  /*87d0*/  LEA.HI.X.SX32 R201, R133, R0, 0x2, P5 ;  /* 0x0000000085c97211 */ /* 0x000fc400028f16ff */
[----:B------:R-:W-:-:S05]  /*87e0*/  LEA R214, P4, R147, R6, 0x2 ;  /* 0x0000000693d67211 */ /* 0x000fca00078810ff */
[----:B------:R-:W2:Y:S01]  /*87f0*/  LDC R225, c[0x0][0x3a0] ;  /* 0x0000e800ffe17b82 */ /* 0x000ea20000000800 */
[----:B------:R-:W-:-:S07]  /*8800*/  LEA R188, P5, R121, R6, 0x2 ;  /* 0x0000000679bc7211 */ /* 0x000fce00078a10ff */
[----:B------:R-:W3:Y:S01]  /*8810*/  S2UR UR6, SR_CgaCtaId ;  /* 0x00000000000679c3 */ /* 0x000ee20000008800 */
[-C--:B------:R-:W-:Y:S01]  /*8820*/  LEA.HI.X.SX32 R187, R119, R0.reuse, 0x2, P6 ;  /* 0x0000000077bb7211 */ /* 0x080fe200030f16ff */
[----:B------:R-:W4:Y:S01]  /*8830*/  LDCU.64 UR42, c[0x0][0x358] ;  /* 0x00006b00ff2a77ac */ /* 0x000f220008000a00 */
[-C--:B------:R-:W-:Y:S02]  /*8840*/  LEA.HI.X.SX32 R171, R103, R0.reuse, 0x2, P2 ;  /* 0x0000000067ab7211 */ /* 0x080fe400010f16ff */
[-C--:B------:R-:W-:Y:S01]  /*8850*/  LEA.HI.X.SX32 R145, R77, R0.reuse, 0x2, P3 ;  /* 0x000000004d917211 */ /* 0x080fe200018f16ff */
[----:B------:R-:W-:Y:S01]  /*8860*/  UMOV UR5, 0x400 ;  /* 0x0000040000057882 */ /* 0x000fe20000000000 */
[----:B------:R-:W-:Y:S01]  /*8870*/  LEA.HI.X.SX32 R137, R69, R0, 0x2, P1 ;  /* 0x0000000045897211 */ /* 0x000fe200008f16ff */
[----:B------:R-:W5:Y:S01]  /*8880*/  LDCU UR7, c[0x0][0x3a0] ;  /* 0x00007400ff0777ac */ /* 0x000f620008000800 */
[-C--:B------:R-:W-:Y:S02]  /*8890*/  LEA R174, P6, R107, R6.reuse, 0x2 ;  /* 0x000000066bae7211 */ /* 0x080fe400078c10ff */
[----:B------:R-:W-:-:S02]  /*88a0*/  LEA R158, P2, R91, R6, 0x2 ;  /* 0x000000065b9e7211 */ /* 0x000fc400078410ff */
[-C--:B------:R-:W-:Y:S02]  /*88b0*/  LEA R132, P3, R65, R6.reuse, 0x2 ;  /* 0x0000000641847211 */ /* 0x080fe400078610ff */
[----:B------:R-:W-:Y:S02]  /*88c0*/  LEA R124, P1, R57, R6, 0x2 ;  /* 0x00000006397c7211 */ /* 0x000fe400078210ff */
[----:B------:R-:W-:Y:S02]  /*88d0*/  LEA.HI.X.SX32 R189, R121, R0, 0x2, P5 ;  /* 0x0000000079bd7211 */ /* 0x000fe400028f16ff */
[----:B------:R-:W-:Y:S02]  /*88e0*/  LEA R176, P5, R109, R6, 0x2 ;  /* 0x000000066db07211 */ /* 0x000fe400078a10ff */
[-C--:B------:R-:W-:Y:S02]  /*88f0*/  LEA.HI.X.SX32 R175, R107, R0.reuse, 0x2, P6 ;  /* 0x000000006baf7211 */ /* 0x080fe400030f16ff */
[----:B------:R-:W-:-:S02]  /*8900*/  LEA.HI.X.SX32 R159, R91, R0, 0x2, P2 ;  /* 0x000000005b9f7211 */ /* 0x000fc400010f16ff */
[-C--:B------:R-:W-:Y:S02]  /*8910*/  LEA.HI.X.SX32 R133, R65, R0.reuse, 0x2, P3 ;  /* 0x0000000041857211 */ /* 0x080fe400018f16ff */
[----:B------:R-:W-:Y:S02]  /*8920*/  LEA.HI.X.SX32 R125, R57, R0, 0x2, P1 ;  /* 0x00000000397d7211 */ /* 0x000fe400008f16ff */
[-C--:B------:R-:W-:Y:S02]  /*8930*/  LEA R162, P6, R95, R6.reuse, 0x2 ;  /* 0x000000065fa27211 */ /* 0x080fe400078c10ff */
[-C--:B------:R-:W-:Y:S02]  /*8940*/  LEA R146, P2, R79, R6.reuse, 0x2 ;  /* 0x000000064f927211 */ /* 0x080fe400078410ff */
[-C--:B------:R-:W-:Y:S02]  /*8950*/  LEA R120, P3, R53, R6.reuse, 0x2 ;  /* 0x0000000635787211 */ /* 0x080fe400078610ff */
[----:B------:R-:W-:-:S02]  /*8960*/  LEA R112, P1, R47, R6, 0x2 ;  /* 0x000000062f707211 */ /* 0x000fc400078210ff */
[-C--:B------:R-:W-:Y:S02]  /*8970*/  LEA.HI.X.SX32 R215, R147, R0.reuse, 0x2, P4 ;  /* 0x0000000093d77211 */ /* 0x080fe400020f16ff */
[----:B------:R-:W-:Y:S02]  /*8980*/  LEA.HI.X.SX32 R177, R109, R0, 0x2, P5 ;  /* 0x000000006db17211 */ /* 0x000fe400028f16ff */
[-C--:B------:R-:W-:Y:S01]  /*8990*/  LEA R202, P4, R135, R6.reuse, 0x2 ;  /* 0x0000000687ca7211 */ /* 0x080fe200078810ff */
[----:B------:R-:W-:Y:S01]  /*89a0*/  STL.64 [R1+0x3aa0], R214 ;  /* 0x003aa0d601007387 */ /* 0x000fe20000100a00 */
[----:B------:R-:W-:Y:S02]  /*89b0*/  LEA R164, P5, R97, R6, 0x2 ;  /* 0x0000000661a47211 */ /* 0x000fe400078a10ff */
[-C--:B------:R-:W-:Y:S01]  /*89c0*/  LEA.HI.X.SX32 R163, R95, R0.reuse, 0x2, P6 ;  /* 0x000000005fa37211 */ /* 0x080fe200030f16ff */
[----:B------:R-:W-:Y:S01]  /*89d0*/  STL.64 [R1+0x3a78], R212 ;  /* 0x003a78d401007387 */ /* 0x000fe20000100a00 */
[----:B------:R-:W-:-:S02]  /*89e0*/  LEA.HI.X.SX32 R147, R79, R0, 0x2, P2 ;  /* 0x000000004f937211 */ /* 0x000fc400010f16ff */
[-C--:B------:R-:W-:Y:S01]  /*89f0*/  LEA.HI.X.SX32 R121, R53, R0.reuse, 0x2, P3 ;  /* 0x0000000035797211 */ /* 0x080fe200018f16ff */
[----:B------:R-:W-:Y:S01]  /*8a00*/  STL.64 [R1+0x3aa8], R210 ;  /* 0x003aa8d201007387 */ /* 0x000fe20000100a00 */
[----:B------:R-:W-:Y:S02]  /*8a10*/  LEA.HI.X.SX32 R113, R47, R0, 0x2, P1 ;  /* 0x000000002f717211 */ /* 0x000fe400008f16ff */
[-C--:B------:R-:W-:Y:S01]  /*8a20*/  LEA R150, P6, R83, R6.reuse, 0x2 ;  /* 0x0000000653967211 */ /* 0x080fe200078c10ff */
[----:B------:R-:W-:Y:S01]  /*8a30*/  STL.64 [R1+0x3ab0], R208 ;  /* 0x003ab0d001007387 */ /* 0x000fe20000100a00 */
[-C--:B------:R-:W-:Y:S02]  /*8a40*/  LEA R134, P2, R67, R6.reuse, 0x2 ;  /* 0x0000000643867211 */ /* 0x080fe400078410ff */
[-C--:B------:R-:W-:Y:S01]  /*8a50*/  LEA R108, P3, R45, R6.reuse, 0x2 ;  /* 0x000000062d6c7211 */ /* 0x080fe200078610ff */
[----:B------:R-:W-:Y:S01]  /*8a60*/  STL.64 [R1+0x3ab8], R206 ;  /* 0x003ab8ce01007387 */ /* 0x000fe20000100a00 */
[----:B------:R-:W-:-:S02]  /*8a70*/  LEA R100, P1, R41, R6, 0x2 ;  /* 0x0000000629647211 */ /* 0x000fc400078210ff */
[-C--:B------:R-:W-:Y:S01]  /*8a80*/  LEA.HI.X.SX32 R203, R135, R0.reuse, 0x2, P4 ;  /* 0x0000000087cb7211 */ /* 0x080fe200020f16ff */
[----:B------:R-:W-:Y:S01]  /*8a90*/  STL.64 [R1+0x3ac0], R204 ;  /* 0x003ac0cc01007387 */ /* 0x000fe20000100a00 */
        /* <DEDUP_REMOVED lines=77> */
[----:B------:R1:W-:Y:S01]  /*8f70*/  STL.64 [R1+0x3b90], R152 ;  /* 0x003b909801007387 */ /* 0x0003e20000100a00 */
        /* <DEDUP_REMOVED lines=9> */
[----:B------:R-:W-:Y:S02]  /*9010*/  LEA R92, P5, R37, R6, 0x2 ;  /* 0x00000006255c7211 */ /* 0x000fe400078a10ff */
[-C--:B------:R-:W-:Y:S02]  /*9020*/  LEA.HI.X.SX32 R91, R36, R0.reuse, 0x2, P6 ;  /* 0x00000000245b7211 */ /* 0x080fe400030f16ff */
[-C--:B------:R-:W-:Y:S02]  /*9030*/  LEA.HI.X.SX32 R75, R28, R0.reuse, 0x2, P2 ;  /* 0x000000001c4b7211 */ /* 0x080fe400010f16ff */
[----:B------:R-:W-:-:S02]  /*9040*/  LEA.HI.X.SX32 R49, R3, R0, 0x2, P3 ;  /* 0x0000000003317211 */ /* 0x000fc400018f16ff */
[----:B------:R-:W-:Y:S02]  /*9050*/  LEA.HI.X.SX32 R41, R12, R0, 0x2, P1 ;  /* 0x000000000c297211 */ /* 0x000fe400008f16ff */
[-C--:B------:R-:W-:Y:S02]  /*9060*/  LEA R36, P3, R16, R6.reuse, 0x2 ;  /* 0x0000000610247211 */ /* 0x080fe400078610ff */
[-C--:B------:R-:W-:Y:S02]  /*9070*/  LEA R28, P1, R25, R6.reuse, 0x2 ;  /* 0x00000006191c7211 */ /* 0x080fe400078210ff */
[----:B------:R-:W-:Y:S02]  /*9080*/  LEA R130, P4, R63, R6, 0x2 ;  /* 0x000000063f827211 */ /* 0x000fe400078810ff */
[----:B------:R-:W-:Y:S02]  /*9090*/  LEA.HI.X.SX32 R93, R37, R0, 0x2, P5 ;  /* 0x00000000255d7211 */ /* 0x000fe400028f16ff */
[----:B------:R-:W-:-:S02]  /*90a0*/  LEA R62, P2, R17, R6, 0x2 ;  /* 0x00000006113e7211 */ /* 0x000fc400078410ff */
[-C--:B------:R-:W-:Y:S02]  /*90b0*/  LEA.HI.X.SX32 R37, R16, R0.reuse, 0x2, P3 ;  /* 0x0000000010257211 */ /* 0x080fe400018f16ff */
[----:B------:R-:W-:Y:S02]  /*90c0*/  LEA.HI.X.SX32 R29, R25, R0, 0x2, P1 ;  /* 0x00000000191d7211 */ /* 0x000fe400008f16ff */
[C---:B------:R-:W-:Y:S02]  /*90d0*/  LEA R16, P1, R2.reuse, R6, 0x2 ;  /* 0x0000000602107211 */ /* 0x040fe400078210ff */
[-C--:B------:R-:W-:Y:S02]  /*90e0*/  LEA.HI.X.SX32 R131, R63, R0.reuse, 0x2, P4 ;  /* 0x000000003f837211 */ /* 0x080fe400020f16ff */
[-C--:B------:R-:W-:Y:S02]  /*90f0*/  LEA.HI.X.SX32 R63, R17, R0.reuse, 0x2, P2 ;  /* 0x00000000113f7211 */ /* 0x080fe400010f16ff */
[----:B------:R-:W-:-:S02]  /*9100*/  LEA.HI.X.SX32 R17, R2, R0, 0x2, P1 ;  /* 0x0000000002117211 */ /* 0x000fc400008f16ff */
[----:B------:R-:W5:Y:S01]  /*9110*/  LDL.LU R2, [R1+0x3b98] ;  /* 0x003b980001027983 */ /* 0x000f620000300800 */
[-C--:B------:R-:W-:Y:S02]  /*9120*/  LEA R118, P4, R51, R6.reuse, 0x2 ;  /* 0x0000000633767211 */ /* 0x080fe400078810ff */
[----:B------:R-:W-:Y:S02]  /*9130*/  LEA R80, P5, R31, R6, 0x2 ;  /* 0x000000061f507211 */ /* 0x000fe400078a10ff */
[----:B------:R-:W-:Y:S02]  /*9140*/  LEA.HI.X.SX32 R119, R51, R0, 0x2, P4 ;  /* 0x0000000033777211 */ /* 0x000fe400020f16ff */
[-C--:B------:R-:W-:Y:S02]  /*9150*/  LEA R106, P4, R44, R6.reuse, 0x2 ;  /* 0x000000062c6a7211 */ /* 0x080fe400078810ff */
[----:B------:R-:W-:Y:S02]  /*9160*/  LEA R78, P6, R30, R6, 0x2 ;  /* 0x000000061e4e7211 */ /* 0x000fe400078c10ff */
[----:B------:R-:W-:-:S02]  /*9170*/  LEA.HI.X.SX32 R107, R44, R0, 0x2, P4 ;  /* 0x000000002c6b7211 */ /* 0x000fc400020f16ff */
[C---:B------:R-:W-:Y:S02]  /*9180*/  LEA R94, P4, R38.reuse, R6, 0x2 ;  /* 0x00000006265e7211 */ /* 0x040fe400078810ff */
[-C--:B------:R-:W-:Y:S02]  /*9190*/  LEA.HI.X.SX32 R81, R31, R0.reuse, 0x2, P5 ;  /* 0x000000001f517211 */ /* 0x080fe400028f16ff */
[----:B------:R-:W-:Y:S02]  /*91a0*/  LEA.HI.X.SX32 R95, R38, R0, 0x2, P4 ;  /* 0x00000000265f7211 */ /* 0x000fe400020f16ff */
[-C--:B------:R-:W-:Y:S02]  /*91b0*/  LEA R82, P4, R32, R6.reuse, 0x2 ;  /* 0x0000000620527211 */ /* 0x080fe400078810ff */
[----:B------:R-:W-:Y:S02]  /*91c0*/  LEA R68, P5, R22, R6, 0x2 ;  /* 0x0000000616447211 */ /* 0x000fe400078a10ff */
[----:B------:R-:W-:-:S02]  /*91d0*/  LEA.HI.X.SX32 R83, R32, R0, 0x2, P4 ;  /* 0x0000000020537211 */ /* 0x000fc400020f16ff */
[----:B------:R-:W-:Y:S02]  /*91e0*/  LEA R70, P4, R24, R6, 0x2 ;  /* 0x0000000618467211 */ /* 0x000fe400078810ff */
[----:B------:R-:W-:Y:S02]  /*91f0*/  LEA.HI.X.SX32 R79, R30, R0, 0x2, P6 ;  /* 0x000000001e4f7211 */ /* 0x000fe400030f16ff */
[----:B------:R-:W-:Y:S02]  /*9200*/  LEA R66, P6, R20, R6, 0x2 ;  /* 0x0000000614427211 */ /* 0x000fe400078c10ff */
[-C--:B------:R-:W-:Y:S02]  /*9210*/  LEA.HI.X.SX32 R71, R24, R0.reuse, 0x2, P4 ;  /* 0x0000000018477211 */ /* 0x080fe400020f16ff */
[----:B------:R-:W-:Y:S02]  /*9220*/  LEA.HI.X.SX32 R69, R22, R0, 0x2, P5 ;  /* 0x0000000016457211 */ /* 0x000fe400028f16ff */
[----:B------:R-:W-:-:S02]  /*9230*/  LEA R58, P4, R13, R6, 0x2 ;  /* 0x000000060d3a7211 */ /* 0x000fc400078810ff */
[----:B------:R-:W-:Y:S02]  /*9240*/  LEA R56, P5, R11, R6, 0x2 ;  /* 0x000000060b387211 */ /* 0x000fe400078a10ff */
[----:B------:R-:W-:Y:S02]  /*9250*/  LEA.HI.X.SX32 R67, R20, R0, 0x2, P6 ;  /* 0x0000000014437211 */ /* 0x000fe400030f16ff */
[----:B------:R-:W-:Y:S02]  /*9260*/  LEA R54, P6, R9, R6, 0x2 ;  /* 0x0000000609367211 */ /* 0x000fe400078c10ff */
[-C--:B------:R-:W-:Y:S02]  /*9270*/  LEA.HI.X.SX32 R59, R13, R0.reuse, 0x2, P4 ;  /* 0x000000000d3b7211 */ /* 0x080fe400020f16ff */
[----:B------:R-:W-:Y:S02]  /*9280*/  LEA.HI.X.SX32 R57, R11, R0, 0x2, P5 ;  /* 0x000000000b397211 */ /* 0x000fe400028f16ff */
[----:B------:R-:W-:-:S02]  /*9290*/  LEA R50, P2, R4, R6, 0x2 ;  /* 0x0000000604327211 */ /* 0x000fc400078410ff */
[-C--:B------:R-:W-:Y:S02]  /*92a0*/  LEA R46, P4, R5, R6.reuse, 0x2 ;  /* 0x00000006052e7211 */ /* 0x080fe400078810ff */
[----:B------:R-:W-:Y:S02]  /*92b0*/  LEA R44, P5, R8, R6, 0x2 ;  /* 0x00000006082c7211 */ /* 0x000fe400078a10ff */
[----:B------:R-:W-:Y:S02]  /*92c0*/  LEA.HI.X.SX32 R55, R9, R0, 0x2, P6 ;  /* 0x0000000009377211 */ /* 0x000fe400030f16ff */
[----:B------:R-:W-:Y:S02]  /*92d0*/  LEA R42, P6, R10, R6, 0x2 ;  /* 0x000000060a2a7211 */ /* 0x000fe400078c10ff */
        /* <DEDUP_REMOVED lines=9> */
[-C--:B------:R-:W-:Y:S02]  /*9370*/  LEA.HI.X.SX32 R35, R19, R0.reuse, 0x2, P4 ;  /* 0x0000000013237211 */ /* 0x080fe400020f16ff */
[----:B------:R-:W-:Y:S02]  /*9380*/  LEA.HI.X.SX32 R33, R21, R0, 0x2, P5 ;  /* 0x0000000015217211 */ /* 0x000fe400028f16ff */
[-C--:B------:R-:W-:Y:S02]  /*9390*/  LEA R26, P2, R27, R6.reuse, 0x2 ;  /* 0x000000061b1a7211 */ /* 0x080fe400078410ff */
[-C--:B------:R-:W-:Y:S02]  /*93a0*/  LEA R24, P3, R244, R6.reuse, 0x2 ;  /* 0x00000006f4187211 */ /* 0x080fe400078610ff */
[----:B------:R-:W-:-:S02]  /*93b0*/  LEA R22, P4, R245, R6, 0x2 ;  /* 0x00000006f5167211 */ /* 0x000fc400078810ff */
[----:B------:R-:W-:Y:S02]  /*93c0*/  LEA R20, P5, R246, R6, 0x2 ;  /* 0x00000006f6147211 */ /* 0x000fe400078a10ff */
[----:B------:R-:W-:Y:S02]  /*93d0*/  LEA.HI.X.SX32 R31, R23, R0, 0x2, P6 ;  /* 0x00000000171f7211 */ /* 0x000fe400030f16ff */
[----:B------:R-:W-:Y:S02]  /*93e0*/  LEA R18, P6, R247, R6, 0x2 ;  /* 0x00000006f7127211 */ /* 0x000fe400078c10ff */
[-C--:B------:R-:W-:Y:S02]  /*93f0*/  LEA.HI.X.SX32 R27, R27, R0.reuse, 0x2, P2 ;  /* 0x000000001b1b7211 */ /* 0x080fe400010f16ff */
[-C--:B------:R-:W-:Y:S02]  /*9400*/  LEA.HI.X.SX32 R25, R244, R0.reuse, 0x2, P3 ;  /* 0x00000000f4197211 */ /* 0x080fe400018f16ff */
[-C--:B------:R-:W-:Y:S01]  /*9410*/  LEA.HI.X.SX32 R23, R245, R0.reuse, 0x2, P4 ;  /* 0x00000000f5177211 */ /* 0x080fe200020f16ff */
[----:B-1----:R-:W-:Y:S01]  /*9420*/  VIADD R5, R226, 0xfffffff7 ;  /* 0xfffffff7e2057836 */ /* 0x002fe20000000000 */
[----:B------:R-:W-:Y:S01]  /*9430*/  LEA.HI.X.SX32 R21, R246, R0, 0x2, P5 ;  /* 0x00000000f6157211 */ /* 0x000fe200028f16ff */
[----:B------:R-:W1:Y:S01]  /*9440*/  LDC R226, c[0x0][0x3a0] ;  /* 0x0000e800ffe27b82 */ /* 0x000e620000000800 */
[----:B------:R-:W-:-:S02]  /*9450*/  LEA R14, P2, R252, R6, 0x2 ;  /* 0x00000006fc0e7211 */ /* 0x000fc400078410ff */
[-C--:B------:R-:W-:Y:S02]  /*9460*/  LEA R12, P3, R251, R6.reuse, 0x2 ;  /* 0x00000006fb0c7211 */ /* 0x080fe400078610ff */
[-C--:B------:R-:W-:Y:S02]  /*9470*/  LEA R10, P4, R250, R6.reuse, 0x2 ;  /* 0x00000006fa0a7211 */ /* 0x080fe400078810ff */
[----:B------:R-:W-:Y:S01]  /*9480*/  LEA R8, P5, R249, R6, 0x2 ;  /* 0x00000006f9087211 */ /* 0x000fe200078a10ff */
[----:B--2---:R-:W-:Y:S01]  /*9490*/  VIADD R225, R225, 0xffffffff ;  /* 0xffffffffe1e17836 */ /* 0x004fe20000000000 */
[----:B------:R-:W-:Y:S01]  /*94a0*/  LEA.HI.X.SX32 R19, R247, R0, 0x2, P6 ;  /* 0x00000000f7137211 */ /* 0x000fe200030f16ff */
[----:B---3--:R-:W-:Y:S01]  /*94b0*/  ULEA UR5, UR6, UR5, 0x18 ;  /* 0x0000000506057291 */ /* 0x008fe2000f8ec0ff */
[----:B------:R-:W-:Y:S01]  /*94c0*/  LEA R6, P6, R248, R6, 0x2 ;  /* 0x00000006f8067211 */ /* 0x000fe200078c10ff */
[----:B------:R-:W2:Y:S01]  /*94d0*/  LDC R244, c[0x0][0x3a0] ;  /* 0x0000e800fff47b82 */ /* 0x000ea20000000800 */
[----:B------:R-:W-:-:S02]  /*94e0*/  LEA.HI.X.SX32 R15, R252, R0, 0x2, P2 ;  /* 0x00000000fc0f7211 */ /* 0x000fc400010f16ff */
[-C--:B------:R-:W-:Y:S02]  /*94f0*/  LEA.HI.X.SX32 R13, R251, R0.reuse, 0x2, P3 ;  /* 0x00000000fb0d7211 */ /* 0x080fe400018f16ff */
[-C--:B------:R-:W-:Y:S02]  /*9500*/  LEA.HI.X.SX32 R11, R250, R0.reuse, 0x2, P4 ;  /* 0x00000000fa0b7211 */ /* 0x080fe400020f16ff */
[-C--:B------:R-:W-:Y:S01]  /*9510*/  LEA.HI.X.SX32 R9, R249, R0.reuse, 0x2, P5 ;  /* 0x00000000f9097211 */ /* 0x080fe200028f16ff */
[----:B------:R-:W3:Y:S01]  /*9520*/  LDC R245, c[0x0][0x3a0] ;  /* 0x0000e800fff57b82 */ /* 0x000ee20000000800 */
[----:B------:R-:W-:Y:S01]  /*9530*/  LEA.HI.X.SX32 R7, R248, R0, 0x2, P6 ;  /* 0x00000000f8077211 */ /* 0x000fe200030f16ff */
[----:B------:R-:W-:-:S06]  /*9540*/  VIADD R0, R227, 0xfffffffb ;  /* 0xfffffffbe3007836 */ /* 0x000fcc0000000000 */
[----:B------:R-:W2:Y:S01]  /*9550*/  LDC R227, c[0x0][0x3a0] ;  /* 0x0000e800ffe37b82 */ /* 0x000ea20000000800 */
[----:B-1----:R-:W-:-:S07]  /*9560*/  VIADD R3, R226, 0xffffffef ;  /* 0xffffffefe2037836 */ /* 0x002fce0000000000 */
[----:B------:R-:W1:Y:S08]  /*9570*/  LDC R246, c[0x0][0x3a0] ;  /* 0x0000e800fff67b82 */ /* 0x000e700000000800 */
[----:B------:R-:W1:Y:S01]  /*9580*/  LDC R247, c[0x0][0x3a0] ;  /* 0x0000e800fff77b82 */ /* 0x000e620000000800 */
[----:B--2---:R-:W-:-:S07]  /*9590*/  VIADD R4, R227, 0xfffffff3 ;  /* 0xfffffff3e3047836 */ /* 0x004fce0000000000 */
[----:B------:R-:W2:Y:S01]  /*95a0*/  LDC R227, c[0x0][0x3a0] ;  /* 0x0000e800ffe37b82 */ /* 0x000ea20000000800 */
[----:B------:R-:W-:Y:S01]  /*95b0*/  ISETP.GE.U32.AND P6, PT, R0, 0x7fffffdc, PT ;  /* 0x7fffffdc0000780c */ /* 0x000fe20003fc6070 */
[----:B--2---:R-:W-:Y:S02]  /*95c0*/  VIADD R0, R227, 0xffffffeb ;  /* 0xffffffebe3007836 */ /* 0x004fe40000000000 */
[----:B------:R-:W2:Y:S01]  /*95d0*/  S2R R227, SR_TID.X ;  /* 0x0000000000e37919 */ /* 0x000ea20000002100 */
[----:B------:R-:W-:Y:S02]  /*95e0*/  ISETP.GE.U32.AND P3, PT, R225, 0x7fffffe0, PT ;  /* 0x7fffffe0e100780c */ /* 0x000fe40003f66070 */
[----:B------:R-:W-:Y:S02]  /*95f0*/  ISETP.GE.U32.AND P5, PT, R5, 0x7fffffd8, PT ;  /* 0x7fffffd80500780c */ /* 0x000fe40003fa6070 */
[----:B------:R-:W1:Y:S01]  /*9600*/  LDC R5, c[0x0][0x3a0] ;  /* 0x0000e800ff057b82 */ /* 0x000e620000000800 */
[----:B------:R-:W-:-:S02]  /*9610*/  ISETP.GE.U32.AND P4, PT, R0, 0x7fffffcc, PT ;  /* 0x7fffffcc0000780c */ /* 0x000fc40003f86070 */
[----:B------:R-:W-:Y:S02]  /*9620*/  ISETP.GE.U32.AND P1, PT, R3, 0x7fffffd0, PT ;  /* 0x7fffffd00300780c */ /* 0x000fe40003f26070 */
[----:B--2---:R-:W-:-:S03]  /*9630*/  LOP3.LUT R226, R227, 0x3f, RZ, 0xc0, !PT ;  /* 0x0000003fe3e27812 */ /* 0x004fc600078ec0ff */
[----:B------:R-:W2:Y:S02]  /*9640*/  LDC R227, c[0x0][0x3a0] ;  /* 0x0000e800ffe37b82 */ /* 0x000ea40000000800 */
[----:B------:R-:W-:-:S04]  /*9650*/  IMAD.SHL.U32 R152, R226, 0x4, RZ ;  /* 0x00000004e2987824 */ /* 0x000fc800078e00ff */
[----:B------:R-:W-:-:S05]  /*9660*/  VIADD R153, R152, UR5 ;  /* 0x0000000598997c36 */ /* 0x000fca0008000000 */
[----:B------:R-:W-:Y:S01]  /*9670*/  @!PT LDS RZ, [RZ] ;  /* 0x00000000fffff984 */ /* 0x000fe20000000800 */
[----:B------:R-:W-:Y:S01]  /*9680*/  @!PT LDS RZ, [RZ] ;  /* 0x00000000fffff984 */ /* 0x000fe20000000800 */
[----:B------:R-:W-:Y:S01]  /*9690*/  @!PT LDS RZ, [RZ] ;  /* 0x00000000fffff984 */ /* 0x000fe20000000800 */
[----:B----4-:R-:W-:Y:S04]  /*96a0*/  LDGSTS.E [R153], desc[UR42][R242.64], !P3 ;  /* 0x00000000f2997fae */ /* 0x010fe8000d9a102a */
[----:B------:R-:W-:Y:S04]  /*96b0*/  LDGSTS.E [R153+0x100], desc[UR42][R240.64], !P3 ;  /* 0x00100000f0997fae */ /* 0x000fe8000d9a102a */
[----:B------:R-:W-:Y:S01]  /*96c0*/  LDGSTS.E [R153+0x200], desc[UR42][R238.64], !P3 ;  /* 0x00200000ee997fae */ /* 0x000fe2000d9a102a */
[----:B--2---:R-:W-:-:S03]  /*96d0*/  VIADD R3, R227, 0xffffffe7 ;  /* 0xffffffe7e3037836 */ /* 0x004fc60000000000 */
[----:B------:R-:W-:Y:S04]  /*96e0*/  LDGSTS.E [R153+0x300], desc[UR42][R236.64], !P3 ;  /* 0x00300000ec997fae */ /* 0x000fe8000d9a102a */
[----:B------:R-:W-:Y:S04]  /*96f0*/  LDGSTS.E [R153+0x400], desc[UR42][R234.64], !P3 ;  /* 0x00400000ea997fae */ /* 0x000fe8000d9a102a */
[----:B------:R-:W-:Y:S01]  /*9700*/  LDGSTS.E [R153+0x500], desc[UR42][R232.64], !P3 ;  /* 0x00500000e8997fae */ /* 0x000fe2000d9a102a */
[----:B------:R-:W-:Y:S02]  /*9710*/  ISETP.GE.U32.AND P2, PT, R4, 0x7fffffd4, PT ;  /* 0x7fffffd40400780c */ /* 0x000fe40003f46070 */
[----:B------:R-:W2:Y:S01]  /*9720*/  LDC R4, c[0x0][0x3a0] ;  /* 0x0000e800ff047b82 */ /* 0x000ea20000000800 */
[----:B------:R-:W-:Y:S04]  /*9730*/  LDGSTS.E [R153+0x600], desc[UR42][R230.64], !P3 ;  /* 0x00600000e6997fae */ /* 0x000fe8000d9a102a */
[----:B------:R-:W-:Y:S01]  /*9740*/  LDGSTS.E [R153+0x700], desc[UR42][R228.64], !P3 ;  /* 0x00700000e4997fae */ /* 0x000fe2000d9a102a */
[----:B------:R-:W-:Y:S01]  /*9750*/  ISETP.GE.U32.AND P3, PT, R3, 0x7fffffc8, PT ;  /* 0x7fffffc80300780c */ /* 0x000fe20003f66070 */
[----:B-----5:R-:W-:-:S04]  /*9760*/  IMAD.SHL.U32 R0, R2, 0x4, RZ ;  /* 0x0000000402007824 */ /* 0x020fc800078e00ff */
[----:B------:R-:W-:-:S04]  /*9770*/  IMAD.WIDE R168, R0, 0x4, R242 ;  /* 0x0000000400a87825 */ /* 0x000fc800078e02f2 */
[C---:B------:R-:W-:Y:S01]  /*9780*/  IMAD.WIDE R166, R0.reuse, 0x4, R240 ;  /* 0x0000000400a67825 */ /* 0x040fe200078e02f0 */
[----:B------:R4:W-:Y:S03]  /*9790*/  LDGSTS.E [R153+0x2000], desc[UR42][R168.64], !P6 ;  /* 0x02000000a8997fae */ /* 0x0009e6000f1a102a */
[C---:B------:R-:W-:Y:S01]  /*97a0*/  IMAD.WIDE R164, R0.reuse, 0x4, R238 ;  /* 0x0000000400a47825 */ /* 0x040fe200078e02ee */
[----:B------:R5:W-:Y:S03]  /*97b0*/  LDGSTS.E [R153+0x2100], desc[UR42][R166.64], !P6 ;  /* 0x02100000a6997fae */ /* 0x000be6000f1a102a */
[----:B------:R-:W-:Y:S01]  /*97c0*/  IMAD.WIDE R162, R0, 0x4, R236 ;  /* 0x0000000400a27825 */ /* 0x000fe200078e02ec */
[----:B------:R4:W-:Y:S03]  /*97d0*/  STL.64 [R1+0x770], R168 ;  /* 0x000770a801007387 */ /* 0x0009e60000100a00 */
[----:B------:R-:W-:Y:S01]  /*97e0*/  IMAD.SHL.U32 R3, R2, 0x8, RZ ;  /* 0x0000000802037824 */ /* 0x000fe200078e00ff */
[----:B------:R1:W-:Y:S01]  /*97f0*/  LDGSTS.E [R153+0x2200], desc[UR42][R164.64], !P6 ;  /* 0x02200000a4997fae */ /* 0x0003e2000f1a102a */
[----:B------:R-:W-:-:S04]  /*9800*/  IMAD.WIDE R160, R0, 0x4, R234 ;  /* 0x0000000400a07825 */ /* 0x000fc800078e02ea */
[C---:B------:R-:W-:Y:S01]  /*9810*/  IMAD.WIDE R158, R0.reuse, 0x4, R232 ;  /* 0x00000004009e7825 */ /* 0x040fe200078e02e8 */
[----:B------:R5:W-:Y:S03]  /*9820*/  STL.64 [R1+0x768], R166 ;  /* 0x000768a601007387 */ /* 0x000be60000100a00 */
[C---:B------:R-:W-:Y:S01]  /*9830*/  IMAD.WIDE R156, R0.reuse, 0x4, R230 ;  /* 0x00000004009c7825 */ /* 0x040fe200078e02e6 */
[----:B------:R1:W-:Y:S03]  /*9840*/  LDGSTS.E [R153+0x2300], desc[UR42][R162.64], !P6 ;  /* 0x02300000a2997fae */ /* 0x0003e6000f1a102a */
[----:B------:R-:W-:Y:S01]  /*9850*/  IMAD.WIDE R154, R0, 0x4, R228 ;  /* 0x00000004009a7825 */ /* 0x000fe200078e02e4 */
[----:B------:R1:W-:Y:S03]  /*9860*/  STL.64 [R1+0x760], R164 ;  /* 0x000760a401007387 */ /* 0x0003e60000100a00 */
[C---:B----4-:R-:W-:Y:S01]  /*9870*/  IMAD.WIDE R168, R3.reuse, 0x4, R242 ;  /* 0x0000000403a87825 */ /* 0x050fe200078e02f2 */
[----:B------:R4:W-:Y:S03]  /*9880*/  LDGSTS.E [R153+0x2400], desc[UR42][R160.64], !P6 ;  /* 0x02400000a0997fae */ /* 0x0009e6000f1a102a */
[C---:B-----5:R-:W-:Y:S01]  /*9890*/  IMAD.WIDE R166, R3.reuse, 0x4, R240 ;  /* 0x0000000403a67825 */ /* 0x060fe200078e02f0 */
[----:B------:R5:W-:Y:S04]  /*98a0*/  STL.64 [R1+0x758], R162 ;  /* 0x000758a201007387 */ /* 0x000be80000100a00 */
[----:B------:R2:W-:Y:S01]  /*98b0*/  LDGSTS.E [R153+0x2500], desc[UR42][R158.64], !P6 ;  /* 0x025000009e997fae */ /* 0x0005e2000f1a102a */
[----:B-1----:R-:W-:-:S03]  /*98c0*/  IMAD.WIDE R164, R3, 0x4, R238 ;  /* 0x0000000403a47825 */ /* 0x002fc600078e02ee */
[----:B------:R4:W-:Y:S04]  /*98d0*/  STL.64 [R1+0x750], R160 ;  /* 0x000750a001007387 */ /* 0x0009e80000100a00 */
[----:B------:R1:W-:Y:S01]  /*98e0*/  LDGSTS.E [R153+0x2600], desc[UR42][R156.64], !P6 ;  /* 0x026000009c997fae */ /* 0x0003e2000f1a102a */
[----:B-----5:R-:W-:-:S03]  /*98f0*/  IMAD.WIDE R162, R3, 0x4, R236 ;  /* 0x0000000403a27825 */ /* 0x020fc600078e02ec */
[----:B------:R2:W-:Y:S04]  /*9900*/  STL.64 [R1+0x748], R158 ;  /* 0x0007489e01007387 */ /* 0x0005e80000100a00 */
[----:B------:R5:W-:Y:S01]  /*9910*/  LDGSTS.E [R153+0x2700], desc[UR42][R154.64], !P6 ;  /* 0x027000009a997fae */ /* 0x000be2000f1a102a */
[----:B----4-:R-:W-:-:S03]  /*9920*/  IMAD.WIDE R160, R3, 0x4, R234 ;  /* 0x0000000403a07825 */ /* 0x010fc600078e02ea */
[----:B------:R1:W-:Y:S01]  /*9930*/  STL.64 [R1+0x740], R156 ;  /* 0x0007409c01007387 */ /* 0x0003e20000100a00 */
[----:B------:R-:W-:Y:S02]  /*9940*/  VIADD R0, R5, 0xfffffffe ;  /* 0xfffffffe05007836 */ /* 0x000fe40000000000 */
[----:B------:R-:W4:Y:S01]  /*9950*/  LDC R5, c[0x0][0x3a0] ;  /* 0x0000e800ff057b82 */ /* 0x000f220000000800 */
[C---:B--2---:R-:W-:Y:S01]  /*9960*/  IMAD.WIDE R158, R3.reuse, 0x4, R232 ;  /* 0x00000004039e7825 */ /* 0x044fe200078e02e8 */
[----:B------:R2:W-:Y:S04]  /*9970*/  LDGSTS.E [R153+0x4000], desc[UR42][R168.64], !P5 ;  /* 0x04000000a8997fae */ /* 0x0005e8000e9a102a */
[----:B------:R5:W-:Y:S01]  /*9980*/  STL.64 [R1+0x738], R154 ;  /* 0x0007389a01007387 */ /* 0x000be20000100a00 */
[----:B-1----:R-:W-:-:S03]  /*9990*/  IMAD.WIDE R156, R3, 0x4, R230 ;  /* 0x00000004039c7825 */ /* 0x002fc600078e02e6 */
[----:B------:R1:W-:Y:S04]  /*99a0*/  LDGSTS.E [R153+0x4100], desc[UR42][R166.64], !P5 ;  /* 0x04100000a6997fae */ /* 0x0003e8000e9a102a */
[----:B------:R1:W-:Y:S01]  /*99b0*/  LDGSTS.E [R153+0x4200], desc[UR42][R164.64], !P5 ;  /* 0x04200000a4997fae */ /* 0x0003e2000e9a102a */
[----:B-----5:R-:W-:-:S03]  /*99c0*/  IMAD.WIDE R154, R3, 0x4, R228 ;  /* 0x00000004039a7825 */ /* 0x020fc600078e02e4 */
[----:B------:R5:W-:Y:S04]  /*99d0*/  LDGSTS.E [R153+0x4300], desc[UR42][R162.64], !P5 ;  /* 0x04300000a2997fae */ /* 0x000be8000e9a102a */
[----:B------:R1:W-:Y:S04]  /*99e0*/  LDGSTS.E [R153+0x4400], desc[UR42][R160.64], !P5 ;  /* 0x04400000a0997fae */ /* 0x0003e8000e9a102a */
[----:B------:R1:W-:Y:S04]  /*99f0*/  LDGSTS.E [R153+0x4500], desc[UR42][R158.64], !P5 ;  /* 0x045000009e997fae */ /* 0x0003e8000e9a102a */
[----:B------:R1:W-:Y:S04]  /*9a00*/  LDGSTS.E [R153+0x4600], desc[UR42][R156.64], !P5 ;  /* 0x046000009c997fae */ /* 0x0003e8000e9a102a */
[----:B------:R1:W-:Y:S01]  /*9a10*/  LDGSTS.E [R153+0x4700], desc[UR42][R154.64], !P5 ;  /* 0x047000009a997fae */ /* 0x0003e2000e9a102a */
[----:B------:R-:W-:Y:S01]  /*9a20*/  ISETP.GE.U32.AND P5, PT, R0, 0x7fffffdf, PT ;  /* 0x7fffffdf0000780c */ /* 0x000fe20003fa6070 */
[----:B------:R-:W-:-:S02]  /*9a30*/  IMAD R0, R2, 0xc, RZ ;  /* 0x0000000c02007824 */ /* 0x000fc400078e02ff */
[----:B------:R2:W-:Y:S04]  /*9a40*/  STL.64 [R1+0x670], R168 ;  /* 0x000670a801007387 */ /* 0x0005e80000100a00 */
[----:B------:R1:W-:Y:S04]  /*9a50*/  STL.64 [R1+0x668], R166 ;  /* 0x000668a601007387 */ /* 0x0003e80000100a00 */
[----:B------:R3:W-:Y:S01]  /*9a60*/  STL.64 [R1+0x660], R164 ;  /* 0x000660a401007387 */ /* 0x0007e20000100a00 */
[----:B------:R-:W-:-:S03]  /*9a70*/  VIADD R4, R4, 0xffffffe3 ;  /* 0xffffffe304047836 */ /* 0x000fc60000000000 */
[----:B------:R5:W-:Y:S01]  /*9a80*/  STL.64 [R1+0x658], R162 ;  /* 0x000658a201007387 */ /* 0x000be20000100a00 */
[----:B--2---:R-:W-:-:S03]  /*9a90*/  IMAD.WIDE R168, R0, 0x4, R242 ;  /* 0x0000000400a87825 */ /* 0x004fc600078e02f2 */
[----:B------:R2:W-:Y:S01]  /*9aa0*/  STL.64 [R1+0x650], R160 ;  /* 0x000650a001007387 */ /* 0x0005e20000100a00 */
[----:B-1----:R-:W-:-:S03]  /*9ab0*/  IMAD.WIDE R166, R0, 0x4, R240 ;  /* 0x0000000400a67825 */ /* 0x002fc600078e02f0 */
[----:B------:R1:W-:Y:S01]  /*9ac0*/  STL.64 [R1+0x648], R158 ;  /* 0x0006489e01007387 */ /* 0x0003e20000100a00 */
[----:B---3--:R-:W-:-:S03]  /*9ad0*/  IMAD.WIDE R164, R0, 0x4, R238 ;  /* 0x0000000400a47825 */ /* 0x008fc600078e02ee */
[----:B------:R3:W-:Y:S01]  /*9ae0*/  STL.64 [R1+0x640], R156 ;  /* 0x0006409c01007387 */ /* 0x0007e20000100a00 */
[----:B-----5:R-:W-:-:S03]  /*9af0*/  IMAD.WIDE R162, R0, 0x4, R236 ;  /* 0x0000000400a27825 */ /* 0x020fc600078e02ec */
[----:B------:R5:W-:Y:S01]  /*9b00*/  STL.64 [R1+0x638], R154 ;  /* 0x0006389a01007387 */ /* 0x000be20000100a00 */
[----:B------:R-:W-:Y:S02]  /*9b10*/  IMAD.SHL.U32 R3, R2, 0x10, RZ ;  /* 0x0000001002037824 */ /* 0x000fe400078e00ff */
[C---:B--2---:R-:W-:Y:S01]  /*9b20*/  IMAD.WIDE R160, R0.reuse, 0x4, R234 ;  /* 0x0000000400a07825 */ /* 0x044fe200078e02ea */
[----:B------:R2:W-:Y:S03]  /*9b30*/  STL.64 [R1+0x570], R168 ;  /* 0x000570a801007387 */ /* 0x0005e60000100a00 */
[----:B-1----:R-:W-:Y:S01]  /*9b40*/  IMAD.WIDE R158, R0, 0x4, R232 ;  /* 0x00000004009e7825 */ /* 0x002fe200078e02e8 */
[----:B------:R2:W-:Y:S01]  /*9b50*/  LDGSTS.E [R153+0x6000], desc[UR42][R168.64], !P2 ;  /* 0x06000000a8997fae */ /* 0x0005e2000d1a102a */
[----:B------:R-:W-:Y:S02]  /*9b60*/  ISETP.GE.U32.AND P6, PT, R4, 0x7fffffc4, PT ;  /* 0x7fffffc40400780c */ /* 0x000fe40003fc6070 */
[C---:B---3--:R-:W-:Y:S01]  /*9b70*/  IMAD.WIDE R156, R0.reuse, 0x4, R230 ;  /* 0x00000004009c7825 */ /* 0x048fe200078e02e6 */
[----:B------:R1:W-:Y:S03]  /*9b80*/  STL.64 [R1+0x568], R166 ;  /* 0x000568a601007387 */ /* 0x0003e60000100a00 */
[----:B-----5:R-:W-:Y:S01]  /*9b90*/  IMAD.WIDE R154, R0, 0x4, R228 ;  /* 0x00000004009a7825 */ /* 0x020fe200078e02e4 */
[----:B------:R1:W-:Y:S04]  /*9ba0*/  LDGSTS.E [R153+0x6100], desc[UR42][R166.64], !P2 ;  /* 0x06100000a6997fae */ /* 0x0003e8000d1a102a */
[----:B------:R3:W-:Y:S01]  /*9bb0*/  STL.64 [R1+0x560], R164 ;  /* 0x000560a401007387 */ /* 0x0007e20000100a00 */
[----:B--2---:R-:W-:-:S03]  /*9bc0*/  IMAD.WIDE R168, R3, 0x4, R242 ;  /* 0x0000000403a87825 */ /* 0x004fc600078e02f2 */
[----:B------:R3:W-:Y:S01]  /*9bd0*/  LDGSTS.E [R153+0x6200], desc[UR42][R164.64], !P2 ;  /* 0x06200000a4997fae */ /* 0x0007e2000d1a102a */
[----:B------:R-:W-:Y:S02]  /*9be0*/  VIADD R4, R244, 0xfffffffa ;  /* 0xfffffffaf4047836 */ /* 0x000fe40000000000 */
[----:B------:R-:W2:Y:S01]  /*9bf0*/  LDC R244, c[0x0][0x3a0] ;  /* 0x0000e800fff47b82 */ /* 0x000ea20000000800 */
[----:B------:R5:W-:Y:S01]  /*9c00*/  STL.64 [R1+0x558], R162 ;  /* 0x000558a201007387 */ /* 0x000be20000100a00 */
[----:B-1----:R-:W-:-:S03]  /*9c10*/  IMAD.WIDE R166, R3, 0x4, R240 ;  /* 0x0000000403a67825 */ /* 0x002fc600078e02f0 */
[----:B------:R5:W-:Y:S04]  /*9c20*/  LDGSTS.E [R153+0x6300], desc[UR42][R162.64], !P2 ;  /* 0x06300000a2997fae */ /* 0x000be8000d1a102a */
[----:B------:R1:W-:Y:S01]  /*9c30*/  STL.64 [R1+0x550], R160 ;  /* 0x000550a001007387 */ /* 0x0003e20000100a00 */
[----:B---3--:R-:W-:-:S03]  /*9c40*/  IMAD.WIDE R164, R3, 0x4, R238 ;  /* 0x0000000403a47825 */ /* 0x008fc600078e02ee */
[----:B------:R1:W-:Y:S04]  /*9c50*/  LDGSTS.E [R153+0x6400], desc[UR42][R160.64], !P2 ;  /* 0x06400000a0997fae */ /* 0x0003e8000d1a102a */
[----:B------:R3:W-:Y:S01]  /*9c60*/  STL.64 [R1+0x548], R158 ;  /* 0x0005489e01007387 */ /* 0x0007e20000100a00 */
[----:B-----5:R-:W-:-:S03]  /*9c70*/  IMAD.WIDE R162, R3, 0x4, R236 ;  /* 0x0000000403a27825 */ /* 0x020fc600078e02ec */
[----:B------:R3:W-:Y:S01]  /*9c80*/  LDGSTS.E [R153+0x6500], desc[UR42][R158.64], !P2 ;  /* 0x065000009e997fae */ /* 0x0007e2000d1a102a */
[----:B------:R-:W-:-:S03]  /*9c90*/  IMAD R0, R2, 0x14, RZ ;  /* 0x0000001402007824 */ /* 0x000fc600078e02ff */
[----:B------:R5:W-:Y:S01]  /*9ca0*/  STL.64 [R1+0x540], R156 ;  /* 0x0005409c01007387 */ /* 0x000be20000100a00 */
[----:B-1----:R-:W-:-:S03]  /*9cb0*/  IMAD.WIDE R160, R3, 0x4, R234 ;  /* 0x0000000403a07825 */ /* 0x002fc600078e02ea */
[----:B------:R5:W-:Y:S04]  /*9cc0*/  LDGSTS.E [R153+0x6600], desc[UR42][R156.64], !P2 ;  /* 0x066000009c997fae */ /* 0x000be8000d1a102a */
[----:B------:R1:W-:Y:S01]  /*9cd0*/  STL.64 [R1+0x538], R154 ;  /* 0x0005389a01007387 */ /* 0x0003e20000100a00 */
[----:B---3--:R-:W-:-:S03]  /*9ce0*/  IMAD.WIDE R158, R3, 0x4, R232 ;  /* 0x00000004039e7825 */ /* 0x008fc600078e02e8 */
[----:B------:R1:W-:Y:S01]  /*9cf0*/  LDGSTS.E [R153+0x6700], desc[UR42][R154.64], !P2 ;  /* 0x067000009a997fae */ /* 0x0003e2000d1a102a */
[----:B------:R-:W-:-:S03]  /*9d00*/  ISETP.GE.U32.AND P2, PT, R4, 0x7fffffdb, PT ;  /* 0x7fffffdb0400780c */ /* 0x000fc60003f46070 */
[----:B------:R3:W-:Y:S01]  /*9d10*/  STL.64 [R1+0x4b0], R168 ;  /* 0x0004b0a801007387 */ /* 0x0007e20000100a00 */
[----:B-----5:R-:W-:-:S03]  /*9d20*/  IMAD.WIDE R156, R3, 0x4, R230 ;  /* 0x00000004039c7825 */ /* 0x020fc600078e02e6 */
[----:B------:R3:W-:Y:S01]  /*9d30*/  LDGSTS.E [R153+0x8000], desc[UR42][R168.64], !P1 ;  /* 0x08000000a8997fae */ /* 0x0007e2000c9a102a */
[----:B----4-:R-:W-:Y:S02]  /*9d40*/  VIADD R4, R5, 0xfffffff6 ;  /* 0xfffffff605047836 */ /* 0x010fe40000000000 */
[----:B------:R-:W4:Y:S01]  /*9d50*/  LDC R5, c[0x0][0x3a0] ;  /* 0x0000e800ff057b82 */ /* 0x000f220000000800 */
        /* <DEDUP_REMOVED lines=8> */
[----:B------:R3:W-:Y:S04]  /*9de0*/  LDGSTS.E [R153+0x8300], desc[UR42][R162.64], !P1 ;  /* 0x08300000a2997fae */ /* 0x0007e8000c9a102a */
        /* <DEDUP_REMOVED lines=11> */
[----:B------:R5:W-:Y:S01]  /*9ea0*/  LDGSTS.E [R153+0x8700], desc[UR42][R154.64], !P1 ;  /* 0x087000009a997fae */ /* 0x000be2000c9a102a */
[----:B---3--:R-:W-:-:S03]  /*9eb0*/  IMAD.WIDE R156, R0, 0x4, R230 ;  /* 0x00000004009c7825 */ /* 0x008fc600078e02e6 */
[----:B------:R1:W-:Y:S04]  /*9ec0*/  LDGSTS.E [R153+0xa000], desc[UR42][R168.64], !P4 ;  /* 0x0a000000a8997fae */ /* 0x0003e8000e1a102a */
[----:B------:R3:W-:Y:S01]  /*9ed0*/  LDGSTS.E [R153+0xa100], desc[UR42][R166.64], !P4 ;  /* 0x0a100000a6997fae */ /* 0x0007e2000e1a102a */
[----:B-----5:R-:W-:-:S03]  /*9ee0*/  IMAD.WIDE R154, R0, 0x4, R228 ;  /* 0x00000004009a7825 */ /* 0x020fc600078e02e4 */
[----:B------:R1:W-:Y:S01]  /*9ef0*/  STL.64 [R1+0x3f0], R168 ;  /* 0x0003f0a801007387 */ /* 0x0003e20000100a00 */
[----:B------:R-:W-:-:S03]  /*9f00*/  IMAD R0, R2, 0x18, RZ ;  /* 0x0000001802007824 */ /* 0x000fc600078e02ff */
[----:B------:R5:W-:Y:S01]  /*9f10*/  LDGSTS.E [R153+0xa200], desc[UR42][R164.64], !P4 ;  /* 0x0a200000a4997fae */ /* 0x000be2000e1a102a */
[----:B------:R-:W-:Y:S01]  /*9f20*/  VIADD R3, R245, 0xfffffff2 ;  /* 0xfffffff2f5037836 */ /* 0x000fe20000000000 */
[----:B------:R-:W-:Y:S01]  /*9f30*/  ISETP.GE.U32.AND P1, PT, R4, 0x7fffffd7, PT ;  /* 0x7fffffd70400780c */ /* 0x000fe20003f26070 */
[----:B------:R-:W2:Y:S01]  /*9f40*/  LDC R245, c[0x0][0x3a0] ;  /* 0x0000e800fff57b82 */ /* 0x000ea20000000800 */
[----:B------:R3:W-:Y:S04]  /*9f50*/  STL.64 [R1+0x3e8], R166 ;  /* 0x0003e8a601007387 */ /* 0x0007e80000100a00 */
[----:B------:R4:W-:Y:S01]  /*9f60*/  LDGSTS.E [R153+0xa300], desc[UR42][R162.64], !P4 ;  /* 0x0a300000a2997fae */ /* 0x0009e2000e1a102a */
[----:B-1----:R-:W-:-:S03]  /*9f70*/  IMAD.WIDE R168, R0, 0x4, R242 ;  /* 0x0000000400a87825 */ /* 0x002fc600078e02f2 */
[----:B------:R5:W-:Y:S04]  /*9f80*/  STL.64 [R1+0x3e0], R164 ;  /* 0x0003e0a401007387 */ /* 0x000be80000100a00 */
[----:B------:R1:W-:Y:S01]  /*9f90*/  LDGSTS.E [R153+0xa400], desc[UR42][R160.64], !P4 ;  /* 0x0a400000a0997fae */ /* 0x0003e2000e1a102a */
[----:B---3--:R-:W-:-:S03]  /*9fa0*/  IMAD.WIDE R166, R0, 0x4, R240 ;  /* 0x0000000400a67825 */ /* 0x008fc600078e02f0 */
[----:B------:R4:W-:Y:S04]  /*9fb0*/  STL.64 [R1+0x3d8], R162 ;  /* 0x0003d8a201007387 */ /* 0x0009e80000100a00 */
[----:B------:R3:W-:Y:S01]  /*9fc0*/  LDGSTS.E [R153+0xa500], desc[UR42][R158.64], !P4 ;  /* 0x0a5000009e997fae */ /* 0x0007e2000e1a102a */
[----:B-----5:R-:W-:-:S03]  /*9fd0*/  IMAD.WIDE R164, R0, 0x4, R238 ;  /* 0x0000000400a47825 */ /* 0x020fc600078e02ee */
[----:B------:R1:W-:Y:S04]  /*9fe0*/  STL.64 [R1+0x3d0], R160 ;  /* 0x0003d0a001007387 */ /* 0x0003e80000100a00 */
[----:B------:R5:W-:Y:S01]  /*9ff0*/  LDGSTS.E [R153+0xa600], desc[UR42][R156.64], !P4 ;  /* 0x0a6000009c997fae */ /* 0x000be2000e1a102a */
[----:B----4-:R-:W-:-:S03]  /*a000*/  IMAD.WIDE R162, R0, 0x4, R236 ;  /* 0x0000000400a27825 */ /* 0x010fc600078e02ec */
[----:B------:R3:W-:Y:S04]  /*a010*/  STL.64 [R1+0x3c8], R158 ;  /* 0x0003c89e01007387 */ /* 0x0007e80000100a00 */
[----:B------:R4:W-:Y:S01]  /*a020*/  LDGSTS.E [R153+0xa700], desc[UR42][R154.64], !P4 ;  /* 0x0a7000009a997fae */ /* 0x0009e2000e1a102a */
[----:B-1----:R-:W-:Y:S01]  /*a030*/  IMAD.WIDE R160, R0, 0x4, R234 ;  /* 0x0000000400a07825 */ /* 0x002fe200078e02ea */
[----:B------:R-:W-:Y:S02]  /*a040*/  ISETP.GE.U32.AND P4, PT, R3, 0x7fffffd3, PT ;  /* 0x7fffffd30300780c */ /* 0x000fe40003f86070 */
[----:B------:R5:W-:Y:S01]  /*a050*/  STL.64 [R1+0x3c0], R156 ;  /* 0x0003c09c01007387 */ /* 0x000be20000100a00 */
[----:B------:R-:W-:Y:S02]  /*a060*/  IMAD R3, R2, 0x1c, RZ ;  /* 0x0000001c02037824 */ /* 0x000fe400078e02ff */
[----:B---3--:R-:W-:Y:S01]  /*a070*/  IMAD.WIDE R158, R0, 0x4, R232 ;  /* 0x00000004009e7825 */ /* 0x008fe200078e02e8 */
[----:B------:R1:W-:Y:S04]  /*a080*/  LDGSTS.E [R153+0xc000], desc[UR42][R168.64], !P3 ;  /* 0x0c000000a8997fae */ /* 0x0003e8000d9a102a */
[----:B------:R4:W-:Y:S01]  /*a090*/  STL.64 [R1+0x3b8], R154 ;  /* 0x0003b89a01007387 */ /* 0x0009e20000100a00 */
[----:B--2---:R-:W-:-:S02]  /*a0a0*/  VIADD R4, R244, 0xffffffee ;  /* 0xffffffeef4047836 */ /* 0x004fc40000000000 */
[C---:B-----5:R-:W-:Y:S01]  /*a0b0*/  IMAD.WIDE R156, R0.reuse, 0x4, R230 ;  /* 0x00000004009c7825 */ /* 0x060fe200078e02e6 */
[----:B------:R2:W-:Y:S01]  /*a0c0*/  LDGSTS.E [R153+0xc100], desc[UR42][R166.64], !P3 ;  /* 0x0c100000a6997fae */ /* 0x0005e2000d9a102a */
[----:B------:R-:W3:Y:S03]  /*a0d0*/  LDC R244, c[0x0][0x3a0] ;  /* 0x0000e800fff47b82 */ /* 0x000ee60000000800 */
[----:B------:R5:W-:Y:S01]  /*a0e0*/  LDGSTS.E [R153+0xc200], desc[UR42][R164.64], !P3 ;  /* 0x0c200000a4997fae */ /* 0x000be2000d9a102a */
[----:B----4-:R-:W-:-:S03]  /*a0f0*/  IMAD.WIDE R154, R0, 0x4, R228 ;  /* 0x00000004009a7825 */ /* 0x010fc600078e02e4 */
[----:B------:R4:W-:Y:S04]  /*a100*/  LDGSTS.E [R153+0xc300], desc[UR42][R162.64], !P3 ;  /* 0x0c300000a2997fae */ /* 0x0009e8000d9a102a */
[----:B------:R1:W-:Y:S04]  /*a110*/  LDGSTS.E [R153+0xc400], desc[UR42][R160.64], !P3 ;  /* 0x0c400000a0997fae */ /* 0x0003e8000d9a102a */
[----:B------:R1:W-:Y:S04]  /*a120*/  LDGSTS.E [R153+0xc500], desc[UR42][R158.64], !P3 ;  /* 0x0c5000009e997fae */ /* 0x0003e8000d9a102a */
[----:B------:R1:W-:Y:S04]  /*a130*/  STL.64 [R1+0x330], R168 ;  /* 0x000330a801007387 */ /* 0x0003e80000100a00 */
[----:B------:R2:W-:Y:S04]  /*a140*/  LDGSTS.E [R153+0xc600], desc[UR42][R156.64], !P3 ;  /* 0x0c6000009c997fae */ /* 0x0005e8000d9a102a */
[----:B------:R2:W-:Y:S04]  /*a150*/  STL.64 [R1+0x328], R166 ;  /* 0x000328a601007387 */ /* 0x0005e80000100a00 */
[----:B------:R3:W-:Y:S01]  /*a160*/  LDGSTS.E [R153+0xc700], desc[UR42][R154.64], !P3 ;  /* 0x0c7000009a997fae */ /* 0x0007e2000d9a102a */
[----:B-1----:R-:W-:Y:S01]  /*a170*/  IMAD.WIDE R168, R3, 0x4, R242 ;  /* 0x0000000403a87825 */ /* 0x002fe200078e02f2 */
[----:B------:R-:W-:-:S02]  /*a180*/  ISETP.GE.U32.AND P3, PT, R4, 0x7fffffcf, PT ;  /* 0x7fffffcf0400780c */ /* 0x000fc40003f66070 */
[----:B------:R5:W-:Y:S01]  /*a190*/  STL.64 [R1+0x320], R164 ;  /* 0x000320a401007387 */ /* 0x000be20000100a00 */
[----:B------:R-:W1:Y:S01]  /*a1a0*/  LDC R4, c[0x0][0x3a0] ;  /* 0x0000e800ff047b82 */ /* 0x000e620000000800 */
[----:B--2---:R-:W-:Y:S02]  /*a1b0*/  IMAD.WIDE R166, R3, 0x4, R240 ;  /* 0x0000000403a67825 */ /* 0x004fe400078e02f0 */
[----:B------:R4:W-:Y:S02]  /*a1c0*/  STL.64 [R1+0x318], R162 ;  /* 0x000318a201007387 */ /* 0x0009e40000100a00 */
[----:B------:R-:W-:Y:S02]  /*a1d0*/  VIADD R0, R5, 0xffffffea ;  /* 0xffffffea05007836 */ /* 0x000fe40000000000 */
[----:B------:R2:W-:Y:S01]  /*a1e0*/  STL.64 [R1+0x310], R160 ;  /* 0x000310a001007387 */ /* 0x0005e20000100a00 */
[----:B-----5:R-:W-:-:S03]  /*a1f0*/  IMAD.WIDE R164, R3, 0x4, R238 ;  /* 0x0000000403a47825 */ /* 0x020fc600078e02ee */
[----:B------:R5:W-:Y:S01]  /*a200*/  STL.64 [R1+0x308], R158 ;  /* 0x0003089e01007387 */ /* 0x000be20000100a00 */
[----:B------:R-:W-:Y:S01]  /*a210*/  LOP3.LUT R5, R152, 0x20, RZ, 0x3c, !PT ;  /* 0x0000002098057812 */ /* 0x000fe200078e3cff */
[C---:B----4-:R-:W-:Y:S02]  /*a220*/  IMAD.WIDE R162, R3.reuse, 0x4, R236 ;  /* 0x0000000403a27825 */ /* 0x050fe400078e02ec */
[----:B------:R4:W-:Y:S02]  /*a230*/  STL.64 [R1+0x300], R156 ;  /* 0x0003009c01007387 */ /* 0x0009e40000100a00 */
[C---:B--2---:R-:W-:Y:S02]  /*a240*/  IMAD.WIDE R160, R3.reuse, 0x4, R234 ;  /* 0x0000000403a07825 */ /* 0x044fe400078e02ea */
[----:B------:R2:W-:Y:S02]  /*a250*/  LDGSTS.E [R153+0xe000], desc[UR42][R168.64], !P6 ;  /* 0x0e000000a8997fae */ /* 0x0005e4000f1a102a */
[----:B-----5:R-:W-:-:S02]  /*a260*/  IMAD.WIDE R158, R3, 0x4, R232 ;  /* 0x00000004039e7825 */ /* 0x020fc400078e02e8 */
[----:B------:R3:W-:Y:S02]  /*a270*/  STL.64 [R1+0x2f8], R154 ;  /* 0x0002f89a01007387 */ /* 0x0007e40000100a00 */
[C---:B----4-:R-:W-:Y:S02]  /*a280*/  IMAD.WIDE R156, R3.reuse, 0x4, R230 ;  /* 0x00000004039c7825 */ /* 0x050fe400078e02e6 */
[----:B------:R4:W-:Y:S04]  /*a290*/  LDGSTS.E [R153+0xe100], desc[UR42][R166.64], !P6 ;  /* 0x0e100000a6997fae */ /* 0x0009e8000f1a102a */
[----:B------:R2:W-:Y:S01]  /*a2a0*/  STL.64 [R1+0x270], R168 ;  /* 0x000270a801007387 */ /* 0x0005e20000100a00 */
[----:B---3--:R-:W-:-:S03]  /*a2b0*/  IMAD.WIDE R154, R3, 0x4, R228 ;  /* 0x00000004039a7825 */ /* 0x008fc600078e02e4 */
[----:B------:R3:W-:Y:S04]  /*a2c0*/  LDGSTS.E [R153+0xe200], desc[UR42][R164.64], !P6 ;  /* 0x0e200000a4997fae */ /* 0x0007e8000f1a102a */
[----:B------:R4:W-:Y:S01]  /*a2d0*/  STL.64 [R1+0x268], R166 ;  /* 0x000268a601007387 */ /* 0x0009e20000100a00 */
[----:B------:R-:W-:-:S03]  /*a2e0*/  VIADD R5, R5, UR5 ;  /* 0x0000000505057c36 */ /* 0x000fc60008000000 */
[----:B------:R5:W-:Y:S01]  /*a2f0*/  LDGSTS.E [R153+0xe300], desc[UR42][R162.64], !P6 ;  /* 0x0e300000a2997fae */ /* 0x000be2000f1a102a */
[----:B--2---:R-:W-:-:S03]  /*a300*/  IMAD.WIDE R168, R2, 0x4, R242 ;  /* 0x0000000402a87825 */ /* 0x004fc600078e02f2 */
[----:B------:R3:W-:Y:S04]  /*a310*/  STL.64 [R1+0x260], R164 ;  /* 0x000260a401007387 */ /* 0x0007e80000100a00 */
[----:B------:R2:W-:Y:S01]  /*a320*/  LDGSTS.E [R153+0xe400], desc[UR42][R160.64], !P6 ;  /* 0x0e400000a0997fae */ /* 0x0005e2000f1a102a */
[----:B----4-:R-:W-:-:S03]  /*a330*/  IMAD.WIDE R166, R2, 0x4, R240 ;  /* 0x0000000402a67825 */ /* 0x010fc600078e02f0 */
        /* <DEDUP_REMOVED lines=8> */
[----:B------:R-:W-:Y:S01]  /*a3c0*/  ISETP.GE.U32.AND P6, PT, R0, 0x7fffffcb, PT ;  /* 0x7fffffcb0000780c */ /* 0x000fe20003fc6070 */
[C---:B------:R-:W-:Y:S02]  /*a3d0*/  IMAD R0, R2.reuse, 0x5, RZ ;  /* 0x0000000502007824 */ /* 0x040fe400078e02ff */
[----:B------:R3:W-:Y:S01]  /*a3e0*/  STL.64 [R1+0x240], R156 ;  /* 0x0002409c01007387 */ /* 0x0007e20000100a00 */
[----:B--2---:R-:W-:-:S03]  /*a3f0*/  IMAD.WIDE R160, R2, 0x4, R234 ;  /* 0x0000000402a07825 */ /* 0x004fc600078e02ea */
[----:B------:R5:W-:Y:S01]  /*a400*/  STL.64 [R1+0x238], R154 ;  /* 0x0002389a01007387 */ /* 0x000be20000100a00 */
[----:B----4-:R-:W-:-:S03]  /*a410*/  IMAD.WIDE R158, R2, 0x4, R232 ;  /* 0x00000004029e7825 */ /* 0x010fc600078e02e8 */
[----:B------:R2:W-:Y:S04]  /*a420*/  STL.64 [R1+0x830], R168 ;  /* 0x000830a801007387 */ /* 0x0005e80000100a00 */
[----:B------:R2:W-:Y:S01]  /*a430*/  LDGSTS.E [R5+0x800], desc[UR42][R168.64], !P5 ;  /* 0x00800000a8057fae */ /* 0x0005e2000e9a102a */
[----:B---3--:R-:W-:-:S03]  /*a440*/  IMAD.WIDE R156, R2, 0x4, R230 ;  /* 0x00000004029c7825 */ /* 0x008fc600078e02e6 */
[----:B------:R3:W-:Y:S01]  /*a450*/  STL.64 [R1+0x828], R166 ;  /* 0x000828a601007387 */ /* 0x0007e20000100a00 */
[----:B-----5:R-:W-:-:S03]  /*a460*/  IMAD.WIDE R154, R2, 0x4, R228 ;  /* 0x00000004029a7825 */ /* 0x020fc600078e02e4 */
[----:B------:R3:W-:Y:S01]  /*a470*/  LDGSTS.E [R5+0x900], desc[UR42][R166.64], !P5 ;  /* 0x00900000a6057fae */ /* 0x0007e2000e9a102a */
[----:B------:R-:W-:Y:S02]  /*a480*/  VIADD R3, R245, 0xffffffe6 ;  /* 0xffffffe6f5037836 */ /* 0x000fe40000000000 */
[----:B------:R-:W4:Y:S01]  /*a490*/  LDC R245, c[0x0][0x3a0] ;  /* 0x0000e800fff57b82 */ /* 0x000f220000000800 */
[----:B------:R5:W-:Y:S01]  /*a4a0*/  STL.64 [R1+0x820], R164 ;  /* 0x000820a401007387 */ /* 0x000be20000100a00 */
[----:B--2---:R-:W-:-:S03]  /*a4b0*/  IMAD.WIDE R168, R0, 0x4, R242 ;  /* 0x0000000400a87825 */ /* 0x004fc600078e02f2 */
        /* <DEDUP_REMOVED lines=15> */
[----:B------:R3:W-:Y:S01]  /*a5b0*/  LDGSTS.E [R5+0xf00], desc[UR42][R154.64], !P5 ;  /* 0x00f000009a057fae */ /* 0x0007e2000e9a102a */
[----:B------:R-:W-:Y:S01]  /*a5c0*/  ISETP.GE.U32.AND P5, PT, R3, 0x7fffffc7, PT ;  /* 0x7fffffc70300780c */ /* 0x000fe20003fa6070 */
[C---:B--2---:R-:W-:Y:S02]  /*a5d0*/  IMAD.WIDE R156, R0.reuse, 0x4, R230 ;  /* 0x00000004009c7825 */ /* 0x044fe400078e02e6 */
[----:B------:R2:W-:Y:S04]  /*a5e0*/  LDGSTS.E [R5+0x2800], desc[UR42][R168.64], !P2 ;  /* 0x02800000a8057fae */ /* 0x0005e8000d1a102a */
[----:B------:R5:W-:Y:S01]  /*a5f0*/  LDGSTS.E [R5+0x2900], desc[UR42][R166.64], !P2 ;  /* 0x02900000a6057fae */ /* 0x000be2000d1a102a */
[----:B---3--:R-:W-:-:S03]  /*a600*/  IMAD.WIDE R154, R0, 0x4, R228 ;  /* 0x00000004009a7825 */ /* 0x008fc600078e02e4 */
[----:B------:R3:W-:Y:S01]  /*a610*/  LDGSTS.E [R5+0x2a00], desc[UR42][R164.64], !P2 ;  /* 0x02a00000a4057fae */ /* 0x0007e2000d1a102a */
[----:B------:R-:W-:-:S03]  /*a620*/  IMAD R0, R2, 0x9, RZ ;  /* 0x0000000902007824 */ /* 0x000fc600078e02ff */
[----:B------:R2:W-:Y:S01]  /*a630*/  LDGSTS.E [R5+0x2b00], desc[UR42][R162.64], !P2 ;  /* 0x02b00000a2057fae */ /* 0x0005e2000d1a102a */
[----:B-1----:R-:W-:-:S03]  /*a640*/  VIADD R3, R4, 0xffffffe2 ;  /* 0xffffffe204037836 */ /* 0x002fc60000000000 */
[----:B------:R2:W-:Y:S04]  /*a650*/  STL.64 [R1+0x730], R168 ;  /* 0x000730a801007387 */ /* 0x0005e80000100a00 */
[----:B------:R1:W-:Y:S04]  /*a660*/  LDGSTS.E [R5+0x2c00], desc[UR42][R160.64], !P2 ;  /* 0x02c00000a0057fae */ /* 0x0003e8000d1a102a */
[----:B------:R5:W-:Y:S04]  /*a670*/  STL.64 [R1+0x728], R166 ;  /* 0x000728a601007387 */ /* 0x000be80000100a00 */
[----:B------:R1:W-:Y:S01]  /*a680*/  LDGSTS.E [R5+0x2d00], desc[UR42][R158.64], !P2 ;  /* 0x02d000009e057fae */ /* 0x0003e2000d1a102a */
[----:B--2---:R-:W-:-:S03]  /*a690*/  IMAD.WIDE R168, R0, 0x4, R242 ;  /* 0x0000000400a87825 */ /* 0x004fc600078e02f2 */
[----:B------:R3:W-:Y:S04]  /*a6a0*/  STL.64 [R1+0x720], R164 ;  /* 0x000720a401007387 */ /* 0x0007e80000100a00 */
[----:B------:R2:W-:Y:S01]  /*a6b0*/  LDGSTS.E [R5+0x2e00], desc[UR42][R156.64], !P2 ;  /* 0x02e000009c057fae */ /* 0x0005e2000d1a102a */
[----:B-----5:R-:W-:-:S03]  /*a6c0*/  IMAD.WIDE R166, R0, 0x4, R240 ;  /* 0x0000000400a67825 */ /* 0x020fc600078e02f0 */
[----:B------:R5:W-:Y:S04]  /*a6d0*/  STL.64 [R1+0x718], R162 ;  /* 0x000718a201007387 */ /* 0x000be80000100a00 */
[----:B------:R1:W-:Y:S01]  /*a6e0*/  LDGSTS.E [R5+0x2f00], desc[UR42][R154.64], !P2 ;  /* 0x02f000009a057fae */ /* 0x0003e2000d1a102a */
[----:B---3--:R-:W-:Y:S01]  /*a6f0*/  IMAD.WIDE R164, R0, 0x4, R238 ;  /* 0x0000000400a47825 */ /* 0x008fe200078e02ee */
[----:B------:R-:W-:Y:S02]  /*a700*/  ISETP.GE.U32.AND P2, PT, R3, 0x7fffffc3, PT ;  /* 0x7fffffc30300780c */ /* 0x000fe40003f46070 */
[----:B------:R1:W-:Y:S01]  /*a710*/  STL.64 [R1+0x710], R160 ;  /* 0x000710a001007387 */ /* 0x0003e20000100a00 */
[----:B------:R-:W-:Y:S02]  /*a720*/  IMAD R3, R2, 0xd, RZ ;  /* 0x0000000d02037824 */ /* 0x000fe400078e02ff */
[C---:B-----5:R-:W-:Y:S01]  /*a730*/  IMAD.WIDE R162, R0.reuse, 0x4, R236 ;  /* 0x0000000400a27825 */ /* 0x060fe200078e02ec */
[----:B------:R3:W-:Y:S04]  /*a740*/  STL.64 [R1+0x708], R158 ;  /* 0x0007089e01007387 */ /* 0x0007e80000100a00 */
[----:B------:R2:W-:Y:S01]  /*a750*/  STL.64 [R1+0x700], R156 ;  /* 0x0007009c01007387 */ /* 0x0005e20000100a00 */
[----:B-1----:R-:W-:-:S03]  /*a760*/  IMAD.WIDE R160, R0, 0x4, R234 ;  /* 0x0000000400a07825 */ /* 0x002fc600078e02ea */
[----:B------:R1:W-:Y:S01]  /*a770*/  LDGSTS.E [R5+0x4800], desc[UR42][R168.64], !P1 ;  /* 0x04800000a8057fae */ /* 0x0003e2000c9a102a */
[----:B---3--:R-:W-:-:S03]  /*a780*/  IMAD.WIDE R158, R0, 0x4, R232 ;  /* 0x00000004009e7825 */ /* 0x008fc600078e02e8 */
[----:B------:R3:W-:Y:S01]  /*a790*/  STL.64 [R1+0x6f8], R154 ;  /* 0x0006f89a01007387 */ /* 0x0007e20000100a00 */
[----:B--2---:R-:W-:-:S03]  /*a7a0*/  IMAD.WIDE R156, R0, 0x4, R230 ;  /* 0x00000004009c7825 */ /* 0x004fc600078e02e6 */
[----:B------:R2:W-:Y:S04]  /*a7b0*/  LDGSTS.E [R5+0x4900], desc[UR42][R166.64], !P1 ;  /* 0x04900000a6057fae */ /* 0x0005e8000c9a102a */
[----:B------:R1:W-:Y:S01]  /*a7c0*/  STL.64 [R1+0x630], R168 ;  /* 0x000630a801007387 */ /* 0x0003e20000100a00 */
[----:B---3--:R-:W-:-:S03]  /*a7d0*/  IMAD.WIDE R154, R0, 0x4, R228 ;  /* 0x00000004009a7825 */ /* 0x008fc600078e02e4 */
[----:B------:R3:W-:Y:S04]  /*a7e0*/  LDGSTS.E [R5+0x4a00], desc[UR42][R164.64], !P1 ;  /* 0x04a00000a4057fae */ /* 0x0007e8000c9a102a */
[----:B------:R2:W-:Y:S01]  /*a7f0*/  STL.64 [R1+0x628], R166 ;  /* 0x000628a601007387 */ /* 0x0005e20000100a00 */
[----:B-1----:R-:W-:-:S03]  /*a800*/  IMAD.WIDE R168, R3, 0x4, R242 ;  /* 0x0000000403a87825 */ /* 0x002fc600078e02f2 */
[----:B------:R1:W-:Y:S04]  /*a810*/  LDGSTS.E [R5+0x4b00], desc[UR42][R162.64], !P1 ;  /* 0x04b00000a2057fae */ /* 0x0003e8000c9a102a */
[----:B------:R3:W-:Y:S04]  /*a820*/  STL.64 [R1+0x620], R164 ;  /* 0x000620a401007387 */ /* 0x0007e80000100a00 */
[----:B------:R5:W-:Y:S01]  /*a830*/  LDGSTS.E [R5+0x4c00], desc[UR42][R160.64], !P1 ;  /* 0x04c00000a0057fae */ /* 0x000be2000c9a102a */
[----:B--2---:R-:W-:-:S03]  /*a840*/  IMAD.WIDE R166, R3, 0x4, R240 ;  /* 0x0000000403a67825 */ /* 0x004fc600078e02f0 */
[----:B------:R1:W-:Y:S04]  /*a850*/  STL.64 [R1+0x618], R162 ;  /* 0x000618a201007387 */ /* 0x0003e80000100a00 */
[----:B------:R2:W-:Y:S01]  /*a860*/  LDGSTS.E [R5+0x4d00], desc[UR42][R158.64], !P1 ;  /* 0x04d000009e057fae */ /* 0x0005e2000c9a102a */
[----:B---3--:R-:W-:-:S03]  /*a870*/  IMAD.WIDE R164, R3, 0x4, R238 ;  /* 0x0000000403a47825 */ /* 0x008fc600078e02ee */
[----:B------:R5:W-:Y:S04]  /*a880*/  STL.64 [R1+0x610], R160 ;  /* 0x000610a001007387 */ /* 0x000be80000100a00 */
[----:B------:R3:W-:Y:S01]  /*a890*/  LDGSTS.E [R5+0x4e00], desc[UR42][R156.64], !P1 ;  /* 0x04e000009c057fae */ /* 0x0007e2000c9a102a */
[----:B-1----:R-:W-:-:S03]  /*a8a0*/  IMAD.WIDE R162, R3, 0x4, R236 ;  /* 0x0000000403a27825 */ /* 0x002fc600078e02ec */
[----:B------:R2:W-:Y:S04]  /*a8b0*/  STL.64 [R1+0x608], R158 ;  /* 0x0006089e01007387 */ /* 0x0005e80000100a00 */
[----:B------:R1:W-:Y:S01]  /*a8c0*/  LDGSTS.E [R5+0x4f00], desc[UR42][R154.64], !P1 ;  /* 0x04f000009a057fae */ /* 0x0003e2000c9a102a */
[----:B-----5:R-:W-:-:S03]  /*a8d0*/  IMAD.WIDE R160, R3, 0x4, R234 ;  /* 0x0000000403a07825 */ /* 0x020fc600078e02ea */
[----:B------:R3:W-:Y:S01]  /*a8e0*/  STL.64 [R1+0x600], R156 ;  /* 0x0006009c01007387 */ /* 0x0007e20000100a00 */
[----:B----4-:R-:W-:Y:S02]  /*a8f0*/  VIADD R0, R245, 0xfffffff9 ;  /* 0xfffffff9f5007836 */ /* 0x010fe40000000000 */
[----:B------:R-:W-:Y:S01]  /*a900*/  VIADD R4, R244, 0xfffffffd ;  /* 0xfffffffdf4047836 */ /* 0x000fe20000000000 */
[----:B------:R4:W-:Y:S01]  /*a910*/  LDGSTS.E [R5+0x6800], desc[UR42][R168.64], !P4 ;  /* 0x06800000a8057fae */ /* 0x0009e2000e1a102a */
[C---:B--2---:R-:W-:Y:S01]  /*a920*/  IMAD.WIDE R158, R3.reuse, 0x4, R232 ;  /* 0x00000004039e7825 */ /* 0x044fe200078e02e8 */
[----:B------:R-:W2:Y:S02]  /*a930*/  LDC R244, c[0x0][0x3a0] ;  /* 0x0000e800fff47b82 */ /* 0x000ea40000000800 */
[----:B------:R1:W-:Y:S01]  /*a940*/  STL.64 [R1+0x5f8], R154 ;  /* 0x0005f89a01007387 */ /* 0x0003e20000100a00 */
[----:B---3--:R-:W-:-:S03]  /*a950*/  IMAD.WIDE R156, R3, 0x4, R230 ;  /* 0x00000004039c7825 */ /* 0x008fc600078e02e6 */
[----:B------:R3:W-:Y:S02]  /*a960*/  LDGSTS.E [R5+0x6900], desc[UR42][R166.64], !P4 ;  /* 0x06900000a6057fae */ /* 0x0007e4000e1a102a */
[----:B------:R-:W5:Y:S02]  /*a970*/  LDC R245, c[0x0][0x3a0] ;  /* 0x0000e800fff57b82 */ /* 0x000f640000000800 */
[----:B------:R2:W-:Y:S01]  /*a980*/  LDGSTS.E [R5+0x6a00], desc[UR42][R164.64], !P4 ;  /* 0x06a00000a4057fae */ /* 0x0005e2000e1a102a */
[----:B-1----:R-:W-:-:S03]  /*a990*/  IMAD.WIDE R154, R3, 0x4, R228 ;  /* 0x00000004039a7825 */ /* 0x002fc600078e02e4 */
        /* <DEDUP_REMOVED lines=8> */
[----:B------:R3:W-:Y:S01]  /*aa20*/  STL.64 [R1+0x528], R166 ;  /* 0x000528a601007387 */ /* 0x0007e20000100a00 */
[----:B------:R-:W-:-:S03]  /*aa30*/  IMAD R3, R2, 0x15, RZ ;  /* 0x0000001502037824 */ /* 0x000fc600078e02ff */
[----:B------:R2:W-:Y:S01]  /*aa40*/  STL.64 [R1+0x520], R164 ;  /* 0x000520a401007387 */ /* 0x0005e20000100a00 */
[----:B----4-:R-:W-:-:S03]  /*aa50*/  IMAD.WIDE R168, R0, 0x4, R242 ;  /* 0x0000000400a87825 */ /* 0x010fc600078e02f2 */
[----:B------:R1:W-:Y:S01]  /*aa60*/  STL.64 [R1+0x518], R162 ;  /* 0x000518a201007387 */ /* 0x0003e20000100a00 */
[----:B---3--:R-:W-:-:S03]  /*aa70*/  IMAD.WIDE R166, R0, 0x4, R240 ;  /* 0x0000000400a67825 */ /* 0x008fc600078e02f0 */
[----:B------:R3:W-:Y:S01]  /*aa80*/  STL.64 [R1+0x510], R160 ;  /* 0x000510a001007387 */ /* 0x0007e20000100a00 */
[----:B--2---:R-:W-:-:S03]  /*aa90*/  IMAD.WIDE R164, R0, 0x4, R238 ;  /* 0x0000000400a47825 */ /* 0x004fc600078e02ee */
[----:B------:R2:W-:Y:S01]  /*aaa0*/  STL.64 [R1+0x508], R158 ;  /* 0x0005089e01007387 */ /* 0x0005e20000100a00 */
[----:B-1----:R-:W-:-:S03]  /*aab0*/  IMAD.WIDE R162, R0, 0x4, R236 ;  /* 0x0000000400a27825 */ /* 0x002fc600078e02ec */
[----:B------:R1:W-:Y:S01]  /*aac0*/  STL.64 [R1+0x500], R156 ;  /* 0x0005009c01007387 */ /* 0x0003e20000100a00 */
[----:B---3--:R-:W-:-:S03]  /*aad0*/  IMAD.WIDE R160, R0, 0x4, R234 ;  /* 0x0000000400a07825 */ /* 0x008fc600078e02ea */
[----:B------:R3:W-:Y:S01]  /*aae0*/  LDGSTS.E [R5+0x8800], desc[UR42][R168.64], !P3 ;  /* 0x08800000a8057fae */ /* 0x0007e2000d9a102a */
[----:B--2---:R-:W-:-:S03]  /*aaf0*/  IMAD.WIDE R158, R0, 0x4, R232 ;  /* 0x00000004009e7825 */ /* 0x004fc600078e02e8 */
[----:B------:R2:W-:Y:S01]  /*ab00*/  STL.64 [R1+0x4f8], R154 ;  /* 0x0004f89a01007387 */ /* 0x0005e20000100a00 */
[----:B-1----:R-:W-:-:S03]  /*ab10*/  IMAD.WIDE R156, R0, 0x4, R230 ;  /* 0x00000004009c7825 */ /* 0x002fc600078e02e6 */
[----:B------:R1:W-:Y:S04]  /*ab20*/  LDGSTS.E [R5+0x8900], desc[UR42][R166.64], !P3 ;  /* 0x08900000a6057fae */ /* 0x0003e8000d9a102a */
[----:B------:R3:W-:Y:S01]  /*ab30*/  STL.64 [R1+0x470], R168 ;  /* 0x000470a801007387 */ /* 0x0007e20000100a00 */
[----:B--2---:R-:W-:-:S03]  /*ab40*/  IMAD.WIDE R154, R0, 0x4, R228 ;  /* 0x00000004009a7825 */ /* 0x004fc600078e02e4 */
[----:B------:R2:W-:Y:S04]  /*ab50*/  LDGSTS.E [R5+0x8a00], desc[UR42][R164.64], !P3 ;  /* 0x08a00000a4057fae */ /* 0x0005e8000d9a102a */
        /* <DEDUP_REMOVED lines=15> */
[----:B------:R2:W-:Y:S01]  /*ac50*/  STL.64 [R1+0x440], R156 ;  /* 0x0004409c01007387 */ /* 0x0005e20000100a00 */
[----:B------:R-:W-:Y:S01]  /*ac60*/  ISETP.GE.U32.AND P1, PT, R4, 0x7fffffde, PT ;  /* 0x7fffffde0400780c */ /* 0x000fe20003f26070 */
[C---:B-1----:R-:W-:Y:S02]  /*ac70*/  IMAD.WIDE R158, R3.reuse, 0x4, R232 ;  /* 0x00000004039e7825 */ /* 0x042fe400078e02e8 */
[----:B------:R1:W-:Y:S04]  /*ac80*/  LDGSTS.E [R5+0xa800], desc[UR42][R168.64], !P6 ;  /* 0x0a800000a8057fae */ /* 0x0003e8000f1a102a */
[----:B------:R4:W-:Y:S01]  /*ac90*/  STL.64 [R1+0x438], R154 ;  /* 0x0004389a01007387 */ /* 0x0009e20000100a00 */
[----:B------:R-:W-:Y:S02]  /*aca0*/  VIADD R0, R244, 0xfffffff1 ;  /* 0xfffffff1f4007836 */ /* 0x000fe40000000000 */
[----:B--2---:R-:W-:Y:S01]  /*acb0*/  IMAD.WIDE R156, R3, 0x4, R230 ;  /* 0x00000004039c7825 */ /* 0x004fe200078e02e6 */
[----:B------:R2:W-:Y:S01]  /*acc0*/  LDGSTS.E [R5+0xa900], desc[UR42][R166.64], !P6 ;  /* 0x0a900000a6057fae */ /* 0x0005e2000f1a102a */
[----:B------:R-:W3:Y:S03]  /*acd0*/  LDC R244, c[0x0][0x3a0] ;  /* 0x0000e800fff47b82 */ /* 0x000ee60000000800 */
[----:B------:R1:W-:Y:S01]  /*ace0*/  LDGSTS.E [R5+0xaa00], desc[UR42][R164.64], !P6 ;  /* 0x0aa00000a4057fae */ /* 0x0003e2000f1a102a */
[----:B------:R-:W-:-:S02]  /*acf0*/  VIADD R4, R246, 0xfffffff5 ;  /* 0xfffffff5f6047836 */ /* 0x000fc40000000000 */
[----:B----4-:R-:W-:Y:S01]  /*ad00*/  IMAD.WIDE R154, R3, 0x4, R228 ;  /* 0x00000004039a7825 */ /* 0x010fe200078e02e4 */
[----:B------:R4:W-:Y:S01]  /*ad10*/  LDGSTS.E [R5+0xab00], desc[UR42][R162.64], !P6 ;  /* 0x0ab00000a2057fae */ /* 0x0009e2000f1a102a */
[----:B------:R-:W3:Y:S03]  /*ad20*/  LDC R246, c[0x0][0x3a0] ;  /* 0x0000e800fff67b82 */ /* 0x000ee60000000800 */
        /* <DEDUP_REMOVED lines=10> */
[----:B-1----:R-:W-:-:S03]  /*add0*/  IMAD.WIDE R168, R0, 0x4, R242 ;  /* 0x0000000400a87825 */ /* 0x002fc600078e02f2 */
[----:B------:R1:W-:Y:S01]  /*ade0*/  STL.64 [R1+0x398], R162 ;  /* 0x000398a201007387 */ /* 0x0003e20000100a00 */
[----:B--2---:R-:W-:-:S03]  /*adf0*/  IMAD.WIDE R166, R0, 0x4, R240 ;  /* 0x0000000400a67825 */ /* 0x004fc600078e02f0 */
[----:B------:R2:W-:Y:S01]  /*ae00*/  STL.64 [R1+0x390], R160 ;  /* 0x000390a001007387 */ /* 0x0005e20000100a00 */
[----:B----4-:R-:W-:-:S03]  /*ae10*/  IMAD.WIDE R164, R0, 0x4, R238 ;  /* 0x0000000400a47825 */ /* 0x010fc600078e02ee */
[----:B------:R4:W-:Y:S01]  /*ae20*/  STL.64 [R1+0x388], R158 ;  /* 0x0003889e01007387 */ /* 0x0009e20000100a00 */
[----:B-1----:R-:W-:-:S03]  /*ae30*/  IMAD.WIDE R162, R0, 0x4, R236 ;  /* 0x0000000400a27825 */ /* 0x002fc600078e02ec */
[----:B------:R1:W-:Y:S01]  /*ae40*/  STL.64 [R1+0x380], R156 ;  /* 0x0003809c01007387 */ /* 0x0003e20000100a00 */
[----:B--2---:R-:W-:-:S03]  /*ae50*/  IMAD.WIDE R160, R0, 0x4, R234 ;  /* 0x0000000400a07825 */ /* 0x004fc600078e02ea */
[----:B------:R2:W-:Y:S01]  /*ae60*/  LDGSTS.E [R5+0xc800], desc[UR42][R168.64], !P5 ;  /* 0x0c800000a8057fae */ /* 0x0005e2000e9a102a */
[----:B----4-:R-:W-:-:S03]  /*ae70*/  IMAD.WIDE R158, R0, 0x4, R232 ;  /* 0x00000004009e7825 */ /* 0x010fc600078e02e8 */
[----:B------:R4:W-:Y:S01]  /*ae80*/  STL.64 [R1+0x378], R154 ;  /* 0x0003789a01007387 */ /* 0x0009e20000100a00 */
[----:B-1----:R-:W-:-:S03]  /*ae90*/  IMAD.WIDE R156, R0, 0x4, R230 ;  /* 0x00000004009c7825 */ /* 0x002fc600078e02e6 */
[----:B------:R1:W-:Y:S04]  /*aea0*/  LDGSTS.E [R5+0xc900], desc[UR42][R166.64], !P5 ;  /* 0x0c900000a6057fae */ /* 0x0003e8000e9a102a */
[----:B------:R2:W-:Y:S01]  /*aeb0*/  STL.64 [R1+0x2f0], R168 ;  /* 0x0002f0a801007387 */ /* 0x0005e20000100a00 */
[----:B----4-:R-:W-:-:S03]  /*aec0*/  IMAD.WIDE R154, R0, 0x4, R228 ;  /* 0x00000004009a7825 */ /* 0x010fc600078e02e4 */
[----:B------:R4:W-:Y:S04]  /*aed0*/  LDGSTS.E [R5+0xca00], desc[UR42][R164.64], !P5 ;  /* 0x0ca00000a4057fae */ /* 0x0009e8000e9a102a */
[----:B------:R1:W-:Y:S04]  /*aee0*/  STL.64 [R1+0x2e8], R166 ;  /* 0x0002e8a601007387 */ /* 0x0003e80000100a00 */
[----:B------:R3:W-:Y:S01]  /*aef0*/  LDGSTS.E [R5+0xcb00], desc[UR42][R162.64], !P5 ;  /* 0x0cb00000a2057fae */ /* 0x0007e2000e9a102a */
[----:B--2---:R-:W-:-:S03]  /*af00*/  IMAD.WIDE R168, R3, 0x4, R242 ;  /* 0x0000000403a87825 */ /* 0x004fc600078e02f2 */
[----:B------:R4:W-:Y:S04]  /*af10*/  STL.64 [R1+0x2e0], R164 ;  /* 0x0002e0a401007387 */ /* 0x0009e80000100a00 */
[----:B------:R2:W-:Y:S01]  /*af20*/  LDGSTS.E [R5+0xcc00], desc[UR42][R160.64], !P5 ;  /* 0x0cc00000a0057fae */ /* 0x0005e2000e9a102a */
[----:B-1----:R-:W-:-:S03]  /*af30*/  IMAD.WIDE R166, R3, 0x4, R240 ;  /* 0x0000000403a67825 */ /* 0x002fc600078e02f0 */
        /* <DEDUP_REMOVED lines=8> */
[----:B--2---:R-:W-:-:S03]  /*afc0*/  IMAD.WIDE R160, R3, 0x4, R234 ;  /* 0x0000000403a07825 */ /* 0x004fc600078e02ea */
[----:B------:R4:W-:Y:S01]  /*afd0*/  STL.64 [R1+0x2c0], R156 ;  /* 0x0002c09c01007387 */ /* 0x0009e20000100a00 */
[----:B------:R-:W-:Y:S02]  /*afe0*/  VIADD R0, R246, 0xffffffe9 ;  /* 0xffffffe9f6007836 */ /* 0x000fe40000000000 */
[C---:B-1----:R-:W-:Y:S01]  /*aff0*/  IMAD.WIDE R158, R3.reuse, 0x4, R232 ;  /* 0x00000004039e7825 */ /* 0x042fe200078e02e8 */
[----:B------:R1:W-:Y:S04]  /*b000*/  LDGSTS.E [R5+0xe800], desc[UR42][R168.64], !P2 ;  /* 0x0e800000a8057fae */ /* 0x0003e8000d1a102a */
[----:B------:R3:W-:Y:S01]  /*b010*/  STL.64 [R1+0x2b8], R154 ;  /* 0x0002b89a01007387 */ /* 0x0007e20000100a00 */
[----:B----4-:R-:W-:-:S03]  /*b020*/  IMAD.WIDE R156, R3, 0x4, R230 ;  /* 0x00000004039c7825 */ /* 0x010fc600078e02e6 */
[----:B------:R2:W-:Y:S04]  /*b030*/  LDGSTS.E [R5+0xe900], desc[UR42][R166.64], !P2 ;  /* 0x0e900000a6057fae */ /* 0x0005e8000d1a102a */
[----:B------:R4:W-:Y:S01]  /*b040*/  LDGSTS.E [R5+0xea00], desc[UR42][R164.64], !P2 ;  /* 0x0ea00000a4057fae */ /* 0x0009e2000d1a102a */
[----:B---3--:R-:W-:-:S03]  /*b050*/  IMAD.WIDE R154, R3, 0x4, R228 ;  /* 0x00000004039a7825 */ /* 0x008fc600078e02e4 */
[----:B------:R3:W-:Y:S04]  /*b060*/  LDGSTS.E [R5+0xeb00], desc[UR42][R162.64], !P2 ;  /* 0x0eb00000a2057fae */ /* 0x0007e8000d1a102a */
[----:B------:R1:W-:Y:S01]  /*b070*/  LDGSTS.E [R5+0xec00], desc[UR42][R160.64], !P2 ;  /* 0x0ec00000a0057fae */ /* 0x0003e2000d1a102a */
[----:B------:R-:W-:-:S03]  /*b080*/  LOP3.LUT R153, R152, 0x40, RZ, 0x3c, !PT ;  /* 0x0000004098997812 */ /* 0x000fc600078e3cff */
[----:B------:R1:W-:Y:S04]  /*b090*/  LDGSTS.E [R5+0xed00], desc[UR42][R158.64], !P2 ;  /* 0x0ed000009e057fae */ /* 0x0003e8000d1a102a */
[----:B------:R1:W-:Y:S04]  /*b0a0*/  LDGSTS.E [R5+0xee00], desc[UR42][R156.64], !P2 ;  /* 0x0ee000009c057fae */ /* 0x0003e8000d1a102a */
[----:B------:R1:W-:Y:S01]  /*b0b0*/  LDGSTS.E [R5+0xef00], desc[UR42][R154.64], !P2 ;  /* 0x0ef000009a057fae */ /* 0x0003e2000d1a102a */
[----:B------:R-:W-:Y:S01]  /*b0c0*/  ISETP.GE.U32.AND P2, PT, R0, 0x7fffffca, PT ;  /* 0x7fffffca0000780c */ /* 0x000fe20003f46070 */
[----:B------:R-:W-:-:S02]  /*b0d0*/  IMAD.SHL.U32 R0, R2, 0x2, RZ ;  /* 0x0000000202007824 */ /* 0x000fc400078e00ff */
[----:B------:R1:W-:Y:S01]  /*b0e0*/  STL.64 [R1+0x230], R168 ;  /* 0x000230a801007387 */ /* 0x0003e20000100a00 */
[----:B------:R-:W-:Y:S01]  /*b0f0*/  ISETP.GE.U32.AND P3, PT, R4, 0x7fffffd6, PT ;  /* 0x7fffffd60400780c */ /* 0x000fe20003f66070 */
[----:B------:R-:W-:Y:S02]  /*b100*/  VIADD R246, R153, UR5 ;  /* 0x0000000599f67c36 */ /* 0x000fe40008000000 */
[----:B------:R2:W-:Y:S01]  /*b110*/  STL.64 [R1+0x228], R166 ;  /* 0x000228a601007387 */ /* 0x0005e20000100a00 */
[----:B-----5:R-:W-:Y:S02]  /*b120*/  VIADD R4, R245, 0xffffffed ;  /* 0xffffffedf5047836 */ /* 0x020fe40000000000 */
[----:B------:R-:W5:Y:S01]  /*b130*/  LDC R245, c[0x0][0x3a0] ;  /* 0x0000e800fff57b82 */ /* 0x000f620000000800 */
[----:B------:R4:W-:Y:S04]  /*b140*/  STL.64 [R1+0x220], R164 ;  /* 0x000220a401007387 */ /* 0x0009e80000100a00 */
[----:B------:R3:W-:Y:S01]  /*b150*/  STL.64 [R1+0x218], R162 ;  /* 0x000218a201007387 */ /* 0x0007e20000100a00 */
[----:B-1----:R-:W-:-:S03]  /*b160*/  IMAD.WIDE R168, R0, 0x4, R242 ;  /* 0x0000000400a87825 */ /* 0x002fc600078e02f2 */
[----:B------:R1:W-:Y:S01]  /*b170*/  STL.64 [R1+0x210], R160 ;  /* 0x000210a001007387 */ /* 0x0003e20000100a00 */
[----:B--2---:R-:W-:-:S03]  /*b180*/  IMAD.WIDE R166, R0, 0x4, R240 ;  /* 0x0000000400a67825 */ /* 0x004fc600078e02f0 */
[----:B------:R2:W-:Y:S01]  /*b190*/  STL.64 [R1+0x208], R158 ;  /* 0x0002089e01007387 */ /* 0x0005e20000100a00 */
[----:B----4-:R-:W-:-:S03]  /*b1a0*/  IMAD.WIDE R164, R0, 0x4, R238 ;  /* 0x0000000400a47825 */ /* 0x010fc600078e02ee */
[----:B------:R4:W-:Y:S01]  /*b1b0*/  STL.64 [R1+0x200], R156 ;  /* 0x0002009c01007387 */ /* 0x0009e20000100a00 */
[----:B---3--:R-:W-:-:S03]  /*b1c0*/  IMAD.WIDE R162, R0, 0x4, R236 ;  /* 0x0000000400a27825 */ /* 0x008fc600078e02ec */
[----:B------:R3:W-:Y:S01]  /*b1d0*/  STL.64 [R1+0x1f8], R154 ;  /* 0x0001f89a01007387 */ /* 0x0007e20000100a00 */
[----:B-1----:R-:W-:-:S03]  /*b1e0*/  IMAD.WIDE R160, R0, 0x4, R234 ;  /* 0x0000000400a07825 */ /* 0x002fc600078e02ea */
[----:B------:R1:W-:Y:S01]  /*b1f0*/  LDGSTS.E [R246+0x1000], desc[UR42][R168.64], !P1 ;  /* 0x01000000a8f67fae */ /* 0x0003e2000c9a102a */
[----:B--2---:R-:W-:-:S03]  /*b200*/  IMAD.WIDE R158, R0, 0x4, R232 ;  /* 0x00000004009e7825 */ /* 0x004fc600078e02e8 */
[----:B------:R2:W-:Y:S01]  /*b210*/  LDGSTS.E [R246+0x1100], desc[UR42][R166.64], !P1 ;  /* 0x01100000a6f67fae */ /* 0x0005e2000c9a102a */
[----:B----4-:R-:W-:-:S03]  /*b220*/  IMAD.WIDE R156, R0, 0x4, R230 ;  /* 0x00000004009c7825 */ /* 0x010fc600078e02e6 */
[----:B------:R4:W-:Y:S01]  /*b230*/  LDGSTS.E [R246+0x1200], desc[UR42][R164.64], !P1 ;  /* 0x01200000a4f67fae */ /* 0x0009e2000c9a102a */
[----:B---3--:R-:W-:-:S03]  /*b240*/  IMAD.WIDE R154, R0, 0x4, R228 ;  /* 0x00000004009a7825 */ /* 0x008fc600078e02e4 */
[----:B------:R3:W-:Y:S01]  /*b250*/  LDGSTS.E [R246+0x1300], desc[UR42][R162.64], !P1 ;  /* 0x01300000a2f67fae */ /* 0x0007e2000c9a102a */
[----:B------:R-:W-:Y:S02]  /*b260*/  IMAD R0, R2, 0x6, RZ ;  /* 0x0000000602007824 */ /* 0x000fe400078e02ff */
[----:B------:R-:W-:Y:S01]  /*b270*/  VIADD R3, R244, 0xffffffe5 ;  /* 0xffffffe5f4037836 */ /* 0x000fe20000000000 */
[----:B------:R1:W-:Y:S01]  /*b280*/  STL.64 [R1+0x7f0], R168 ;  /* 0x0007f0a801007387 */ /* 0x0003e20000100a00 */
[----:B------:R-:W-:Y:S01]  /*b290*/  ISETP.GE.U32.AND P5, PT, R4, 0x7fffffce, PT ;  /* 0x7fffffce0400780c */ /* 0x000fe20003fa6070 */
[----:B------:R-:W5:Y:S02]  /*b2a0*/  LDC R244, c[0x0][0x3a0] ;  /* 0x0000e800fff47b82 */ /* 0x000f640000000800 */
[----:B------:R2:W-:Y:S04]  /*b2b0*/  LDGSTS.E [R246+0x1400], desc[UR42][R160.64], !P1 ;  /* 0x01400000a0f67fae */ /* 0x0005e8000c9a102a */
[----:B------:R2:W-:Y:S02]  /*b2c0*/  STL.64 [R1+0x7e8], R166 ;  /* 0x0007e8a601007387 */ /* 0x0005e40000100a00 */
[----:B------:R-:W5:Y:S02]  /*b2d0*/  LDC R4, c[0x0][0x3a0] ;  /* 0x0000e800ff047b82 */ /* 0x000f640000000800 */
[----:B------:R3:W-:Y:S01]  /*b2e0*/  LDGSTS.E [R246+0x1500], desc[UR42][R158.64], !P1 ;  /* 0x015000009ef67fae */ /* 0x0007e2000c9a102a */
[----:B-1----:R-:W-:-:S03]  /*b2f0*/  IMAD.WIDE R168, R0, 0x4, R242 ;  /* 0x0000000400a87825 */ /* 0x002fc600078e02f2 */
[----:B------:R4:W-:Y:S04]  /*b300*/  STL.64 [R1+0x7e0], R164 ;  /* 0x0007e0a401007387 */ /* 0x0009e80000100a00 */
[----:B------:R1:W-:Y:S01]  /*b310*/  LDGSTS.E [R246+0x1600], desc[UR42][R156.64], !P1 ;  /* 0x016000009cf67fae */ /* 0x0003e2000c9a102a */
[----:B--2---:R-:W-:-:S03]  /*b320*/  IMAD.WIDE R166, R0, 0x4, R240 ;  /* 0x0000000400a67825 */ /* 0x004fc600078e02f0 */
[----:B------:R3:W-:Y:S04]  /*b330*/  STL.64 [R1+0x7d8], R162 ;  /* 0x0007d8a201007387 */ /* 0x0007e80000100a00 */
[----:B------:R2:W-:Y:S01]  /*b340*/  LDGSTS.E [R246+0x1700], desc[UR42][R154.64], !P1 ;  /* 0x017000009af67fae */ /* 0x0005e2000c9a102a */
[----:B----4-:R-:W-:Y:S01]  /*b350*/  IMAD.WIDE R164, R0, 0x4, R238 ;  /* 0x0000000400a47825 */ /* 0x010fe200078e02ee */
[----:B------:R-:W-:Y:S02]  /*b360*/  ISETP.GE.U32.AND P1, PT, R3, 0x7fffffc6, PT ;  /* 0x7fffffc60300780c */ /* 0x000fe40003f26070 */
[----:B------:R4:W-:Y:S01]  /*b370*/  STL.64 [R1+0x7d0], R160 ;  /* 0x0007d0a001007387 */ /* 0x0009e20000100a00 */
[----:B------:R-:W-:Y:S02]  /*b380*/  IMAD R3, R2, 0xa, RZ ;  /* 0x0000000a02037824 */ /* 0x000fe400078e02ff */
[C---:B---3--:R-:W-:Y:S01]  /*b390*/  IMAD.WIDE R162, R0.reuse, 0x4, R236 ;  /* 0x0000000400a27825 */ /* 0x048fe200078e02ec */
[----:B------:R3:W-:Y:S04]  /*b3a0*/  STL.64 [R1+0x7c8], R158 ;  /* 0x0007c89e01007387 */ /* 0x0007e80000100a00 */
[----:B------:R1:W-:Y:S01]  /*b3b0*/  STL.64 [R1+0x7c0], R156 ;  /* 0x0007c09c01007387 */ /* 0x0003e20000100a00 */
[----:B----4-:R-:W-:-:S03]  /*b3c0*/  IMAD.WIDE R160, R0, 0x4, R234 ;  /* 0x0000000400a07825 */ /* 0x010fc600078e02ea */
[----:B------:R4:W-:Y:S01]  /*b3d0*/  LDGSTS.E [R246+0x3000], desc[UR42][R168.64], !P4 ;  /* 0x03000000a8f67fae */ /* 0x0009e2000e1a102a */
[----:B---3--:R-:W-:-:S03]  /*b3e0*/  IMAD.WIDE R158, R0, 0x4, R232 ;  /* 0x00000004009e7825 */ /* 0x008fc600078e02e8 */
[----:B------:R2:W-:Y:S01]  /*b3f0*/  STL.64 [R1+0x7b8], R154 ;  /* 0x0007b89a01007387 */ /* 0x0005e20000100a00 */
[----:B-1----:R-:W-:-:S03]  /*b400*/  IMAD.WIDE R156, R0, 0x4, R230 ;  /* 0x00000004009c7825 */ /* 0x002fc600078e02e6 */
[----:B------:R1:W-:Y:S04]  /*b410*/  LDGSTS.E [R246+0x3100], desc[UR42][R166.64], !P4 ;  /* 0x03100000a6f67fae */ /* 0x0003e8000e1a102a */
[----:B------:R4:W-:Y:S01]  /*b420*/  STL.64 [R1+0x6f0], R168 ;  /* 0x0006f0a801007387 */ /* 0x0009e20000100a00 */
[----:B--2---:R-:W-:-:S03]  /*b430*/  IMAD.WIDE R154, R0, 0x4, R228 ;  /* 0x00000004009a7825 */ /* 0x004fc600078e02e4 */
[----:B------:R2:W-:Y:S04]  /*b440*/  LDGSTS.E [R246+0x3200], desc[UR42][R164.64], !P4 ;  /* 0x03200000a4f67fae */ /* 0x0005e8000e1a102a */
[----:B------:R1:W-:Y:S01]  /*b450*/  STL.64 [R1+0x6e8], R166 ;  /* 0x0006e8a601007387 */ /* 0x0003e20000100a00 */
[----:B----4-:R-:W-:-:S03]  /*b460*/  IMAD.WIDE R168, R3, 0x4, R242 ;  /* 0x0000000403a87825 */ /* 0x010fc600078e02f2 */
[----:B------:R3:W-:Y:S04]  /*b470*/  LDGSTS.E [R246+0x3300], desc[UR42][R162.64], !P4 ;  /* 0x03300000a2f67fae */ /* 0x0007e8000e1a102a */
        /* <DEDUP_REMOVED lines=11> */
[----:B----4-:R-:W-:-:S03]  /*b530*/  IMAD.WIDE R160, R3, 0x4, R234 ;  /* 0x0000000403a07825 */ /* 0x010fc600078e02ea */
[----:B------:R2:W-:Y:S01]  /*b540*/  STL.64 [R1+0x6c0], R156 ;  /* 0x0006c09c01007387 */ /* 0x0005e20000100a00 */
[----:B-----5:R-:W-:Y:S02]  /*b550*/  VIADD R0, R245, 0xfffffffc ;  /* 0xfffffffcf5007836 */ /* 0x020fe40000000000 */
[----:B------:R-:W-:Y:S01]  /*b560*/  VIADD R4, R4, 0xffffffe1 ;  /* 0xffffffe104047836 */ /* 0x000fe20000000000 */
[----:B------:R4:W-:Y:S01]  /*b570*/  LDGSTS.E [R246+0x5000], desc[UR42][R168.64], !P3 ;  /* 0x05000000a8f67fae */ /* 0x0009e2000d9a102a */
[C---:B-1----:R-:W-:Y:S01]  /*b580*/  IMAD.WIDE R158, R3.reuse, 0x4, R232 ;  /* 0x00000004039e7825 */ /* 0x042fe200078e02e8 */
[----:B------:R-:W1:Y:S02]  /*b590*/  LDC R245, c[0x0][0x3a0] ;  /* 0x0000e800fff57b82 */ /* 0x000e640000000800 */
[----:B------:R3:W-:Y:S01]  /*b5a0*/  STL.64 [R1+0x6b8], R154 ;  /* 0x0006b89a01007387 */ /* 0x0007e20000100a00 */
[----:B--2---:R-:W-:-:S03]  /*b5b0*/  IMAD.WIDE R156, R3, 0x4, R230 ;  /* 0x00000004039c7825 */ /* 0x004fc600078e02e6 */
[----:B------:R2:W-:Y:S04]  /*b5c0*/  LDGSTS.E [R246+0x5100], desc[UR42][R166.64], !P3 ;  /* 0x05100000a6f67fae */ /* 0x0005e8000d9a102a */
[----:B------:R5:W-:Y:S01]  /*b5d0*/  LDGSTS.E [R246+0x5200], desc[UR42][R164.64], !P3 ;  /* 0x05200000a4f67fae */ /* 0x000be2000d9a102a */
[----:B---3--:R-:W-:-:S03]  /*b5e0*/  IMAD.WIDE R154, R3, 0x4, R228 ;  /* 0x00000004039a7825 */ /* 0x008fc600078e02e4 */
        /* <DEDUP_REMOVED lines=13> */
[----:B--2---:R-:W-:-:S03]  /*b6c0*/  IMAD.WIDE R166, R0, 0x4, R240 ;  /* 0x0000000400a67825 */ /* 0x004fc600078e02f0 */
[----:B------:R1:W-:Y:S01]  /*b6d0*/  STL.64 [R1+0x5d0], R160 ;  /* 0x0005d0a001007387 */ /* 0x0003e20000100a00 */
[----:B-----5:R-:W-:-:S03]  /*b6e0*/  IMAD.WIDE R164, R0, 0x4, R238 ;  /* 0x0000000400a47825 */ /* 0x020fc600078e02ee */
[----:B------:R2:W-:Y:S01]  /*b6f0*/  STL.64 [R1+0x5c8], R158 ;  /* 0x0005c89e01007387 */ /* 0x0005e20000100a00 */
[----:B---3--:R-:W-:-:S03]  /*b700*/  IMAD.WIDE R162, R0, 0x4, R236 ;  /* 0x0000000400a27825 */ /* 0x008fc600078e02ec */
[----:B------:R3:W-:Y:S01]  /*b710*/  STL.64 [R1+0x5c0], R156 ;  /* 0x0005c09c01007387 */ /* 0x0007e20000100a00 */
[----:B-1----:R-:W-:-:S03]  /*b720*/  IMAD.WIDE R160, R0, 0x4, R234 ;  /* 0x0000000400a07825 */ /* 0x002fc600078e02ea */
[----:B------:R1:W-:Y:S01]  /*b730*/  LDGSTS.E [R246+0x7000], desc[UR42][R168.64], !P6 ;  /* 0x07000000a8f67fae */ /* 0x0003e2000f1a102a */
[----:B--2---:R-:W-:-:S03]  /*b740*/  IMAD.WIDE R158, R0, 0x4, R232 ;  /* 0x00000004009e7825 */ /* 0x004fc600078e02e8 */
[----:B------:R2:W-:Y:S01]  /*b750*/  STL.64 [R1+0x5b8], R154 ;  /* 0x0005b89a01007387 */ /* 0x0005e20000100a00 */
[----:B---3--:R-:W-:-:S03]  /*b760*/  IMAD.WIDE R156, R0, 0x4, R230 ;  /* 0x00000004009c7825 */ /* 0x008fc600078e02e6 */
[----:B------:R3:W-:Y:S04]  /*b770*/  LDGSTS.E [R246+0x7100], desc[UR42][R166.64], !P6 ;  /* 0x07100000a6f67fae */ /* 0x0007e8000f1a102a */
[----:B------:R1:W-:Y:S01]  /*b780*/  STL.64 [R1+0x4f0], R168 ;  /* 0x0004f0a801007387 */ /* 0x0003e20000100a00 */
[----:B--2---:R-:W-:-:S03]  /*b790*/  IMAD.WIDE R154, R0, 0x4, R228 ;  /* 0x00000004009a7825 */ /* 0x004fc600078e02e4 */
[----:B------:R2:W-:Y:S04]  /*b7a0*/  LDGSTS.E [R246+0x7200], desc[UR42][R164.64], !P6 ;  /* 0x07200000a4f67fae */ /* 0x0005e8000f1a102a */
        /* <DEDUP_REMOVED lines=14> */
[----:B-1----:R-:W-:-:S03]  /*b890*/  IMAD.WIDE R160, R3, 0x4, R234 ;  /* 0x0000000403a07825 */ /* 0x002fc600078e02ea */
[----:B------:R2:W-:Y:S01]  /*b8a0*/  STL.64 [R1+0x4c0], R156 ;  /* 0x0004c09c01007387 */ /* 0x0005e20000100a00 */
[----:B------:R-:W-:Y:S01]  /*b8b0*/  ISETP.GE.U32.AND P4, PT, R4, 0x7fffffc2, PT ;  /* 0x7fffffc20400780c */ /* 0x000fe20003f86070 */
[----:B---3--:R-:W-:Y:S02]  /*b8c0*/  IMAD.WIDE R158, R3, 0x4, R232 ;  /* 0x00000004039e7825 */ /* 0x008fe400078e02e8 */
        /* <DEDUP_REMOVED lines=25> */
[----:B-----5:R-:W-:-:S03]  /*ba60*/  IMAD.WIDE R164, R0, 0x4, R238 ;  /* 0x0000000400a47825 */ /* 0x020fc600078e02ee */
[----:B------:R2:W-:Y:S01]  /*ba70*/  STL.64 [R1+0x408], R158 ;  /* 0x0004089e01007387 */ /* 0x0005e20000100a00 */
[----:B----4-:R-:W-:-:S03]  /*ba80*/  IMAD.WIDE R162, R0, 0x4, R236 ;  /* 0x0000000400a27825 */ /* 0x010fc600078e02ec */
[----:B------:R4:W-:Y:S01]  /*ba90*/  STL.64 [R1+0x400], R156 ;  /* 0x0004009c01007387 */ /* 0x0009e20000100a00 */
[----:B-1----:R-:W-:-:S03]  /*baa0*/  IMAD.WIDE R160, R0, 0x4, R234 ;  /* 0x0000000400a07825 */ /* 0x002fc600078e02ea */
[----:B------:R1:W-:Y:S01]  /*bab0*/  LDGSTS.E [R246+0xb000], desc[UR42][R168.64], !P2 ;  /* 0x0b000000a8f67fae */ /* 0x0003e2000d1a102a */
[----:B--2---:R-:W-:-:S03]  /*bac0*/  IMAD.WIDE R158, R0, 0x4, R232 ;  /* 0x00000004009e7825 */ /* 0x004fc600078e02e8 */
[----:B------:R2:W-:Y:S01]  /*bad0*/  STL.64 [R1+0x3f8], R154 ;  /* 0x0003f89a01007387 */ /* 0x0005e20000100a00 */
[----:B----4-:R-:W-:-:S03]  /*bae0*/  IMAD.WIDE R156, R0, 0x4, R230 ;  /* 0x00000004009c7825 */ /* 0x010fc600078e02e6 */
        /* <DEDUP_REMOVED lines=18> */
[----:B-1----:R-:W-:-:S03]  /*bc10*/  IMAD.WIDE R160, R3, 0x4, R234 ;  /* 0x0000000403a07825 */ /* 0x002fc600078e02ea */
[----:B------:R2:W-:Y:S01]  /*bc20*/  STL.64 [R1+0x340], R156 ;  /* 0x0003409c01007387 */ /* 0x0005e20000100a00 */
[----:B------:R-:W-:Y:S01]  /*bc30*/  ISETP.GE.U32.AND P6, PT, R4, 0x7fffffd9, PT ;  /* 0x7fffffd90400780c */ /* 0x000fe20003fc6070 */
[C---:B----4-:R-:W-:Y:S02]  /*bc40*/  IMAD.WIDE R158, R3.reuse, 0x4, R232 ;  /* 0x00000004039e7825 */ /* 0x050fe400078e02e8 */
[----:B------:R1:W-:Y:S04]  /*bc50*/  LDGSTS.E [R246+0xd000], desc[UR42][R168.64], !P1 ;  /* 0x0d000000a8f67fae */ /* 0x0003e8000c9a102a */
[----:B------:R5:W-:Y:S01]  /*bc60*/  STL.64 [R1+0x338], R154 ;  /* 0x0003389a01007387 */ /* 0x000be20000100a00 */
[----:B---3--:R-:W-:Y:S02]  /*bc70*/  VIADD R0, R244, 0xffffffec ;  /* 0xffffffecf4007836 */ /* 0x008fe40000000000 */
[----:B--2---:R-:W-:Y:S01]  /*bc80*/  IMAD.WIDE R156, R3, 0x4, R230 ;  /* 0x00000004039c7825 */ /* 0x004fe200078e02e6 */
[----:B------:R2:W-:Y:S01]  /*bc90*/  LDGSTS.E [R246+0xd100], desc[UR42][R166.64], !P1 ;  /* 0x0d100000a6f67fae */ /* 0x0005e2000c9a102a */
[----:B------:R-:W-:Y:S01]  /*bca0*/  LOP3.LUT R152, R152, 0x60, RZ, 0x3c, !PT ;  /* 0x0000006098987812 */ /* 0x000fe200078e3cff */
[----:B------:R-:W3:Y:S02]  /*bcb0*/  LDC R244, c[0x0][0x3a0] ;  /* 0x0000e800fff47b82 */ /* 0x000ee40000000800 */
[----:B------:R4:W-:Y:S01]  /*bcc0*/  LDGSTS.E [R246+0xd200], desc[UR42][R164.64], !P1 ;  /* 0x0d200000a4f67fae */ /* 0x0009e2000c9a102a */
[----:B------:R-:W-:-:S02]  /*bcd0*/  VIADD R4, R245, 0xfffffff0 ;  /* 0xfffffff0f5047836 */ /* 0x000fc40000000000 */
[----:B-----5:R-:W-:Y:S01]  /*bce0*/  IMAD.WIDE R154, R3, 0x4, R228 ;  /* 0x00000004039a7825 */ /* 0x020fe200078e02e4 */
[----:B------:R5:W-:Y:S02]  /*bcf0*/  LDGSTS.E [R246+0xd300], desc[UR42][R162.64], !P1 ;  /* 0x0d300000a2f67fae */ /* 0x000be4000c9a102a */
[----:B------:R-:W3:Y:S02]  /*bd00*/  LDC R245, c[0x0][0x3a0] ;  /* 0x0000e800fff57b82 */ /* 0x000ee40000000800 */
        /* <DEDUP_REMOVED lines=15> */
[----:B------:R-:W-:Y:S01]  /*be00*/  ISETP.GE.U32.AND P2, PT, R4, 0x7fffffd1, PT ;  /* 0x7fffffd10400780c */ /* 0x000fe20003f46070 */
[----:B------:R-:W-:Y:S02]  /*be10*/  IMAD R3, R2, 0x3, RZ ;  /* 0x0000000302037824 */ /* 0x000fe400078e02ff */
[----:B------:R4:W-:Y:S01]  /*be20*/  STL.64 [R1+0x280], R156 ;  /* 0x0002809c01007387 */ /* 0x0009e20000100a00 */
[----:B-----5:R-:W-:-:S03]  /*be30*/  IMAD.WIDE R162, R0, 0x4, R236 ;  /* 0x0000000400a27825 */ /* 0x020fc600078e02ec */
[----:B------:R5:W-:Y:S01]  /*be40*/  STL.64 [R1+0x278], R154 ;  /* 0x0002789a01007387 */ /* 0x000be20000100a00 */
[----:B-1----:R-:W-:-:S03]  /*be50*/  IMAD.WIDE R160, R0, 0x4, R234 ;  /* 0x0000000400a07825 */ /* 0x002fc600078e02ea */
[----:B------:R-:W-:Y:S01]  /*be60*/  LDGSTS.E [R246+0xf000], desc[UR42][R168.64], !P4 ;  /* 0x0f000000a8f67fae */ /* 0x000fe2000e1a102a */
[----:B--2---:R-:W-:-:S03]  /*be70*/  IMAD.WIDE R158, R0, 0x4, R232 ;  /* 0x00000004009e7825 */ /* 0x004fc600078e02e8 */
[----:B------:R-:W-:Y:S01]  /*be80*/  STL.64 [R1+0x1f0], R168 ;  /* 0x0001f0a801007387 */ /* 0x000fe20000100a00 */
[----:B----4-:R-:W-:-:S03]  /*be90*/  IMAD.WIDE R156, R0, 0x4, R230 ;  /* 0x00000004009c7825 */ /* 0x010fc600078e02e6 */
[----:B------:R1:W-:Y:S01]  /*bea0*/  LDGSTS.E [R246+0xf100], desc[UR42][R166.64], !P4 ;  /* 0x0f100000a6f67fae */ /* 0x0003e2000e1a102a */
[----:B------:R-:W-:Y:S02]  /*beb0*/  VIADD R4, R247, 0xffffffe8 ;  /* 0xffffffe8f7047836 */ /* 0x000fe40000000000 */
[----:B-----5:R-:W-:Y:S01]  /*bec0*/  IMAD.WIDE R154, R0, 0x4, R228 ;  /* 0x00000004009a7825 */ /* 0x020fe200078e02e4 */
[----:B------:R1:W-:Y:S03]  /*bed0*/  STL.64 [R1+0x1e8], R166 ;  /* 0x0001e8a601007387 */ /* 0x0003e60000100a00 */
[----:B------:R-:W-:Y:S01]  /*bee0*/  VIADD R247, R152, UR5 ;  /* 0x0000000598f77c36 */ /* 0x000fe20008000000 */
        /* <DEDUP_REMOVED lines=14> */
[----:B------:R-:W-:-:S03]  /*bfd0*/  IMAD.WIDE R152, R3, 0x4, R228 ;  /* 0x0000000403987825 */ /* 0x000fc600078e02e4 */
[----:B------:R1:W-:Y:S01]  /*bfe0*/  LDGSTS.E [R246+0xf700], desc[UR42][R154.64], !P4 ;  /* 0x0f7000009af67fae */ /* 0x0003e2000e1a102a */
[----:B--2---:R-:W-:-:S03]  /*bff0*/  IMAD.WIDE R158, R3, 0x4, R234 ;  /* 0x00000004039e7825 */ /* 0x004fc600078e02ea */
[----:B------:R1:W-:Y:S01]  /*c000*/  STL.64 [R1+0x1b8], R154 ;  /* 0x0001b89a01007387 */ /* 0x0003e20000100a00 */
[----:B---3--:R-:W-:Y:S02]  /*c010*/  VIADD R0, R245, 0xffffffe4 ;  /* 0xffffffe4f5007836 */ /* 0x008fe40000000000 */
[C---:B----4-:R-:W-:Y:S01]  /*c020*/  IMAD.WIDE R156, R3.reuse, 0x4, R232 ;  /* 0x00000004039c7825 */ /* 0x050fe200078e02e8 */
[----:B------:R2:W-:Y:S04]  /*c030*/  LDGSTS.E [R247+0x1800], desc[UR42][R166.64], !P3 ;  /* 0x01800000a6f77fae */ /* 0x0005e8000d9a102a */
[----:B------:R3:W-:Y:S01]  /*c040*/  LDGSTS.E [R247+0x1900], desc[UR42][R164.64], !P3 ;  /* 0x01900000a4f77fae */ /* 0x0007e2000d9a102a */
[----:B-1----:R-:W-:-:S03]  /*c050*/  IMAD.WIDE R154, R3, 0x4, R230 ;  /* 0x00000004039a7825 */ /* 0x002fc600078e02e6 */
[----:B------:R1:W-:Y:S04]  /*c060*/  LDGSTS.E [R247+0x1a00], desc[UR42][R162.64], !P3 ;  /* 0x01a00000a2f77fae */ /* 0x0003e8000d9a102a */
        /* <DEDUP_REMOVED lines=9> */
[----:B------:R1:W-:Y:S04]  /*c100*/  STL.64 [R1+0x7a0], R162 ;  /* 0x0007a0a201007387 */ /* 0x0003e80000100a00 */
[----:B------:R4:W-:Y:S01]  /*c110*/  STL.64 [R1+0x798], R160 ;  /* 0x000798a001007387 */ /* 0x0009e20000100a00 */
[----:B--2---:R-:W-:-:S03]  /*c120*/  IMAD.WIDE R166, R0, 0x4, R242 ;  /* 0x0000000400a67825 */ /* 0x004fc600078e02f2 */
[----:B------:R5:W-:Y:S01]  /*c130*/  STL.64 [R1+0x790], R158 ;  /* 0x0007909e01007387 */ /* 0x000be20000100a00 */
[----:B---3--:R-:W-:-:S03]  /*c140*/  IMAD.WIDE R164, R0, 0x4, R240 ;  /* 0x0000000400a47825 */ /* 0x008fc600078e02f0 */
[----:B------:R2:W-:Y:S01]  /*c150*/  STL.64 [R1+0x788], R156 ;  /* 0x0007889c01007387 */ /* 0x0005e20000100a00 */
[----:B-1----:R-:W-:-:S03]  /*c160*/  IMAD.WIDE R162, R0, 0x4, R238 ;  /* 0x0000000400a27825 */ /* 0x002fc600078e02ee */
[----:B------:R1:W-:Y:S01]  /*c170*/  STL.64 [R1+0x780], R154 ;  /* 0x0007809a01007387 */ /* 0x0003e20000100a00 */
[----:B----4-:R-:W-:-:S03]  /*c180*/  IMAD.WIDE R160, R0, 0x4, R236 ;  /* 0x0000000400a07825 */ /* 0x010fc600078e02ec */
[----:B------:R3:W-:Y:S01]  /*c190*/  STL.64 [R1+0x778], R152 ;  /* 0x0007789801007387 */ /* 0x0007e20000100a00 */
[----:B-----5:R-:W-:-:S03]  /*c1a0*/  IMAD.WIDE R158, R0, 0x4, R234 ;  /* 0x00000004009e7825 */ /* 0x020fc600078e02ea */
[----:B------:R4:W-:Y:S01]  /*c1b0*/  STL.64 [R1+0x6b0], R166 ;  /* 0x0006b0a601007387 */ /* 0x0009e20000100a00 */
[----:B--2---:R-:W-:-:S03]  /*c1c0*/  IMAD.WIDE R156, R0, 0x4, R232 ;  /* 0x00000004009c7825 */ /* 0x004fc600078e02e8 */
[----:B------:R2:W-:Y:S01]  /*c1d0*/  STL.64 [R1+0x6a8], R164 ;  /* 0x0006a8a401007387 */ /* 0x0005e20000100a00 */
[----:B-1----:R-:W-:-:S03]  /*c1e0*/  IMAD.WIDE R154, R0, 0x4, R230 ;  /* 0x00000004009a7825 */ /* 0x002fc600078e02e6 */
[----:B------:R1:W-:Y:S01]  /*c1f0*/  STL.64 [R1+0x6a0], R162 ;  /* 0x0006a0a201007387 */ /* 0x0003e20000100a00 */
[----:B---3--:R-:W-:-:S03]  /*c200*/  IMAD.WIDE R152, R0, 0x4, R228 ;  /* 0x0000000400987825 */ /* 0x008fc600078e02e4 */
[----:B------:R3:W-:Y:S04]  /*c210*/  STL.64 [R1+0x698], R160 ;  /* 0x000698a001007387 */ /* 0x0007e80000100a00 */
[----:B------:R5:W-:Y:S04]  /*c220*/  STL.64 [R1+0x690], R158 ;  /* 0x0006909e01007387 */ /* 0x000be80000100a00 */
[----:B------:R1:W-:Y:S04]  /*c230*/  STL.64 [R1+0x688], R156 ;  /* 0x0006889c01007387 */ /* 0x0003e80000100a00 */
[----:B------:R1:W-:Y:S04]  /*c240*/  STL.64 [R1+0x680], R154 ;  /* 0x0006809a01007387 */ /* 0x0003e80000100a00 */
[----:B------:R1:W-:Y:S04]  /*c250*/  STL.64 [R1+0x678], R152 ;  /* 0x0006789801007387 */ /* 0x0003e80000100a00 */
[----:B------:R-:W5:Y:S01]  /*c260*/  LDL R227, [R1+0x3a34] ;  /* 0x003a340001e37983 */ /* 0x000f620000100800 */
[----:B------:R-:W5:Y:S01]  /*c270*/  S2R R226, SR_TID.X ;  /* 0x0000000000e27919 */ /* 0x000f620000002100 */
[----:B------:R-:W-:-:S02]  /*c280*/  IMAD R3, R2, 0xb, RZ ;  /* 0x0000000b02037824 */ /* 0x000fc400078e02ff */
[----:B------:R4:W-:Y:S04]  /*c290*/  LDGSTS.E [R247+0x3800], desc[UR42][R166.64], !P6 ;  /* 0x03800000a6f77fae */ /* 0x0009e8000f1a102a */
[----:B------:R2:W-:Y:S04]  /*c2a0*/  LDGSTS.E [R247+0x3900], desc[UR42][R164.64], !P6 ;  /* 0x03900000a4f77fae */ /* 0x0005e8000f1a102a */
[----:B------:R1:W-:Y:S04]  /*c2b0*/  LDGSTS.E [R247+0x3a00], desc[UR42][R162.64], !P6 ;  /* 0x03a00000a2f77fae */ /* 0x0003e8000f1a102a */
[----:B------:R3:W-:Y:S01]  /*c2c0*/  LDGSTS.E [R247+0x3b00], desc[UR42][R160.64], !P6 ;  /* 0x03b00000a0f77fae */ /* 0x0007e2000f1a102a */
[----:B----4-:R-:W-:-:S03]  /*c2d0*/  IMAD.WIDE R166, R3, 0x4, R242 ;  /* 0x0000000403a67825 */ /* 0x010fc600078e02f2 */
[----:B------:R5:W-:Y:S01]  /*c2e0*/  LDGSTS.E [R247+0x3c00], desc[UR42][R158.64], !P6 ;  /* 0x03c000009ef77fae */ /* 0x000be2000f1a102a */
[----:B--2---:R-:W-:-:S03]  /*c2f0*/  IMAD.WIDE R164, R3, 0x4, R240 ;  /* 0x0000000403a47825 */ /* 0x004fc600078e02f0 */
[----:B------:R2:W-:Y:S01]  /*c300*/  LDGSTS.E [R247+0x3d00], desc[UR42][R156.64], !P6 ;  /* 0x03d000009cf77fae */ /* 0x0005e2000f1a102a */
[----:B-1----:R-:W-:-:S03]  /*c310*/  IMAD.WIDE R162, R3, 0x4, R238 ;  /* 0x0000000403a27825 */ /* 0x002fc600078e02ee */
[----:B------:R1:W-:Y:S01]  /*c320*/  LDGSTS.E [R247+0x3e00], desc[UR42][R154.64], !P6 ;  /* 0x03e000009af77fae */ /* 0x0003e2000f1a102a */
[----:B---3--:R-:W-:-:S03]  /*c330*/  IMAD.WIDE R160, R3, 0x4, R236 ;  /* 0x0000000403a07825 */ /* 0x008fc600078e02ec */
[----:B------:R3:W-:Y:S01]  /*c340*/  LDGSTS.E [R247+0x3f00], desc[UR42][R152.64], !P6 ;  /* 0x03f0000098f77fae */ /* 0x0007e2000f1a102a */
[C---:B-----5:R-:W-:Y:S01]  /*c350*/  IMAD.WIDE R158, R3.reuse, 0x4, R234 ;  /* 0x00000004039e7825 */ /* 0x060fe200078e02ea */
[----:B------:R-:W-:Y:S02]  /*c360*/  ISETP.GE.U32.AND P4, PT, R4, 0x7fffffc9, PT ;  /* 0x7fffffc90400780c */ /* 0x000fe40003f86070 */
[----:B------:R-:W-:Y:S01]  /*c370*/  LDGSTS.E [R247+0x5800], desc[UR42][R166.64], !P5 ;  /* 0x05800000a6f77fae */ /* 0x000fe2000e9a102a */
[----:B--2---:R-:W-:-:S03]  /*c380*/  IMAD.WIDE R156, R3, 0x4, R232 ;  /* 0x00000004039c7825 */ /* 0x004fc600078e02e8 */
[----:B------:R-:W-:Y:S01]  /*c390*/  LDGSTS.E [R247+0x5900], desc[UR42][R164.64], !P5 ;  /* 0x05900000a4f77fae */ /* 0x000fe2000e9a102a */
[C---:B-1----:R-:W-:Y:S01]  /*c3a0*/  IMAD.WIDE R154, R3.reuse, 0x4, R230 ;  /* 0x00000004039a7825 */ /* 0x042fe200078e02e6 */
[----:B------:R-:W-:Y:S02]  /*c3b0*/  LOP3.LUT R226, R226, 0x1f, RZ, 0xc0, !PT ;  /* 0x0000001fe2e27812 */ /* 0x000fe400078ec0ff */
[----:B------:R-:W-:Y:S01]  /*c3c0*/  LDGSTS.E [R247+0x5a00], desc[UR42][R162.64], !P5 ;  /* 0x05a00000a2f77fae */ /* 0x000fe2000e9a102a */
[----:B---3--:R-:W-:-:S03]  /*c3d0*/  IMAD.WIDE R152, R3, 0x4, R228 ;  /* 0x0000000403987825 */ /* 0x008fc600078e02e4 */
[----:B------:R-:W-:Y:S01]  /*c3e0*/  LDGSTS.E [R247+0x5b00], desc[UR42][R160.64], !P5 ;  /* 0x05b00000a0f77fae */ /* 0x000fe2000e9a102a */
[----:B------:R-:W-:Y:S02]  /*c3f0*/  VIADD R4, R244, 0xffffffe0 ;  /* 0xffffffe0f4047836 */ /* 0x000fe40000000000 */
[C---:B------:R-:W-:Y:S01]  /*c400*/  IMAD R251, R2.reuse, 0xf, RZ ;  /* 0x0000000f02fb7824 */ /* 0x040fe200078e02ff */
[----:B------:R-:W-:Y:S01]  /*c410*/  LDGSTS.E [R247+0x5c00], desc[UR42][R158.64], !P5 ;  /* 0x05c000009ef77fae */ /* 0x000fe2000e9a102a */
[----:B------:R-:W-:Y:S01]  /*c420*/  IMAD R248, R2, 0x13, RZ ;  /* 0x0000001302f87824 */ /* 0x000fe200078e02ff */
[----:B------:R-:W1:Y:S02]  /*c430*/  LDC.64 R244, c[0x0][0x3a8] ;  /* 0x0000ea00fff47b82 */ /* 0x000e640000000a00 */
[----:B------:R-:W-:Y:S04]  /*c440*/  STL.64 [R1+0x5b0], R166 ;  /* 0x0005b0a601007387 */ /* 0x000fe80000100a00 */
[----:B------:R-:W-:Y:S04]  /*c450*/  LDGSTS.E [R247+0x5d00], desc[UR42][R156.64], !P5 ;  /* 0x05d000009cf77fae */ /* 0x000fe8000e9a102a */
[----:B------:R-:W-:Y:S04]  /*c460*/  STL.64 [R1+0x5a8], R164 ;  /* 0x0005a8a401007387 */ /* 0x000fe80000100a00 */
[----:B------:R-:W-:Y:S04]  /*c470*/  LDGSTS.E [R247+0x5e00], desc[UR42][R154.64], !P5 ;  /* 0x05e000009af77fae */ /* 0x000fe8000e9a102a */
[----:B------:R-:W-:Y:S04]  /*c480*/  STL.64 [R1+0x5a0], R162 ;  /* 0x0005a0a201007387 */ /* 0x000fe80000100a00 */
[----:B------:R2:W-:Y:S01]  /*c490*/  LDGSTS.E [R247+0x5f00], desc[UR42][R152.64], !P5 ;  /* 0x05f0000098f77fae */ /* 0x0005e2000e9a102a */
[----:B------:R-:W-:-:S03]  /*c4a0*/  ISETP.GE.AND P5, PT, R226, R4, PT ;  /* 0x00000004e200720c */ /* 0x000fc60003fa6270 */
[----:B------:R-:W-:Y:S01]  /*c4b0*/  STL.64 [R1+0x598], R160 ;  /* 0x000598a001007387 */ /* 0x000fe20000100a00 */
[----:B------:R-:W-:-:S03]  /*c4c0*/  IMAD R249, R2, 0x17, RZ ;  /* 0x0000001702f97824 */ /* 0x000fc600078e02ff */
[----:B------:R-:W-:Y:S01]  /*c4d0*/  STL.64 [R1+0x590], R158 ;  /* 0x0005909e01007387 */ /* 0x000fe20000100a00 */
[C---:B------:R-:W-:Y:S01]  /*c4e0*/  IMAD R250, R2.reuse, 0x1b, RZ ;  /* 0x0000001b02fa7824 */ /* 0x040fe200078e02ff */
[----:B------:R-:W-:Y:S02]  /*c4f0*/  SEL R0, RZ, 0x4, P5 ;  /* 0x00000004ff007807 */ /* 0x000fe40002800000 */
[----:B------:R-:W-:Y:S01]  /*c500*/  STL.64 [R1+0x588], R156 ;  /* 0x0005889c01007387 */ /* 0x000fe20000100a00 */
[----:B------:R-:W-:-:S03]  /*c510*/  IMAD R252, R2, 0x1f, RZ ;  /* 0x0000001f02fc7824 */ /* 0x000fc600078e02ff */
[----:B------:R-:W-:Y:S01]  /*c520*/  STL.64 [R1+0x580], R154 ;  /* 0x0005809a01007387 */ /* 0x000fe20000100a00 */
[----:B------:R-:W-:-:S03]  /*c530*/  IMAD.WIDE R168, R248, 0x4, R242 ;  /* 0x00000004f8a87825 */ /* 0x000fc600078e02f2 */
[----:B------:R2:W-:Y:S01]  /*c540*/  STL.64 [R1+0x578], R152 ;  /* 0x0005789801007387 */ /* 0x0005e20000100a00 */
[----:B------:R-:W-:-:S03]  /*c550*/  IMAD.WIDE R174, R249, 0x4, R242 ;  /* 0x00000004f9ae7825 */ /* 0x000fc600078e02f2 */
[----:B------:R3:W-:Y:S01]  /*c560*/  STL [R1+0x83c], R0 ;  /* 0x00083c0001007387 */ /* 0x0007e20000100800 */
[----:B------:R-:W-:-:S04]  /*c570*/  IMAD.WIDE R190, R250, 0x4, R242 ;  /* 0x00000004fabe7825 */ /* 0x000fc800078e02f2 */
[----:B--2---:R-:W-:-:S04]  /*c580*/  IMAD.WIDE R152, R251, 0x4, R242 ;  /* 0x00000004fb987825 */ /* 0x004fc800078e02f2 */
[C---:B------:R-:W-:Y:S01]  /*c590*/  IMAD.WIDE R154, R251.reuse, 0x4, R240 ;  /* 0x00000004fb9a7825 */ /* 0x040fe200078e02f0 */
[----:B------:R2:W-:Y:S03]  /*c5a0*/  STL.64 [R1+0x1b0], R152 ;  /* 0x0001b09801007387 */ /* 0x0005e60000100a00 */
[----:B------:R-:W-:Y:S01]  /*c5b0*/  IMAD.WIDE R206, R252, 0x4, R242 ;  /* 0x00000004fcce7825 */ /* 0x000fe200078e02f2 */
[----:B------:R-:W-:Y:S03]  /*c5c0*/  STL.64 [R1+0x178], R168 ;  /* 0x000178a801007387 */ /* 0x000fe60000100a00 */
[C---:B------:R-:W-:Y:S01]  /*c5d0*/  IMAD.WIDE R156, R251.reuse, 0x4, R238 ;  /* 0x00000004fb9c7825 */ /* 0x040fe200078e02ee */
[----:B------:R-:W-:Y:S03]  /*c5e0*/  STL.64 [R1+0x170], R174 ;  /* 0x000170ae01007387 */ /* 0x000fe60000100a00 */
[C---:B------:R-:W-:Y:S01]  /*c5f0*/  IMAD.WIDE R158, R251.reuse, 0x4, R236 ;  /* 0x00000004fb9e7825 */ /* 0x040fe200078e02ec */
[----:B------:R-:W-:Y:S03]  /*c600*/  STL.64 [R1+0x168], R190 ;  /* 0x000168be01007387 */ /* 0x000fe60000100a00 */
[----:B------:R-:W-:Y:S01]  /*c610*/  IMAD.WIDE R160, R251, 0x4, R234 ;  /* 0x00000004fba07825 */ /* 0x000fe200078e02ea */
[----:B------:R4:W-:Y:S01]  /*c620*/  STL.64 [R1+0x1a8], R154 ;  /* 0x0001a89a01007387 */ /* 0x0009e20000100a00 */
[----:B------:R-:W-:-:S02]  /*c630*/  ISETP.GE.U32.AND P6, PT, R4, 0x7fffffc1, PT ;  /* 0x7fffffc10400780c */ /* 0x000fc40003fc6070 */
[C---:B------:R-:W-:Y:S01]  /*c640*/  IMAD.WIDE R162, R251.reuse, 0x4, R232 ;  /* 0x00000004fba27825 */ /* 0x040fe200078e02e8 */
[----:B------:R-:W-:Y:S03]  /*c650*/  STL.64 [R1+0x160], R206 ;  /* 0x000160ce01007387 */ /* 0x000fe60000100a00 */
[C---:B------:R-:W-:Y:S01]  /*c660*/  IMAD.WIDE R164, R251.reuse, 0x4, R230 ;  /* 0x00000004fba47825 */ /* 0x040fe200078e02e6 */
[----:B------:R5:W-:Y:S03]  /*c670*/  STL.64 [R1+0x1a0], R156 ;  /* 0x0001a09c01007387 */ /* 0x000be60000100a00 */
[----:B------:R-:W-:Y:S01]  /*c680*/  IMAD.WIDE R166, R251, 0x4, R228 ;  /* 0x00000004fba67825 */ /* 0x000fe200078e02e4 */
[----:B------:R1:W-:Y:S03]  /*c690*/  STL.64 [R1+0x198], R158 ;  /* 0x0001989e01007387 */ /* 0x0003e60000100a00 */
[C---:B------:R-:W-:Y:S01]  /*c6a0*/  IMAD.WIDE R170, R248.reuse, 0x4, R240 ;  /* 0x00000004f8aa7825 */ /* 0x040fe200078e02f0 */
        /* <DEDUP_REMOVED lines=9> */
[----:B------:R-:W-:Y:S01]  /*c740*/  IMAD.WIDE R172, R248, 0x4, R228 ;  /* 0x00000004f8ac7825 */ /* 0x000fe200078e02e4 */
[----:B------:R-:W-:Y:S03]  /*c750*/  LDGSTS.E [R247+0x7800], desc[UR42][R152.64], !P2 ;  /* 0x0780000098f77fae */ /* 0x000fe6000d1a102a */
[C---:B------:R-:W-:Y:S01]  /*c760*/  IMAD.WIDE R176, R249.reuse, 0x4, R240 ;  /* 0x00000004f9b07825 */ /* 0x040fe200078e02f0 */
        /* <DEDUP_REMOVED lines=11> */
[----:B------:R-:W-:Y:S01]  /*c820*/  IMAD.WIDE R188, R249, 0x4, R228 ;  /* 0x00000004f9bc7825 */ /* 0x000fe200078e02e4 */
[----:B------:R-:W-:Y:S03]  /*c830*/  LDGSTS.E [R247+0x7f00], desc[UR42][R166.64], !P2 ;  /* 0x07f00000a6f77fae */ /* 0x000fe6000d1a102a */
[C---:B------:R-:W-:Y:S01]  /*c840*/  IMAD.WIDE R192, R250.reuse, 0x4, R240 ;  /* 0x00000004fac07825 */ /* 0x040fe200078e02f0 */
[----:B------:R-:W-:Y:S03]  /*c850*/  LDGSTS.E [R247+0x9800], desc[UR42][R168.64], !P1 ;  /* 0x09800000a8f77fae */ /* 0x000fe6000c9a102a */
[C---:B------:R-:W-:Y:S01]  /*c860*/  IMAD.WIDE R194, R250.reuse, 0x4, R238 ;  /* 0x00000004fac27825 */ /* 0x040fe200078e02ee */
[----:B------:R-:W-:Y:S03]  /*c870*/  LDGSTS.E [R247+0x9900], desc[UR42][R170.64], !P1 ;  /* 0x09900000aaf77fae */ /* 0x000fe6000c9a102a */
[----:B------:R-:W-:-:S04]  /*c880*/  IMAD.WIDE R196, R250, 0x4, R236 ;  /* 0x00000004fac47825 */ /* 0x000fc800078e02ec */
        /* <DEDUP_REMOVED lines=8> */
[----:B------:R-:W-:Y:S01]  /*c910*/  IMAD.WIDE R218, R252, 0x4, R232 ;  /* 0x00000004fcda7825 */ /* 0x000fe200078e02e8 */
[----:B------:R-:W-:-:S03]  /*c920*/  LOP3.LUT R3, R227, 0x20, RZ, 0x3c, !PT ;  /* 0x00000020e3037812 */ /* 0x000fc600078e3cff */
[C---:B------:R-:W-:Y:S01]  /*c930*/  VIADD R4, R227.reuse, UR5 ;  /* 0x00000005e3047c36 */ /* 0x040fe20008000000 */
[C---:B------:R-:W-:Y:S02]  /*c940*/  LOP3.LUT R2, R227.reuse, 0x40, RZ, 0x3c, !PT ;  /* 0x00000040e3027812 */ /* 0x040fe400078e3cff */
[----:B---3--:R-:W-:Y:S01]  /*c950*/  LOP3.LUT R0, R227, 0x60, RZ, 0x3c, !PT ;  /* 0x00000060e3007812 */ /* 0x008fe200078e3cff */
[----:B------:R-:W-:-:S05]  /*c960*/  IMAD.WIDE R226, R248, 0x4, R238 ;  /* 0x00000004f8e27825 */ /* 0x000fca00078e02ee */
[----:B------:R-:W-:Y:S04]  /*c970*/  STL.64 [R1+0x148], R226 ;  /* 0x000148e201007387 */ /* 0x000fe80000100a00 */
[----:B------:R3:W-:Y:S04]  /*c980*/  STL.64 [R1+0x140], R224 ;  /* 0x000140e001007387 */ /* 0x0007e80000100a00 */
[----:B------:R-:W-:Y:S04]  /*c990*/  STL.64 [R1+0x138], R222 ;  /* 0x000138de01007387 */ /* 0x000fe80000100a00 */
[----:B------:R1:W-:Y:S04]  /*c9a0*/  STL.64 [R1+0x130], R220 ;  /* 0x000130dc01007387 */ /* 0x0003e80000100a00 */
        /* <DEDUP_REMOVED lines=20> */
[----:B--2---:R-:W2:Y:S04]  /*caf0*/  LDL.LU.64 R152, [R1+0x3b90] ;  /* 0x003b900001987983 */ /* 0x004ea80000300a00 */
[----:B------:R1:W-:Y:S04]  /*cb00*/  STL.64 [R1+0x88], R218 ;  /* 0x000088da01007387 */ /* 0x0003e80000100a00 */
[----:B----4-:R-:W4:Y:S04]  /*cb10*/  LDL.LU.64 R154, [R1+0x3b88] ;  /* 0x003b8800019a7983 */ /* 0x010f280000300a00 */
[----:B-----5:R-:W5:Y:S04]  /*cb20*/  LDL.LU.64 R156, [R1+0x3b80] ;  /* 0x003b8000019c7983 */ /* 0x020f680000300a00 */
[----:B-1----:R-:W2:Y:S04]  /*cb30*/  LDL.LU.64 R158, [R1+0x3b78] ;  /* 0x003b7800019e7983 */ /* 0x002ea80000300a00 */
[----:B------:R-:W2:Y:S04]  /*cb40*/  LDL.LU.64 R160, [R1+0x3b70] ;  /* 0x003b700001a07983 */ /* 0x000ea80000300a00 */
[----:B------:R-:W2:Y:S04]  /*cb50*/  LDL.LU.64 R162, [R1+0x3b68] ;  /* 0x003b680001a27983 */ /* 0x000ea80000300a00 */
[----:B------:R-:W2:Y:S04]  /*cb60*/  LDL.LU.64 R164, [R1+0x3b60] ;  /* 0x003b600001a47983 */ /* 0x000ea80000300a00 */
[----:B------:R-:W-:Y:S04]  /*cb70*/  LDGSTS.E [R247+0x9a00], desc[UR42][R226.64], !P1 ;  /* 0x09a00000e2f77fae */ /* 0x000fe8000c9a102a */
[----:B------:R-:W2:Y:S04]  /*cb80*/  LDL.LU.64 R166, [R1+0x3b58] ;  /* 0x003b580001a67983 */ /* 0x000ea80000300a00 */
[----:B------:R-:W-:Y:S04]  /*cb90*/  LDGSTS.E [R247+0x9b00], desc[UR42][R224.64], !P1 ;  /* 0x09b00000e0f77fae */ /* 0x000fe8000c9a102a */
[----:B------:R-:W2:Y:S04]  /*cba0*/  LDL.LU.64 R168, [R1+0x3b50] ;  /* 0x003b500001a87983 */ /* 0x000ea80000300a00 */
[----:B------:R-:W-:Y:S04]  /*cbb0*/  LDGSTS.E [R247+0x9c00], desc[UR42][R222.64], !P1 ;  /* 0x09c00000def77fae */ /* 0x000fe8000c9a102a */
[----:B------:R-:W2:Y:S04]  /*cbc0*/  LDL.LU.64 R170, [R1+0x3b48] ;  /* 0x003b480001aa7983 */ /* 0x000ea80000300a00 */
[----:B------:R-:W-:Y:S04]  /*cbd0*/  LDGSTS.E [R247+0x9d00], desc[UR42][R220.64], !P1 ;  /* 0x09d00000dcf77fae */ /* 0x000fe8000c9a102a */
[----:B------:R-:W-:Y:S04]  /*cbe0*/  LDGSTS.E [R247+0x9e00], desc[UR42][R212.64], !P1 ;  /* 0x09e00000d4f77fae */ /* 0x000fe8000c9a102a */
[----:B---3--:R-:W3:Y:S04]  /*cbf0*/  LDL.64 R224, [R1+0x80] ;  /* 0x0000800001e07983 */ /* 0x008ee80000100a00 */
[----:B------:R-:W2:Y:S04]  /*cc00*/  LDL.64 R220, [R1+0x40] ;  /* 0x0000400001dc7983 */ /* 0x000ea80000100a00 */
[----:B------:R-:W2:Y:S04]  /*cc10*/  LDL.64 R212, [R1+0x60] ;  /* 0x0000600001d47983 */ /* 0x000ea80000100a00 */
[----:B------:R-:W4:Y:S04]  /*cc20*/  LDL.64 R222, [R1+0x20] ;  /* 0x0000200001de7983 */ /* 0x000f280000100a00 */
[----:B------:R-:W4:Y:S04]  /*cc30*/  LDL.64 R226, [R1] ;  /* 0x0000000001e27983 */ /* 0x000f280000100a00 */
[----:B------:R-:W-:Y:S04]  /*cc40*/  LDGSTS.E [R247+0x9f00], desc[UR42][R172.64], !P1 ;  /* 0x09f00000acf77fae */ /* 0x000fe8000c9a102a */
[----:B------:R-:W-:Y:S04]  /*cc50*/  LDGSTS.E [R247+0xb800], desc[UR42][R174.64], !P4 ;  /* 0x0b800000aef77fae */ /* 0x000fe8000e1a102a */
[----:B------:R-:W-:Y:S04]  /*cc60*/  LDGSTS.E [R247+0xb900], desc[UR42][R176.64], !P4 ;  /* 0x0b900000b0f77fae */ /* 0x000fe8000e1a102a */
[----:B------:R-:W5:Y:S04]  /*cc70*/  LDL.LU.64 R172, [R1+0x3b40] ;  /* 0x003b400001ac7983 */ /* 0x000f680000300a00 */
[----:B------:R-:W5:Y:S04]  /*cc80*/  LDL.LU.64 R174, [R1+0x3b38] ;  /* 0x003b380001ae7983 */ /* 0x000f680000300a00 */
[----:B------:R-:W5:Y:S04]  /*cc90*/  LDL.LU.64 R176, [R1+0x3b30] ;  /* 0x003b300001b07983 */ /* 0x000f680000300a00 */
        /* <DEDUP_REMOVED lines=38> */
[----:B------:R-:W5:Y:S04]  /*cf00*/  LDL.LU.64 R216, [R1+0x3a98] ;  /* 0x003a980001d87983 */ /* 0x000f680000300a00 */
[----:B------:R-:W5:Y:S01]  /*cf10*/  LDL.LU.64 R218, [R1+0x3a90] ;  /* 0x003a900001da7983 */ /* 0x000f620000300a00 */
[----:B------:R-:W-:-:S04]  /*cf20*/  IMAD.WIDE R250, R252, 0x4, R230 ;  /* 0x00000004fcfa7825 */ /* 0x000fc800078e02e6 */
[----:B------:R-:W-:Y:S01]  /*cf30*/  IMAD.WIDE R248, R252, 0x4, R228 ;  /* 0x00000004fcf87825 */ /* 0x000fe200078e02e4 */
[----:B------:R-:W-:Y:S04]  /*cf40*/  LDGSTS.E [R247+0xfe00], desc[UR42][R250.64], !P6 ;  /* 0x0fe00000faf77fae */ /* 0x000fe8000f1a102a */
[----:B------:R-:W-:Y:S04]  /*cf50*/  LDGSTS.E [R247+0xff00], desc[UR42][R248.64], !P6 ;  /* 0x0ff00000f8f77fae */ /* 0x000fe8000f1a102a */
[----:B------:R-:W0:Y:S04]  /*cf60*/  LDGDEPBAR ;  /* 0x00000000000079af */ /* 0x000e280000000000 */
[----:B---3--:R-:W-:Y:S04]  /*cf70*/  LDGSTS.E [R4+0x20000], desc[UR42][R224.64], P0 ;  /* 0x20000000e0047fae */ /* 0x008fe800081a102a */
[----:B--2---:R-:W-:Y:S04]  /*cf80*/  LDGSTS.E [R4+0x20400], desc[UR42][R212.64], P0 ;  /* 0x20400000d4047fae */ /* 0x004fe800081a102a */
[----:B------:R-:W2:Y:S04]  /*cf90*/  LDL.LU.64 R224, [R1+0x3a88] ;  /* 0x003a880001e07983 */ /* 0x000ea80000300a00 */
[----:B------:R-:W-:Y:S04]  /*cfa0*/  LDGSTS.E [R4+0x20800], desc[UR42][R220.64], P0 ;  /* 0x20800000dc047fae */ /* 0x000fe800081a102a */
[----:B------:R-:W3:Y:S04]  /*cfb0*/  LDL.64 R212, [R1+0x78] ;  /* 0x0000780001d47983 */ /* 0x000ee80000100a00 */
[----:B----4-:R-:W-:Y:S04]  /*cfc0*/  LDGSTS.E [R4+0x20c00], desc[UR42][R222.64], P0 ;  /* 0x20c00000de047fae */ /* 0x010fe800081a102a */
[----:B------:R-:W4:Y:S04]  /*cfd0*/  LDL.64 R220, [R1+0x58] ;  /* 0x0000580001dc7983 */ /* 0x000f280000100a00 */
[----:B------:R-:W-:Y:S04]  /*cfe0*/  LDGSTS.E [R4+0x21000], desc[UR42][R226.64], P0 ;  /* 0x21000000e2047fae */ /* 0x000fe800081a102a */
[----:B------:R-:W2:Y:S04]  /*cff0*/  LDL.64 R222, [R1+0x38] ;  /* 0x0000380001de7983 */ /* 0x000ea80000100a00 */
[----:B------:R-:W2:Y:S01]  /*d000*/  LDL.64 R226, [R1+0x18] ;  /* 0x0000180001e27983 */ /* 0x000ea20000100a00 */
[----:B------:R-:W-:-:S03]  /*d010*/  VIADD R3, R3, UR5 ;  /* 0x0000000503037c36 */ /* 0x000fc60008000000 */
[----:B-----5:R-:W-:Y:S04]  /*d020*/  LDGSTS.E [R4+0x21400], desc[UR42][R218.64], P0 ;  /* 0x21400000da047fae */ /* 0x020fe800081a102a */
[----:B------:R-:W-:Y:S04]  /*d030*/  LDGSTS.E [R4+0x21800], desc[UR42][R210.64], P0 ;  /* 0x21800000d2047fae */ /* 0x000fe800081a102a */
        /* <DEDUP_REMOVED lines=25> */
[----:B---3--:R-:W-:Y:S04]  /*d1d0*/  LDGSTS.E [R3+0x20100], desc[UR42][R212.64], P0 ;  /* 0x20100000d4037fae */ /* 0x008fe800081a102a */
[----:B----4-:R-:W-:Y:S04]  /*d1e0*/  LDGSTS.E [R3+0x20500], desc[UR42][R220.64], P0 ;  /* 0x20500000dc037fae */ /* 0x010fe800081a102a */
[----:B------:R-:W3:Y:S04]  /*d1f0*/  LDL.64 R212, [R1+0x50] ;  /* 0x0000500001d47983 */ /* 0x000ee80000100a00 */
[----:B--2---:R-:W-:Y:S04]  /*d200*/  LDGSTS.E [R3+0x20900], desc[UR42][R222.64], P0 ;  /* 0x20900000de037fae */ /* 0x004fe800081a102a */
[----:B------:R-:W2:Y:S04]  /*d210*/  LDL.64 R220, [R1+0x30] ;  /* 0x0000300001dc7983 */ /* 0x000ea80000100a00 */
[----:B------:R-:W-:Y:S04]  /*d220*/  LDGSTS.E [R3+0x20d00], desc[UR42][R226.64], P0 ;  /* 0x20d00000e2037fae */ /* 0x000fe800081a102a */
[----:B------:R-:W4:Y:S04]  /*d230*/  LDL.64 R222, [R1+0x70] ;  /* 0x0000700001de7983 */ /* 0x000f280000100a00 */
[----:B------:R-:W-:Y:S04]  /*d240*/  LDGSTS.E [R3+0x21100], desc[UR42][R224.64], P0 ;  /* 0x21100000e0037fae */ /* 0x000fe800081a102a */
[----:B------:R-:W5:Y:S04]  /*d250*/  LDL.64 R226, [R1+0x10] ;  /* 0x0000100001e27983 */ /* 0x000f680000100a00 */
        /* <DEDUP_REMOVED lines=18> */
[----:B------:R-:W-:Y:S01]  /*d380*/  LDGSTS.E [R3+0x25d00], desc[UR42][R72.64], P0 ;  /* 0x25d0000048037fae */ /* 0x000fe200081a102a */
[----:B------:R-:W-:-:S03]  /*d390*/  VIADD R2, R2, UR5 ;  /* 0x0000000502027c36 */ /* 0x000fc60008000000 */
        /* <DEDUP_REMOVED lines=8> */
[----:B----4-:R-:W-:Y:S04]  /*d420*/  LDGSTS.E [R2+0x20200], desc[UR42][R222.64], P0 ;  /* 0x20200000de027fae */ /* 0x010fe800081a102a */
[----:B---3--:R-:W-:Y:S04]  /*d430*/  LDGSTS.E [R2+0x20600], desc[UR42][R212.64], P0 ;  /* 0x20600000d4027fae */ /* 0x008fe800081a102a */
[----:B--2---:R-:W-:Y:S04]  /*d440*/  LDGSTS.E [R2+0x20a00], desc[UR42][R220.64], P0 ;  /* 0x20a00000dc027fae */ /* 0x004fe800081a102a */
[----:B------:R-:W2:Y:S04]  /*d450*/  LDL.LU.64 R222, [R1+0x3a80] ;  /* 0x003a800001de7983 */ /* 0x000ea80000300a00 */
[----:B------:R-:W3:Y:S04]  /*d460*/  LDL.64 R212, [R1+0x68] ;  /* 0x0000680001d47983 */ /* 0x000ee80000100a00 */
[----:B-----5:R-:W-:Y:S04]  /*d470*/  LDGSTS.E [R2+0x20e00], desc[UR42][R226.64], P0 ;  /* 0x20e00000e2027fae */ /* 0x020fe800081a102a */
[----:B------:R-:W4:Y:S04]  /*d480*/  LDL.64 R220, [R1+0x48] ;  /* 0x0000480001dc7983 */ /* 0x000f280000100a00 */
[----:B------:R-:W5:Y:S01]  /*d490*/  LDL.64 R226, [R1+0x28] ;  /* 0x0000280001e27983 */ /* 0x000f620000100a00 */
[----:B------:R-:W-:-:S03]  /*d4a0*/  VIADD R0, R0, UR5 ;  /* 0x0000000500007c36 */ /* 0x000fc60008000000 */
[----:B--2---:R-:W-:Y:S04]  /*d4b0*/  LDGSTS.E [R2+0x21200], desc[UR42][R222.64], P0 ;  /* 0x21200000de027fae */ /* 0x004fe800081a102a */
[----:B------:R-:W-:Y:S04]  /*d4c0*/  LDGSTS.E [R2+0x21600], desc[UR42][R214.64], P0 ;  /* 0x21600000d6027fae */ /* 0x000fe800081a102a */
[----:B------:R-:W-:Y:S04]  /*d4d0*/  LDGSTS.E [R2+0x21a00], desc[UR42][R206.64], P0 ;  /* 0x21a00000ce027fae */ /* 0x000fe800081a102a */
[----:B------:R-:W-:Y:S04]  /*d4e0*/  LDGSTS.E [R2+0x21e00], desc[UR42][R198.64], P0 ;  /* 0x21e00000c6027fae */ /* 0x000fe800081a102a */
[----:B------:R-:W-:Y:S04]  /*d4f0*/  LDGSTS.E [R2+0x22200], desc[UR42][R190.64], P0 ;  /* 0x22200000be027fae */ /* 0x000fe800081a102a */
[----:B------:R-:W-:Y:S04]  /*d500*/  LDGSTS.E [R2+0x22600], desc[UR42][R182.64], P0 ;  /* 0x22600000b6027fae */ /* 0x000fe800081a102a */
[----:B------:R1:W-:Y:S04]  /*d510*/  LDGSTS.E [R2+0x22a00], desc[UR42][R174.64], P0 ;  /* 0x22a00000ae027fae */ /* 0x0003e800081a102a */
[----:B------:R2:W-:Y:S04]  /*d520*/  LDGSTS.E [R2+0x22e00], desc[UR42][R166.64], P0 ;  /* 0x22e00000a6027fae */ /* 0x0005e800081a102a */
        /* <DEDUP_REMOVED lines=19> */
[----:B------:R1:W-:Y:S04]  /*d660*/  LDGSTS.E [R2+0x27e00], desc[UR42][R6.64], P0 ;  /* 0x27e0000006027fae */ /* 0x0003e800081a102a */
[----:B---3--:R-:W-:Y:S04]  /*d670*/  LDGSTS.E [R0+0x20300], desc[UR42][R212.64], P0 ;  /* 0x20300000d4007fae */ /* 0x008fe800081a102a */
[----:B----4-:R-:W-:Y:S04]  /*d680*/  LDGSTS.E [R0+0x20700], desc[UR42][R220.64], P0 ;  /* 0x20700000dc007fae */ /* 0x010fe800081a102a */
[----:B-----5:R-:W-:Y:S04]  /*d690*/  LDGSTS.E [R0+0x20b00], desc[UR42][R226.64], P0 ;  /* 0x20b00000e2007fae */ /* 0x020fe800081a102a */
[----:B------:R-:W3:Y:S04]  /*d6a0*/  LDL.LU.64 R212, [R1+0x3a78] ;  /* 0x003a780001d47983 */ /* 0x000ee80000300a00 */
[----:B------:R-:W4:Y:S04]  /*d6b0*/  LDL.LU.64 R220, [R1+0x3a70] ;  /* 0x003a700001dc7983 */ /* 0x000f280000300a00 */
[----:B------:R-:W5:Y:S04]  /*d6c0*/  LDL.LU.64 R226, [R1+0x3a68] ;  /* 0x003a680001e27983 */ /* 0x000f680000300a00 */
[----:B-----5:R-:W-:Y:S04]  /*d6d0*/  LDGSTS.E [R0+0x20f00], desc[UR42][R226.64], P0 ;  /* 0x20f00000e2007fae */ /* 0x020fe800081a102a */
[----:B----4-:R-:W-:Y:S04]  /*d6e0*/  LDGSTS.E [R0+0x21300], desc[UR42][R220.64], P0 ;  /* 0x21300000dc007fae */ /* 0x010fe800081a102a */
[----:B---3--:R-:W-:Y:S04]  /*d6f0*/  LDGSTS.E [R0+0x21700], desc[UR42][R212.64], P0 ;  /* 0x21700000d4007fae */ /* 0x008fe800081a102a */
[----:B------:R-:W3:Y:S04]  /*d700*/  LDL.LU.64 R226, [R1+0x3a60] ;  /* 0x003a600001e27983 */ /* 0x000ee80000300a00 */
        /* <DEDUP_REMOVED lines=25> */
[----:B------:R-:W-:-:S02]  /*d8a0*/  UIADD3 UR7, UPT, UPT, UR7, -0x40, URZ ;  /* 0xffffffc007077890 */ /* 0x000fc4000fffe0ff */
[----:B------:R-:W-:Y:S02]  /*d8b0*/  UISETP.GE.AND UP2, UPT, UR10, 0x20, UPT ;  /* 0x000000200a00788c */ /* 0x000fe4000bf46270 */
[----:B------:R-:W-:Y:S02]  /*d8c0*/  UISETP.GT.AND UP0, UPT, UR10, 0x3f, UPT ;  /* 0x0000003f0a00788c */ /* 0x000fe4000bf04270 */
[----:B------:R-:W-:Y:S01]  /*d8d0*/  UISETP.GE.U32.AND UP1, UPT, UR7, 0x7fffffa1, UPT ;  /* 0x7fffffa10700788c */ /* 0x000fe2000bf26070 */
[----:B---3--:R3:W-:Y:S04]  /*d8e0*/  LDGSTS.E [R0+0x27f00], desc[UR42][R226.64], P0 ;  /* 0x27f00000e2007fae */ /* 0x0087e800081a102a */
[----:B------:R-:W0:Y:S01]  /*d8f0*/  LDGDEPBAR ;  /* 0x00000000000079af */ /* 0x000e220000000000 */
[----:B------:R-:W-:Y:S06]  /*d900*/  BAR.SYNC.DEFER_BLOCKING 0x0 ;  /* 0x0000000000007b1d */ /* 0x000fec0000010000 */
[----:B------:R-:W4:Y:S01]  /*d910*/  LDL.LU R252, [R1+0x83c] ;  /* 0x00083c0001fc7983 */ /* 0x000f220000300800 */
[----:B------:R-:W-:-:S03]  /*d920*/  PLOP3.LUT P0, PT, PT, PT, UP0, 0x80, 0x8 ;  /* 0x000000000008781c */ /* 0x000fc60003f0f008 */
[----:B------:R1:W-:Y:S04]  /*d930*/  STL.64 [R1+0x3bf0], R174 ;  /* 0x003bf0ae01007387 */ /* 0x0003e80000100a00 */
[----:B------:R2:W-:Y:S04]  /*d940*/  STL.64 [R1+0x3be8], R166 ;  /* 0x003be8a601007387 */ /* 0x0005e80000100a00 */
[----:B------:R-:W-:Y:S01]  /*d950*/  STL.64 [R1+0x3be0], R158 ;  /* 0x003be09e01007387 */ /* 0x000fe20000100a00 */
[----:B-1----:R-:W1:Y:S03]  /*d960*/  LDC R175, c[0x0][0x3a0] ;  /* 0x0000e800ffaf7b82 */ /* 0x002e660000000800 */
[----:B------:R-:W-:Y:S04]  /*d970*/  STL.64 [R1+0x3bd8], R150 ;  /* 0x003bd89601007387 */ /* 0x000fe80000100a00 */
[----:B------:R-:W-:Y:S01]  /*d980*/  STL.64 [R1+0x3bd0], R142 ;  /* 0x003bd08e01007387 */ /* 0x000fe20000100a00 */
[----:B------:R-:W3:Y:S03]  /*d990*/  LDC R174, c[0x0][0x3a0] ;  /* 0x0000e800ffae7b82 */ /* 0x000ee60000000800 */
[----:B------:R-:W-:Y:S04]  /*d9a0*/  STL.64 [R1+0x3bc8], R134 ;  /* 0x003bc88601007387 */ /* 0x000fe80000100a00 */
[----:B------:R-:W-:Y:S01]  /*d9b0*/  STL.64 [R1+0x3bc0], R126 ;  /* 0x003bc07e01007387 */ /* 0x000fe20000100a00 */
[----:B--2---:R-:W2:Y:S03]  /*d9c0*/  LDC R166, c[0x0][0x3a0] ;  /* 0x0000e800ffa67b82 */ /* 0x004ea60000000800 */
[----:B------:R-:W-:Y:S04]  /*d9d0*/  STL.64 [R1+0x3bb8], R118 ;  /* 0x003bb87601007387 */ /* 0x000fe80000100a00 */
[----:B------:R-:W-:Y:S01]  /*d9e0*/  STL.64 [R1+0x3bb0], R110 ;  /* 0x003bb06e01007387 */ /* 0x000fe20000100a00 */
[----:B------:R-:W5:Y:S03]  /*d9f0*/  LDC R167, c[0x0][0x3a0] ;  /* 0x0000e800ffa77b82 */ /* 0x000f660000000800 */
[----:B------:R-:W-:Y:S04]  /*da00*/  STL.64 [R1+0x3ba8], R102 ;  /* 0x003ba86601007387 */ /* 0x000fe80000100a00 */
        /* <DEDUP_REMOVED lines=11> */
[----:B------:R2:W-:Y:S04]  /*dac0*/  STL.64 [R1+0x3b48], R6 ;  /* 0x003b480601007387 */ /* 0x0005e80000100a00 */
[----:B------:R-:W-:Y:S04]  /*dad0*/  STL.64 [R1+0x3b40], R220 ;  /* 0x003b40dc01007387 */ /* 0x000fe80000100a00 */
[----:B------:R-:W-:Y:S04]  /*dae0*/  STL.64 [R1+0x3b38], R212 ;  /* 0x003b38d401007387 */ /* 0x000fe80000100a00 */
[----:B------:R-:W-:Y:S01]  /*daf0*/  STL.64 [R1+0x3b30], R204 ;  /* 0x003b30cc01007387 */ /* 0x000fe20000100a00 */
[----:B--2---:R-:W-:-:S02]  /*db00*/  VIADD R7, R166, 0xffffffdf ;  /* 0xffffffdfa6077836 */ /* 0x004fc40000000000 */
[----:B-----5:R-:W-:Y:S01]  /*db10*/  VIADD R6, R167, 0xffffffde ;  /* 0xffffffdea7067836 */ /* 0x020fe20000000000 */
[----:B------:R-:W-:Y:S02]  /*db20*/  STL.64 [R1+0x3b28], R196 ;  /* 0x003b28c401007387 */ /* 0x000fe40000100a00 */
[----:B------:R-:W-:Y:S02]  /*db30*/  ISETP.GE.U32.AND P5, PT, R7, 0x7fffffc0, PT ;  /* 0x7fffffc00700780c */ /* 0x000fe40003fa6070 */
[----:B------:R-:W-:Y:S01]  /*db40*/  STL.64 [R1+0x3b20], R188 ;  /* 0x003b20bc01007387 */ /* 0x000fe20000100a00 */
[----:B------:R-:W-:Y:S02]  /*db50*/  ISETP.GE.U32.AND P3, PT, R6, 0x7fffffbf, PT ;  /* 0x7fffffbf0600780c */ /* 0x000fe40003f66070 */
[----:B------:R-:W2:Y:S01]  /*db60*/  LDC R6, c[0x0][0x3a0] ;  /* 0x0000e800ff067b82 */ /* 0x000ea20000000800 */
        /* <DEDUP_REMOVED lines=15> */
[----:B------:R3:W-:Y:S04]  /*dc60*/  STL [R1+0x3aa0], R0 ;  /* 0x003aa00001007387 */ /* 0x0007e80000100800 */
[----:B------:R-:W-:Y:S04]  /*dc70*/  STL.64 [R1+0x3a98], R60 ;  /* 0x003a983c01007387 */ /* 0x000fe80000100a00 */
[----:B------:R-:W-:Y:S01]  /*dc80*/  STL.64 [R1+0x3a90], R52 ;  /* 0x003a903401007387 */ /* 0x000fe20000100a00 */
[----:B---3--:R-:W-:-:S03]  /*dc90*/  VIADD R0, R174, 0xffffffdb ;  /* 0xffffffdbae007836 */ /* 0x008fc60000000000 */
[----:B------:R-:W-:Y:S01]  /*dca0*/  STL.64 [R1+0x3a88], R44 ;  /* 0x003a882c01007387 */ /* 0x000fe20000100a00 */
[----:B------:R-:W3:Y:S01]  /*dcb0*/  LDC R174, c[0x0][0x3a0] ;  /* 0x0000e800ffae7b82 */ /* 0x000ee20000000800 */
[----:B------:R-:W-:Y:S01]  /*dcc0*/  ISETP.GE.U32.AND P4, PT, R0, 0x7fffffbc, PT ;  /* 0x7fffffbc0000780c */ /* 0x000fe20003f86070 */
[----:B------:R-:W-:Y:S01]  /*dcd0*/  IMAD.SHL.U32 R0, R244, 0x20, RZ ;  /* 0x00000020f4007824 */ /* 0x000fe200078e00ff */
[----:B------:R5:W-:Y:S04]  /*dce0*/  STL.64 [R1+0x3a80], R36 ;  /* 0x003a802401007387 */ /* 0x000be80000100a00 */
[----:B------:R1:W-:Y:S04]  /*dcf0*/  STL.64 [R1+0x3a78], R28 ;  /* 0x003a781c01007387 */ /* 0x0003e80000100a00 */
[----:B------:R1:W-:Y:S01]  /*dd00*/  STL.64 [R1+0x3a70], R20 ;  /* 0x003a701401007387 */ /* 0x0003e20000100a00 */
[----:B------:R-:W-:-:S03]  /*dd10*/  IMAD.WIDE R38, R0, 0x4, R242 ;  /* 0x0000000400267825 */ /* 0x000fc600078e02f2 */
[----:B------:R1:W-:Y:S01]  /*dd20*/  STL.64 [R1+0x3a68], R12 ;  /* 0x003a680c01007387 */ /* 0x0003e20000100a00 */
[----:B-----5:R-:W-:-:S03]  /*dd30*/  IMAD.WIDE R36, R0, 0x4, R240 ;  /* 0x0000000400247825 */ /* 0x020fc600078e02f0 */
[----:B------:R-:W-:Y:S01]  /*dd40*/  STL.64 [R1+0x3a60], R226 ;  /* 0x003a60e201007387 */ /* 0x000fe20000100a00 */
[----:B------:R-:W-:-:S03]  /*dd50*/  IMAD.WIDE R30, R0, 0x4, R238 ;  /* 0x00000004001e7825 */ /* 0x000fc600078e02ee */
[----:B------:R-:W-:Y:S01]  /*dd60*/  STL [R1+0x83c], R0 ;  /* 0x00083c0001007387 */ /* 0x000fe20000100800 */
[----:B---3--:R-:W-:-:S03]  /*dd70*/  VIADD R7, R174, 0xffffffd7 ;  /* 0xffffffd7ae077836 */ /* 0x008fc60000000000 */
[----:B------:R-:W3:Y:S01]  /*dd80*/  LDL.LU.64 R126, [R1+0x770] ;  /* 0x00077000017e7983 */ /* 0x000ee20000300a00 */
[----:B-1----:R-:W-:Y:S01]  /*dd90*/  IMAD.WIDE R28, R0, 0x4, R236 ;  /* 0x00000004001c7825 */ /* 0x002fe200078e02ec */
[----:B------:R-:W-:Y:S02]  /*dda0*/  ISETP.GE.U32.AND P6, PT, R7, 0x7fffffb8, PT ;  /* 0x7fffffb80700780c */ /* 0x000fe40003fc6070 */
[----:B------:R-:W5:Y:S04]  /*ddb0*/  LDL.LU.64 R158, [R1+0x768] ;  /* 0x00076800019e7983 */ /* 0x000f680000300a00 */
[----:B------:R-:W5:Y:S04]  /*ddc0*/  LDL.LU.64 R86, [R1+0x760] ;  /* 0x0007600001567983 */ /* 0x000f680000300a00 */
[----:B------:R-:W5:Y:S04]  /*ddd0*/  LDL.LU.64 R134, [R1+0x758] ;  /* 0x0007580001867983 */ /* 0x000f680000300a00 */
[----:B------:R-:W5:Y:S01]  /*dde0*/  LDL.LU.64 R150, [R1+0x750] ;  /* 0x0007500001967983 */ /* 0x000f620000300a00 */
[----:B----4-:R-:W-:-:S04]  /*ddf0*/  SEL R252, R252, RZ, P0 ;  /* 0x000000fffcfc7207 */ /* 0x010fc80000000000 */
[----:B------:R-:W-:Y:S01]  /*de00*/  ISETP.NE.U32.AND P0, PT, R252, RZ, PT ;  /* 0x000000fffc00720c */ /* 0x000fe20003f05070 */
[----:B------:R-:W-:Y:S02]  /*de10*/  VIADD R252, R175, 0xffffffda ;  /* 0xffffffdaaffc7836 */ /* 0x000fe40000000000 */
[----:B------:R-:W1:Y:S03]  /*de20*/  LDC R175, c[0x0][0x3a0] ;  /* 0x0000e800ffaf7b82 */ /* 0x000e660000000800 */
[----:B------:R-:W-:Y:S01]  /*de30*/  ISETP.GE.U32.AND P2, PT, R252, 0x7fffffbb, PT ;  /* 0x7fffffbbfc00780c */ /* 0x000fe20003f46070 */
[----:B-1----:R-:W-:-:S04]  /*de40*/  VIADD R252, R175, 0xffffffd6 ;  /* 0xffffffd6affc7836 */ /* 0x002fc80000000000 */
[----:B------:R-:W1:Y:S01]  /*de50*/  LDC R175, c[0x0][0x3a0] ;  /* 0x0000e800ffaf7b82 */ /* 0x000e620000000800 */
[----:B------:R-:W-:Y:S01]  /*de60*/  STL.64 [R1+0xa90], R38 ;  /* 0x000a902601007387 */ /* 0x000fe20000100a00 */
[----:B------:R-:W-:Y:S01]  /*de70*/  IMAD.WIDE R22, R0, 0x4, R234 ;  /* 0x0000000400167825 */ /* 0x000fe200078e02ea */
[----:B------:R-:W-:-:S03]  /*de80*/  ISETP.GE.U32.AND P1, PT, R252, 0x7fffffb7, PT ;  /* 0x7fffffb7fc00780c */ /* 0x000fc60003f26070 */
[----:B-1----:R-:W-:Y:S01]  /*de90*/  VIADD R244, R175, 0xffffffd3 ;  /* 0xffffffd3aff47836 */ /* 0x002fe20000000000 */
[----:B------:R3:W-:Y:S01]  /*dea0*/  STL.64 [R1+0xa98], R36 ;  /* 0x000a982401007387 */ /* 0x0007e20000100a00 */
[C---:B------:R-:W-:Y:S01]  /*deb0*/  IMAD.WIDE R20, R0.reuse, 0x4, R232 ;  /* 0x0000000400147825 */ /* 0x040fe200078e02e8 */
[----:B------:R-:W1:Y:S01]  /*dec0*/  LDC R252, c[0x0][0x3a0] ;  /* 0x0000e800fffc7b82 */ /* 0x000e620000000800 */
[----:B------:R-:W4:Y:S01]  /*ded0*/  S2R R175, SR_TID.X ;  /* 0x0000000000af7919 */ /* 0x000f220000002100 */
[----:B------:R5:W-:Y:S01]  /*dee0*/  STL.64 [R1+0xaa0], R30 ;  /* 0x000aa01e01007387 */ /* 0x000be20000100a00 */
[----:B------:R-:W-:-:S05]  /*def0*/  IMAD.WIDE R14, R0, 0x4, R230 ;  /* 0x00000004000e7825 */ /* 0x000fca00078e02e6 */
[----:B------:R-:W1:Y:S01]  /*df00*/  LDC R232, c[0x0][0x3a0] ;  /* 0x0000e800ffe87b82 */ /* 0x000e620000000800 */
[----:B------:R-:W5:Y:S04]  /*df10*/  LDL.LU.64 R94, [R1+0x748] ;  /* 0x00074800015e7983 */ /* 0x000f680000300a00 */
[----:B------:R1:W-:Y:S01]  /*df20*/  STL.64 [R1+0xaa8], R28 ;  /* 0x000aa81c01007387 */ /* 0x0003e20000100a00 */
[----:B------:R-:W-:Y:S02]  /*df30*/  IMAD.WIDE R12, R0, 0x4, R228 ;  /* 0x00000004000c7825 */ /* 0x000fe400078e02e4 */
[----:B------:R-:W1:Y:S01]  /*df40*/  LDC R231, c[0x0][0x3a0] ;  /* 0x0000e800ffe77b82 */ /* 0x000e620000000800 */
[----:B------:R-:W5:Y:S04]  /*df50*/  LDL.LU.64 R166, [R1+0x740] ;  /* 0x0007400001a67983 */ /* 0x000f680000300a00 */
[----:B------:R1:W-:Y:S03]  /*df60*/  STL.64 [R1+0xab0], R22 ;  /* 0x000ab01601007387 */ /* 0x0003e60000100a00 */
[----:B------:R-:W1:Y:S08]  /*df70*/  LDC R233, c[0x0][0x3a0] ;  /* 0x0000e800ffe97b82 */ /* 0x000e700000000800 */
[----:B------:R-:W1:Y:S01]  /*df80*/  LDC R234, c[0x0][0x3a0] ;  /* 0x0000e800ffea7b82 */ /* 0x000e620000000800 */
[----:B----4-:R-:W-:-:S05]  /*df90*/  LOP3.LUT R175, R175, 0x3f, RZ, 0xc0, !PT ;  /* 0x0000003fafaf7812 */ /* 0x010fca00078ec0ff */
[----:B------:R-:W-:Y:S02]  /*dfa0*/  IMAD.SHL.U32 R175, R175, 0x4, RZ ;  /* 0x00000004afaf7824 */ /* 0x000fe400078e00ff */
[----:B------:R-:W4:Y:S02]  /*dfb0*/  LDC R230, c[0x0][0x3a0] ;  /* 0x0000e800ffe67b82 */ /* 0x000f240000000800 */
[----:B------:R-:W-:Y:S02]  /*dfc0*/  VIADD R143, R175, UR5 ;  /* 0x00000005af8f7c36 */ /* 0x000fe40008000000 */
[----:B------:R-:W4:Y:S04]  /*dfd0*/  LDL.LU.64 R174, [R1+0x738] ;  /* 0x0007380001ae7983 */ /* 0x000f280000300a00 */
[----:B------:R-:W1:Y:S01]  /*dfe0*/  LDC R229, c[0x0][0x3a0] ;  /* 0x0000e800ffe57b82 */ /* 0x000e620000000800 */
[----:B------:R1:W-:Y:S04]  /*dff0*/  STL.64 [R1+0xab8], R20 ;  /* 0x000ab81401007387 */ /* 0x0003e80000100a00 */
[----:B------:R1:W-:Y:S03]  /*e000*/  STL.64 [R1+0xac0], R14 ;  /* 0x000ac00e01007387 */ /* 0x0003e60000100a00 */
[----:B------:R-:W1:Y:S01]  /*e010*/  LDC R235, c[0x0][0x3a0] ;  /* 0x0000e800ffeb7b82 */ /* 0x000e620000000800 */
[----:B------:R1:W-:Y:S04]  /*e020*/  STL.64 [R1+0xac8], R12 ;  /* 0x000ac80c01007387 */ /* 0x0003e80000100a00 */
[----:B------:R-:W-:Y:S01]  /*e030*/  @!PT LDS RZ, [RZ] ;  /* 0x00000000fffff984 */ /* 0x000fe20000000800 */
[----:B------:R-:W-:Y:S01]  /*e040*/  @!PT LDS RZ, [RZ] ;  /* 0x00000000fffff984 */ /* 0x000fe20000000800 */
[----:B------:R-:W-:Y:S01]  /*e050*/  @!PT LDS RZ, [RZ] ;  /* 0x00000000fffff984 */ /* 0x000fe20000000800 */
[----:B------:R-:W-:Y:S04]  /*e060*/  LDGSTS.E [R143+0x10000], desc[UR42][R38.64], !P5 ;  /* 0x10000000268f7fae */ /* 0x000fe8000e9a102a */
[----:B------:R-:W4:Y:S04]  /*e070*/  LDL.LU.64 R110, [R1+0x670] ;  /* 0x00067000016e7983 */ /* 0x000f280000300a00 */
[----:B------:R3:W-:Y:S04]  /*e080*/  LDGSTS.E [R143+0x10100], desc[UR42][R36.64], !P5 ;  /* 0x10100000248f7fae */ /* 0x0007e8000e9a102a */
[----:B------:R5:W-:Y:S04]  /*e090*/  LDGSTS.E [R143+0x10200], desc[UR42][R30.64], !P5 ;  /* 0x102000001e8f7fae */ /* 0x000be8000e9a102a */
[----:B------:R-:W4:Y:S04]  /*e0a0*/  LDL.LU.64 R102, [R1+0x668] ;  /* 0x0006680001667983 */ /* 0x000f280000300a00 */
[----:B------:R-:W4:Y:S04]  /*e0b0*/  LDL.LU.64 R118, [R1+0x660] ;  /* 0x0006600001767983 */ /* 0x000f280000300a00 */
[----:B------:R1:W-:Y:S04]  /*e0c0*/  LDGSTS.E [R143+0x10300], desc[UR42][R28.64], !P5 ;  /* 0x103000001c8f7fae */ /* 0x0003e8000e9a102a */
[----:B------:R1:W-:Y:S04]  /*e0d0*/  LDGSTS.E [R143+0x10400], desc[UR42][R22.64], !P5 ;  /* 0x10400000168f7fae */ /* 0x0003e8000e9a102a */
[----:B------:R1:W-:Y:S04]  /*e0e0*/  LDGSTS.E [R143+0x10500], desc[UR42][R20.64], !P5 ;  /* 0x10500000148f7fae */ /* 0x0003e8000e9a102a */
[----:B------:R1:W-:Y:S04]  /*e0f0*/  LDGSTS.E [R143+0x10600], desc[UR42][R14.64], !P5 ;  /* 0x106000000e8f7fae */ /* 0x0003e8000e9a102a */
[----:B------:R1:W-:Y:S01]  /*e100*/  LDGSTS.E [R143+0x10700], desc[UR42][R12.64], !P5 ;  /* 0x107000000c8f7fae */ /* 0x0003e2000e9a102a */
[----:B--2---:R-:W-:-:S02]  /*e110*/  VIADD R228, R6, 0xffffffd2 ;  /* 0xffffffd206e47836 */ /* 0x004fc40000000000 */
[C---:B---3--:R-:W-:Y:S02]  /*e120*/  IMAD.WIDE R36, R0.reuse, 0x4, R126 ;  /* 0x0000000400247825 */ /* 0x048fe400078e027e */
[----:B------:R-:W2:Y:S02]  /*e130*/  LDL.LU.64 R126, [R1+0x658] ;  /* 0x00065800017e7983 */ /* 0x000ea40000300a00 */
[C---:B-----5:R-:W-:Y:S02]  /*e140*/  IMAD.WIDE R30, R0.reuse, 0x4, R158 ;  /* 0x00000004001e7825 */ /* 0x060fe400078e029e */
[----:B------:R-:W3:Y:S02]  /*e150*/  LDL.LU.64 R158, [R1+0x650] ;  /* 0x00065000019e7983 */ /* 0x000ee40000300a00 */
[C---:B-1----:R-:W-:Y:S02]  /*e160*/  IMAD.WIDE R28, R0.reuse, 0x4, R86 ;  /* 0x00000004001c7825 */ /* 0x042fe400078e0256 */
[----:B------:R1:W-:Y:S02]  /*e170*/  STL.64 [R1+0x770], R36 ;  /* 0x0007702401007387 */ /* 0x0003e40000100a00 */
[----:B------:R-:W-:-:S02]  /*e180*/  IMAD.WIDE R22, R0, 0x4, R134 ;  /* 0x0000000400167825 */ /* 0x000fc400078e0286 */
[----:B------:R5:W-:Y:S02]  /*e190*/  STL.64 [R1+0x768], R30 ;  /* 0x0007681e01007387 */ /* 0x000be40000100a00 */
[C---:B------:R-:W-:Y:S02]  /*e1a0*/  IMAD.WIDE R20, R0.reuse, 0x4, R150 ;  /* 0x0000000400147825 */ /* 0x040fe400078e0296 */
[----:B------:R-:W3:Y:S04]  /*e1b0*/  LDL.LU.64 R134, [R1+0x648] ;  /* 0x0006480001867983 */ /* 0x000ee80000300a00 */
[----:B------:R1:W-:Y:S04]  /*e1c0*/  STL.64 [R1+0x760], R28 ;  /* 0x0007601c01007387 */ /* 0x0003e80000100a00 */
[----:B------:R-:W3:Y:S04]  /*e1d0*/  LDL.LU.64 R150, [R1+0x640] ;  /* 0x0006400001967983 */ /* 0x000ee80000300a00 */
[----:B------:R2:W-:Y:S04]  /*e1e0*/  STL.64 [R1+0x758], R22 ;  /* 0x0007581601007387 */ /* 0x0005e80000100a00 */
[----:B------:R3:W-:Y:S04]  /*e1f0*/  STL.64 [R1+0x750], R20 ;  /* 0x0007501401007387 */ /* 0x0007e80000100a00 */
[----:B------:R1:W-:Y:S04]  /*e200*/  LDGSTS.E [R143+0x12000], desc[UR42][R36.64], !P4 ;  /* 0x12000000248f7fae */ /* 0x0003e8000e1a102a */
[----:B------:R5:W-:Y:S04]  /*e210*/  LDGSTS.E [R143+0x12100], desc[UR42][R30.64], !P4 ;  /* 0x121000001e8f7fae */ /* 0x000be8000e1a102a */
[----:B------:R1:W-:Y:S04]  /*e220*/  LDGSTS.E [R143+0x12200], desc[UR42][R28.64], !P4 ;  /* 0x122000001c8f7fae */ /* 0x0003e8000e1a102a */
[----:B------:R2:W-:Y:S04]  /*e230*/  LDGSTS.E [R143+0x12300], desc[UR42][R22.64], !P4 ;  /* 0x12300000168f7fae */ /* 0x0005e8000e1a102a */
[----:B------:R3:W-:Y:S01]  /*e240*/  LDGSTS.E [R143+0x12400], desc[UR42][R20.64], !P4 ;  /* 0x12400000148f7fae */ /* 0x0007e2000e1a102a */
[----:B------:R-:W-:-:S05]  /*e250*/  IMAD.WIDE R14, R0, 0x4, R94 ;  /* 0x00000004000e7825 */ /* 0x000fca00078e025e */
[----:B------:R1:W-:Y:S01]  /*e260*/  STL.64 [R1+0x748], R14 ;  /* 0x0007480e01007387 */ /* 0x0003e20000100a00 */
[----:B------:R-:W-:-:S03]  /*e270*/  IMAD.WIDE R12, R0, 0x4, R166 ;  /* 0x00000004000c7825 */ /* 0x000fc600078e02a6 */
[----:B------:R1:W-:Y:S04]  /*e280*/  LDGSTS.E [R143+0x12500], desc[UR42][R14.64], !P4 ;  /* 0x125000000e8f7fae */ /* 0x0003e8000e1a102a */
[----:B------:R-:W3:Y:S04]  /*e290*/  LDL.LU.64 R166, [R1+0x638] ;  /* 0x0006380001a67983 */ /* 0x000ee80000300a00 */
[----:B------:R1:W-:Y:S04]  /*e2a0*/  STL.64 [R1+0x740], R12 ;  /* 0x0007400c01007387 */ /* 0x0003e80000100a00 */
[----:B------:R1:W-:Y:S01]  /*e2b0*/  LDGSTS.E [R143+0x12600], desc[UR42][R12.64], !P4 ;  /* 0x126000000c8f7fae */ /* 0x0003e2000e1a102a */
[----:B----4-:R-:W-:-:S05]  /*e2c0*/  IMAD.WIDE R6, R0, 0x4, R174 ;  /* 0x0000000400067825 */ /* 0x010fca00078e02ae */
[----:B------:R4:W-:Y:S04]  /*e2d0*/  STL.64 [R1+0x738], R6 ;  /* 0x0007380601007387 */ /* 0x0009e80000100a00 */
[----:B------:R-:W3:Y:S04]  /*e2e0*/  LDL.LU.64 R94, [R1+0x570] ;  /* 0x00057000015e7983 */ /* 0x000ee80000300a00 */
[----:B------:R-:W3:Y:S04]  /*e2f0*/  LDL.LU.64 R174, [R1+0x568] ;  /* 0x0005680001ae7983 */ /* 0x000ee80000300a00 */
[----:B------:R4:W-:Y:S01]  /*e300*/  LDGSTS.E [R143+0x12700], desc[UR42][R6.64], !P4 ;  /* 0x12700000068f7fae */ /* 0x0009e2000e1a102a */
[----:B-1----:R-:W-:-:S03]  /*e310*/  IMAD.WIDE R36, R0, 0x4, R110 ;  /* 0x0000000400247825 */ /* 0x002fc600078e026e */
[----:B------:R-:W3:Y:S04]  /*e320*/  LDL.LU.64 R110, [R1+0x560] ;  /* 0x00056000016e7983 */ /* 0x000ee80000300a00 */
[----:B------:R1:W-:Y:S04]  /*e330*/  STL.64 [R1+0x840], R36 ;  /* 0x0008402401007387 */ /* 0x0003e80000100a00 */
[----:B------:R1:W-:Y:S01]  /*e340*/  LDGSTS.E [R143+0x14000], desc[UR42][R36.64], !P6 ;  /* 0x14000000248f7fae */ /* 0x0003e2000f1a102a */
[----:B-----5:R-:W-:-:S04]  /*e350*/  IMAD.WIDE R30, R0, 0x4, R102 ;  /* 0x00000004001e7825 */ /* 0x020fc800078e0266 */
[C---:B------:R-:W-:Y:S01]  /*e360*/  IMAD.WIDE R28, R0.reuse, 0x4, R118 ;  /* 0x00000004001c7825 */ /* 0x040fe200078e0276 */
[----:B------:R5:W-:Y:S04]  /*e370*/  LDGSTS.E [R143+0x14100], desc[UR42][R30.64], !P6 ;  /* 0x141000001e8f7fae */ /* 0x000be8000f1a102a */
[----:B------:R-:W3:Y:S04]  /*e380*/  LDL.LU.64 R118, [R1+0x558] ;  /* 0x0005580001767983 */ /* 0x000ee80000300a00 */
[----:B------:R5:W-:Y:S04]  /*e390*/  STL.64 [R1+0x848], R30 ;  /* 0x0008481e01007387 */ /* 0x000be80000100a00 */
[----:B------:R1:W-:Y:S04]  /*e3a0*/  STL.64 [R1+0x850], R28 ;  /* 0x0008501c01007387 */ /* 0x0003e80000100a00 */
[----:B------:R1:W-:Y:S01]  /*e3b0*/  LDGSTS.E [R143+0x14200], desc[UR42][R28.64], !P6 ;  /* 0x142000001c8f7fae */ /* 0x0003e2000f1a102a */
[----:B--2---:R-:W-:-:S04]  /*e3c0*/  IMAD.WIDE R22, R0, 0x4, R126 ;  /* 0x0000000400167825 */ /* 0x004fc800078e027e */
[C---:B---3--:R-:W-:Y:S01]  /*e3d0*/  IMAD.WIDE R20, R0.reuse, 0x4, R158 ;  /* 0x0000000400147825 */ /* 0x048fe200078e029e */
[----:B------:R2:W-:Y:S04]  /*e3e0*/  LDGSTS.E [R143+0x14300], desc[UR42][R22.64], !P6 ;  /* 0x14300000168f7fae */ /* 0x0005e8000f1a102a */
[----:B------:R-:W3:Y:S04]  /*e3f0*/  LDL.LU.64 R158, [R1+0x550] ;  /* 0x00055000019e7983 */ /* 0x000ee80000300a00 */
[----:B------:R2:W-:Y:S01]  /*e400*/  STL.64 [R1+0x858], R22 ;  /* 0x0008581601007387 */ /* 0x0005e20000100a00 */
[----:B------:R-:W-:-:S03]  /*e410*/  IMAD.WIDE R14, R0, 0x4, R134 ;  /* 0x00000004000e7825 */ /* 0x000fc600078e0286 */
[----:B------:R3:W-:Y:S04]  /*e420*/  STL.64 [R1+0x860], R20 ;  /* 0x0008601401007387 */ /* 0x0007e80000100a00 */
[----:B------:R-:W3:Y:S01]  /*e430*/  LDL.LU.64 R126, [R1+0x548] ;  /* 0x00054800017e7983 */ /* 0x000ee20000300a00 */
[----:B------:R-:W-:-:S03]  /*e440*/  IMAD.WIDE R12, R0, 0x4, R150 ;  /* 0x00000004000c7825 */ /* 0x000fc600078e0296 */
[----:B------:R3:W-:Y:S04]  /*e450*/  LDGSTS.E [R143+0x14400], desc[UR42][R20.64], !P6 ;  /* 0x14400000148f7fae */ /* 0x0007e8000f1a102a */
[----:B------:R-:W3:Y:S04]  /*e460*/  LDL.LU.64 R150, [R1+0x540] ;  /* 0x0005400001967983 */ /* 0x000ee80000300a00 */
[----:B------:R1:W-:Y:S04]  /*e470*/  STL.64 [R1+0x868], R14 ;  /* 0x0008680e01007387 */ /* 0x0003e80000100a00 */
[----:B------:R1:W-:Y:S01]  /*e480*/  STL.64 [R1+0x870], R12 ;  /* 0x0008700c01007387 */ /* 0x0003e20000100a00 */
[----:B------:R-:W-:-:S03]  /*e490*/  ISETP.GE.U32.AND P5, PT, R244, 0x7fffffb4, PT ;  /* 0x7fffffb4f400780c */ /* 0x000fc60003fa6070 */
[----:B------:R1:W-:Y:S04]  /*e4a0*/  LDGSTS.E [R143+0x14500], desc[UR42][R14.64], !P6 ;  /* 0x145000000e8f7fae */ /* 0x0003e8000f1a102a */
[----:B------:R1:W-:Y:S01]  /*e4b0*/  LDGSTS.E [R143+0x14600], desc[UR42][R12.64], !P6 ;  /* 0x146000000c8f7fae */ /* 0x0003e2000f1a102a */
[----:B----4-:R-:W-:-:S03]  /*e4c0*/  IMAD.WIDE R6, R0, 0x4, R166 ;  /* 0x0000000400067825 */ /* 0x010fc600078e02a6 */
[----:B------:R-:W4:Y:S04]  /*e4d0*/  LDL.LU.64 R166, [R1+0x538] ;  /* 0x0005380001a67983 */ /* 0x000f280000300a00 */
[----:B------:R4:W-:Y:S04]  /*e4e0*/  STL.64 [R1+0x878], R6 ;  /* 0x0008780601007387 */ /* 0x0009e80000100a00 */
[----:B------:R-:W4:Y:S04]  /*e4f0*/  LDL.LU.64 R102, [R1+0x4b0] ;  /* 0x0004b00001667983 */ /* 0x000f280000300a00 */
[----:B------:R-:W4:Y:S04]  /*e500*/  LDL.LU.64 R134, [R1+0x4a8] ;  /* 0x0004a80001867983 */ /* 0x000f280000300a00 */
[----:B------:R4:W-:Y:S01]  /*e510*/  LDGSTS.E [R143+0x14700], desc[UR42][R6.64], !P6 ;  /* 0x14700000068f7fae */ /* 0x0009e2000f1a102a */
[----:B-1----:R-:W-:-:S03]  /*e520*/  IMAD.WIDE R36, R0, 0x4, R94 ;  /* 0x0000000400247825 */ /* 0x002fc600078e025e */
[----:B------:R-:W4:Y:S01]  /*e530*/  LDL.LU.64 R94, [R1+0x4a0] ;  /* 0x0004a000015e7983 */ /* 0x000f220000300a00 */
[----:B-----5:R-:W-:-:S03]  /*e540*/  IMAD.WIDE R30, R0, 0x4, R174 ;  /* 0x00000004001e7825 */ /* 0x020fc600078e02ae */
[----:B------:R-:W5:Y:S04]  /*e550*/  LDL.LU.64 R174, [R1+0x498] ;  /* 0x0004980001ae7983 */ /* 0x000f680000300a00 */
[----:B------:R1:W-:Y:S01]  /*e560*/  STL.64 [R1+0x880], R36 ;  /* 0x0008802401007387 */ /* 0x0003e20000100a00 */
[----:B------:R-:W-:-:S03]  /*e570*/  IMAD.WIDE R28, R0, 0x4, R110 ;  /* 0x00000004001c7825 */ /* 0x000fc600078e026e */
[----:B------:R1:W-:Y:S04]  /*e580*/  LDGSTS.E [R143+0x16000], desc[UR42][R36.64], !P5 ;  /* 0x16000000248f7fae */ /* 0x0003e8000e9a102a */
[----:B------:R-:W5:Y:S04]  /*e590*/  LDL.LU.64 R110, [R1+0x490] ;  /* 0x00049000016e7983 */ /* 0x000f680000300a00 */
[----:B------:R1:W-:Y:S04]  /*e5a0*/  STL.64 [R1+0x888], R30 ;  /* 0x0008881e01007387 */ /* 0x0003e80000100a00 */
[----:B------:R1:W-:Y:S04]  /*e5b0*/  LDGSTS.E [R143+0x16100], desc[UR42][R30.64], !P5 ;  /* 0x161000001e8f7fae */ /* 0x0003e8000e9a102a */
[----:B------:R-:W-:Y:S01]  /*e5c0*/  LDGSTS.E [R143+0x16200], desc[UR42][R28.64], !P5 ;  /* 0x162000001c8f7fae */ /* 0x000fe2000e9a102a */
[----:B--2---:R-:W-:-:S03]  /*e5d0*/  IMAD.WIDE R22, R0, 0x4, R118 ;  /* 0x0000000400167825 */ /* 0x004fc600078e0276 */
[----:B------:R-:W2:Y:S04]  /*e5e0*/  LDL.LU.64 R118, [R1+0x488] ;  /* 0x0004880001767983 */ /* 0x000ea80000300a00 */
[----:B------:R-:W-:Y:S04]  /*e5f0*/  STL.64 [R1+0x890], R28 ;  /* 0x0008901c01007387 */ /* 0x000fe80000100a00 */
[----:B------:R5:W-:Y:S01]  /*e600*/  LDGSTS.E [R143+0x16300], desc[UR42][R22.64], !P5 ;  /* 0x16300000168f7fae */ /* 0x000be2000e9a102a */
[----:B---3--:R-:W-:-:S03]  /*e610*/  IMAD.WIDE R20, R0, 0x4, R158 ;  /* 0x0000000400147825 */ /* 0x008fc600078e029e */
[----:B------:R-:W3:Y:S04]  /*e620*/  LDL.LU.64 R158, [R1+0x480] ;  /* 0x00048000019e7983 */ /* 0x000ee80000300a00 */
[----:B------:R5:W-:Y:S01]  /*e630*/  STL.64 [R1+0x898], R22 ;  /* 0x0008981601007387 */ /* 0x000be20000100a00 */
[----:B------:R-:W-:-:S03]  /*e640*/  IMAD.WIDE R14, R0, 0x4, R126 ;  /* 0x00000004000e7825 */ /* 0x000fc600078e027e */
[----:B------:R1:W-:Y:S04]  /*e650*/  STL.64 [R1+0x8a0], R20 ;  /* 0x0008a01401007387 */ /* 0x0003e80000100a00 */
[----:B------:R2:W-:Y:S01]  /*e660*/  STL.64 [R1+0x8a8], R14 ;  /* 0x0008a80e01007387 */ /* 0x0005e20000100a00 */
[----:B------:R-:W-:Y:S01]  /*e670*/  IMAD.WIDE R12, R0, 0x4, R150 ;  /* 0x00000004000c7825 */ /* 0x000fe200078e0296 */
[----:B------:R-:W-:Y:S02]  /*e680*/  ISETP.GE.U32.AND P4, PT, R228, 0x7fffffb3, PT ;  /* 0x7fffffb3e400780c */ /* 0x000fe40003f86070 */
[----:B------:R1:W-:Y:S01]  /*e690*/  LDGSTS.E [R143+0x16400], desc[UR42][R20.64], !P5 ;  /* 0x16400000148f7fae */ /* 0x0003e2000e9a102a */
[----:B----4-:R-:W-:-:S03]  /*e6a0*/  IMAD.WIDE R6, R0, 0x4, R166 ;  /* 0x0000000400067825 */ /* 0x010fc600078e02a6 */
[----:B------:R2:W-:Y:S04]  /*e6b0*/  LDGSTS.E [R143+0x16500], desc[UR42][R14.64], !P5 ;  /* 0x165000000e8f7fae */ /* 0x0005e8000e9a102a */
[----:B------:R-:W4:Y:S04]  /*e6c0*/  LDL.LU.64 R166, [R1+0x478] ;  /* 0x0004780001a67983 */ /* 0x000f280000300a00 */
[----:B------:R3:W-:Y:S01]  /*e6d0*/  STL.64 [R1+0x8b0], R12 ;  /* 0x0008b00c01007387 */ /* 0x0007e20000100a00 */
[----:B-1----:R-:W-:-:S03]  /*e6e0*/  IMAD.WIDE R36, R0, 0x4, R102 ;  /* 0x0000000400247825 */ /* 0x002fc600078e0266 */
[----:B------:R4:W-:Y:S01]  /*e6f0*/  STL.64 [R1+0x8b8], R6 ;  /* 0x0008b80601007387 */ /* 0x0009e20000100a00 */
[----:B------:R-:W-:-:S03]  /*e700*/  IMAD.WIDE R30, R0, 0x4, R134 ;  /* 0x00000004001e7825 */ /* 0x000fc600078e0286 */
[----:B------:R-:W4:Y:S04]  /*e710*/  LDL.LU.64 R126, [R1+0x3f0] ;  /* 0x0003f000017e7983 */ /* 0x000f280000300a00 */
[----:B------:R-:W4:Y:S04]  /*e720*/  LDL.LU.64 R150, [R1+0x3e8] ;  /* 0x0003e80001967983 */ /* 0x000f280000300a00 */
[----:B------:R-:W4:Y:S04]  /*e730*/  LDL.LU.64 R102, [R1+0x3e0] ;  /* 0x0003e00001667983 */ /* 0x000f280000300a00 */
[----:B------:R-:W4:Y:S04]  /*e740*/  LDL.LU.64 R134, [R1+0x3d8] ;  /* 0x0003d80001867983 */ /* 0x000f280000300a00 */
[----:B------:R1:W-:Y:S01]  /*e750*/  STL.64 [R1+0x910], R36 ;  /* 0x0009102401007387 */ /* 0x0003e20000100a00 */
[----:B-----5:R-:W-:-:S03]  /*e760*/  IMAD.WIDE R22, R0, 0x4, R174 ;  /* 0x0000000400167825 */ /* 0x020fc600078e02ae */
[----:B------:R5:W-:Y:S04]  /*e770*/  STL.64 [R1+0x918], R30 ;  /* 0x0009181e01007387 */ /* 0x000be80000100a00 */
[----:B------:R-:W4:Y:S01]  /*e780*/  LDL.LU.64 R174, [R1+0x3d0] ;  /* 0x0003d00001ae7983 */ /* 0x000f220000300a00 */
[----:B------:R-:W-:-:S03]  /*e790*/  IMAD.WIDE R28, R0, 0x4, R94 ;  /* 0x00000004001c7825 */ /* 0x000fc600078e025e */
[----:B------:R3:W-:Y:S01]  /*e7a0*/  LDGSTS.E [R143+0x16600], desc[UR42][R12.64], !P5 ;  /* 0x166000000c8f7fae */ /* 0x0007e2000e9a102a */
[----:B------:R-:W-:Y:S02]  /*e7b0*/  VIADD R228, R252, 0xffffffcf ;  /* 0xffffffcffce47836 */ /* 0x000fe40000000000 */
[----:B------:R-:W-:Y:S01]  /*e7c0*/  IMAD.WIDE R20, R0, 0x4, R110 ;  /* 0x0000000400147825 */ /* 0x000fe200078e026e */
[----:B------:R1:W-:Y:S02]  /*e7d0*/  STL.64 [R1+0x920], R28 ;  /* 0x0009201c01007387 */ /* 0x0003e40000100a00 */
[----:B------:R-:W-:Y:S02]  /*e7e0*/  ISETP.GE.U32.AND P6, PT, R228, 0x7fffffb0, PT ;  /* 0x7fffffb0e400780c */ /* 0x000fe40003fc6070 */
[----:B------:R1:W-:Y:S04]  /*e7f0*/  STL.64 [R1+0x928], R22 ;  /* 0x0009281601007387 */ /* 0x0003e80000100a00 */
[----:B------:R-:W4:Y:S01]  /*e800*/  LDL.LU.64 R110, [R1+0x3c8] ;  /* 0x0003c800016e7983 */ /* 0x000f220000300a00 */
[----:B--2---:R-:W-:-:S03]  /*e810*/  IMAD.WIDE R14, R0, 0x4, R118 ;  /* 0x00000004000e7825 */ /* 0x004fc600078e0276 */
[----:B------:R2:W-:Y:S04]  /*e820*/  STL.64 [R1+0x930], R20 ;  /* 0x0009301401007387 */ /* 0x0005e80000100a00 */
[----:B------:R4:W-:Y:S04]  /*e830*/  LDGSTS.E [R143+0x16700], desc[UR42][R6.64], !P5 ;  /* 0x16700000068f7fae */ /* 0x0009e8000e9a102a */
[----:B------:R1:W-:Y:S04]  /*e840*/  LDGSTS.E [R143+0x18000], desc[UR42][R36.64], !P6 ;  /* 0x18000000248f7fae */ /* 0x0003e8000f1a102a */
[----:B------:R5:W-:Y:S04]  /*e850*/  LDGSTS.E [R143+0x18100], desc[UR42][R30.64], !P6 ;  /* 0x181000001e8f7fae */ /* 0x000be8000f1a102a */
[----:B------:R1:W-:Y:S04]  /*e860*/  LDGSTS.E [R143+0x18200], desc[UR42][R28.64], !P6 ;  /* 0x182000001c8f7fae */ /* 0x0003e8000f1a102a */
[----:B------:R1:W-:Y:S04]  /*e870*/  LDGSTS.E [R143+0x18300], desc[UR42][R22.64], !P6 ;  /* 0x18300000168f7fae */ /* 0x0003e8000f1a102a */
[----:B------:R2:W-:Y:S01]  /*e880*/  LDGSTS.E [R143+0x18400], desc[UR42][R20.64], !P6 ;  /* 0x18400000148f7fae */ /* 0x0005e2000f1a102a */
[----:B---3--:R-:W-:-:S03]  /*e890*/  IMAD.WIDE R12, R0, 0x4, R158 ;  /* 0x00000004000c7825 */ /* 0x008fc600078e029e */
[----:B------:R3:W-:Y:S04]  /*e8a0*/  LDGSTS.E [R143+0x18500], desc[UR42][R14.64], !P6 ;  /* 0x185000000e8f7fae */ /* 0x0007e8000f1a102a */
[----:B------:R-:W3:Y:S04]  /*e8b0*/  LDL.LU.64 R158, [R1+0x3c0] ;  /* 0x0003c000019e7983 */ /* 0x000ee80000300a00 */
[----:B------:R3:W-:Y:S04]  /*e8c0*/  STL.64 [R1+0x938], R14 ;  /* 0x0009380e01007387 */ /* 0x0007e80000100a00 */
[----:B------:R1:W-:Y:S01]  /*e8d0*/  STL.64 [R1+0x948], R12 ;  /* 0x0009480c01007387 */ /* 0x0003e20000100a00 */
[----:B------:R-:W-:-:S02]  /*e8e0*/  VIADD R228, R231, 0xffffffcb ;  /* 0xffffffcbe7e47836 */ /* 0x000fc40000000000 */
[----:B------:R-:W1:Y:S01]  /*e8f0*/  LDC R231, c[0x0][0x3a0] ;  /* 0x0000e800ffe77b82 */ /* 0x000e620000000800 */
[----:B------:R1:W-:Y:S01]  /*e900*/  LDGSTS.E [R143+0x18600], desc[UR42][R12.64], !P6 ;  /* 0x186000000c8f7fae */ /* 0x0003e2000f1a102a */
[----:B----4-:R-:W-:-:S03]  /*e910*/  IMAD.WIDE R6, R0, 0x4, R166 ;  /* 0x0000000400067825 */ /* 0x010fc600078e02a6 */
[----:B------:R-:W4:Y:S04]  /*e920*/  LDL.LU.64 R166, [R1+0x3b8] ;  /* 0x0003b80001a67983 */ /* 0x000f280000300a00 */
[----:B------:R4:W-:Y:S04]  /*e930*/  STL.64 [R1+0x958], R6 ;  /* 0x0009580601007387 */ /* 0x0009e80000100a00 */
[----:B------:R-:W4:Y:S01]  /*e940*/  LDL.LU.64 R86, [R1+0x330] ;  /* 0x0003300001567983 */ /* 0x000f220000300a00 */
[----:B-1----:R-:W-:-:S03]  /*e950*/  IMAD.WIDE R36, R0, 0x4, R126 ;  /* 0x0000000400247825 */ /* 0x002fc600078e027e */
[----:B------:R-:W4:Y:S01]  /*e960*/  LDL.LU.64 R118, [R1+0x328] ;  /* 0x0003280001767983 */ /* 0x000f220000300a00 */
[----:B-----5:R-:W-:-:S03]  /*e970*/  IMAD.WIDE R30, R0, 0x4, R150 ;  /* 0x00000004001e7825 */ /* 0x020fc600078e0296 */
[----:B------:R-:W5:Y:S01]  /*e980*/  LDL.LU.64 R94, [R1+0x320] ;  /* 0x00032000015e7983 */ /* 0x000f620000300a00 */
[----:B------:R-:W-:-:S03]  /*e990*/  IMAD.WIDE R28, R0, 0x4, R102 ;  /* 0x00000004001c7825 */ /* 0x000fc600078e0266 */
[----:B------:R-:W5:Y:S04]  /*e9a0*/  LDL.LU.64 R126, [R1+0x318] ;  /* 0x00031800017e7983 */ /* 0x000f680000300a00 */
[----:B------:R-:W5:Y:S01]  /*e9b0*/  LDL.LU.64 R150, [R1+0x310] ;  /* 0x0003100001967983 */ /* 0x000f620000300a00 */
[----:B------:R-:W-:-:S03]  /*e9c0*/  IMAD.WIDE R22, R0, 0x4, R134 ;  /* 0x0000000400167825 */ /* 0x000fc600078e0286 */
[----:B------:R1:W-:Y:S04]  /*e9d0*/  STL.64 [R1+0x9d0], R36 ;  /* 0x0009d02401007387 */ /* 0x0003e80000100a00 */
[----:B------:R1:W-:Y:S01]  /*e9e0*/  STL.64 [R1+0x9d8], R30 ;  /* 0x0009d81e01007387 */ /* 0x0003e20000100a00 */
[----:B--2---:R-:W-:-:S03]  /*e9f0*/  IMAD.WIDE R20, R0, 0x4, R174 ;  /* 0x0000000400147825 */ /* 0x004fc600078e02ae */
[----:B------:R-:W2:Y:S04]  /*ea00*/  LDL.LU.64 R134, [R1+0x308] ;  /* 0x0003080001867983 */ /* 0x000ea80000300a00 */
[----:B------:R5:W-:Y:S04]  /*ea10*/  STL.64 [R1+0x9e0], R28 ;  /* 0x0009e01c01007387 */ /* 0x000be80000100a00 */
[----:B------:R-:W2:Y:S01]  /*ea20*/  LDL.LU.64 R174, [R1+0x300] ;  /* 0x0003000001ae7983 */ /* 0x000ea20000300a00 */
[----:B------:R-:W-:Y:S01]  /*ea30*/  ISETP.GE.U32.AND P5, PT, R228, 0x7fffffac, PT ;  /* 0x7ffffface400780c */ /* 0x000fe20003fa6070 */
[----:B---3--:R-:W-:-:S02]  /*ea40*/  IMAD.WIDE R14, R0, 0x4, R110 ;  /* 0x00000004000e7825 */ /* 0x008fc400078e026e */
[----:B------:R3:W-:Y:S04]  /*ea50*/  STL.64 [R1+0x9e8], R22 ;  /* 0x0009e81601007387 */ /* 0x0007e80000100a00 */
[----:B------:R4:W-:Y:S04]  /*ea60*/  LDGSTS.E [R143+0x18700], desc[UR42][R6.64], !P6 ;  /* 0x18700000068f7fae */ /* 0x0009e8000f1a102a */
[----:B------:R1:W-:Y:S04]  /*ea70*/  STL.64 [R1+0x9f0], R20 ;  /* 0x0009f01401007387 */ /* 0x0003e80000100a00 */
[----:B------:R-:W-:Y:S04]  /*ea80*/  STL.64 [R1+0x9f8], R14 ;  /* 0x0009f80e01007387 */ /* 0x000fe80000100a00 */
[----:B------:R1:W-:Y:S04]  /*ea90*/  LDGSTS.E [R143+0x1a000], desc[UR42][R36.64], !P5 ;  /* 0x1a000000248f7fae */ /* 0x0003e8000e9a102a */
[----:B------:R1:W-:Y:S04]  /*eaa0*/  LDGSTS.E [R143+0x1a100], desc[UR42][R30.64], !P5 ;  /* 0x1a1000001e8f7fae */ /* 0x0003e8000e9a102a */
[----:B------:R5:W-:Y:S04]  /*eab0*/  LDGSTS.E [R143+0x1a200], desc[UR42][R28.64], !P5 ;  /* 0x1a2000001c8f7fae */ /* 0x000be8000e9a102a */
[----:B------:R3:W-:Y:S04]  /*eac0*/  LDGSTS.E [R143+0x1a300], desc[UR42][R22.64], !P5 ;  /* 0x1a300000168f7fae */ /* 0x0007e8000e9a102a */
[----:B------:R1:W-:Y:S04]  /*ead0*/  LDGSTS.E [R143+0x1a400], desc[UR42][R20.64], !P5 ;  /* 0x1a400000148f7fae */ /* 0x0003e8000e9a102a */
[----:B------:R-:W-:Y:S01]  /*eae0*/  LDGSTS.E [R143+0x1a500], desc[UR42][R14.64], !P5 ;  /* 0x1a5000000e8f7fae */ /* 0x000fe2000e9a102a */
[----:B------:R-:W-:-:S05]  /*eaf0*/  IMAD.WIDE R12, R0, 0x4, R158 ;  /* 0x00000004000c7825 */ /* 0x000fca00078e029e */
[----:B------:R2:W-:Y:S01]  /*eb00*/  LDGSTS.E [R143+0x1a600], desc[UR42][R12.64], !P5 ;  /* 0x1a6000000c8f7fae */ /* 0x0005e2000e9a102a */
[----:B----4-:R-:W-:-:S03]  /*eb10*/  IMAD.WIDE R6, R0, 0x4, R166 ;  /* 0x0000000400067825 */ /* 0x010fc600078e02a6 */
[----:B------:R-:W4:Y:S04]  /*eb20*/  LDL.LU.64 R166, [R1+0x2f8] ;  /* 0x0002f80001a67983 */ /* 0x000f280000300a00 */
[----:B------:R2:W-:Y:S01]  /*eb30*/  STL.64 [R1+0xa00], R12 ;  /* 0x000a000c01007387 */ /* 0x0005e20000100a00 */
[----:B-1----:R-:W-:-:S03]  /*eb40*/  IMAD.WIDE R36, R0, 0x4, R86 ;  /* 0x0000000400247825 */ /* 0x002fc600078e0256 */
[----:B------:R4:W-:Y:S01]  /*eb50*/  STL.64 [R1+0xa10], R6 ;  /* 0x000a100601007387 */ /* 0x0009e20000100a00 */
[----:B------:R-:W-:-:S03]  /*eb60*/  IMAD.WIDE R30, R0, 0x4, R118 ;  /* 0x00000004001e7825 */ /* 0x000fc600078e0276 */
[----:B------:R-:W4:Y:S01]  /*eb70*/  LDL.LU.64 R158, [R1+0x270] ;  /* 0x00027000019e7983 */ /* 0x000f220000300a00 */
[----:B-----5:R-:W-:-:S03]  /*eb80*/  IMAD.WIDE R28, R0, 0x4, R94 ;  /* 0x00000004001c7825 */ /* 0x020fc600078e025e */
[----:B------:R-:W5:Y:S01]  /*eb90*/  LDL.LU.64 R102, [R1+0x268] ;  /* 0x0002680001667983 */ /* 0x000f620000300a00 */
[----:B---3--:R-:W-:-:S03]  /*eba0*/  IMAD.WIDE R22, R0, 0x4, R126 ;  /* 0x0000000400167825 */ /* 0x008fc600078e027e */
[----:B------:R-:W3:Y:S01]  /*ebb0*/  LDL.LU.64 R110, [R1+0x260] ;  /* 0x00026000016e7983 */ /* 0x000ee20000300a00 */
[----:B------:R-:W-:-:S03]  /*ebc0*/  IMAD.WIDE R20, R0, 0x4, R150 ;  /* 0x0000000400147825 */ /* 0x000fc600078e0296 */
[----:B------:R-:W3:Y:S04]  /*ebd0*/  LDL.LU.64 R118, [R1+0x258] ;  /* 0x0002580001767983 */ /* 0x000ee80000300a00 */
[----:B------:R1:W-:Y:S04]  /*ebe0*/  STL.64 [R1+0xa50], R36 ;  /* 0x000a502401007387 */ /* 0x0003e80000100a00 */
[----:B------:R5:W-:Y:S04]  /*ebf0*/  STL.64 [R1+0xa58], R30 ;  /* 0x000a581e01007387 */ /* 0x000be80000100a00 */
[----:B------:R-:W3:Y:S04]  /*ec00*/  LDL.LU.64 R150, [R1+0x250] ;  /* 0x0002500001967983 */ /* 0x000ee80000300a00 */
[----:B------:R3:W-:Y:S01]  /*ec10*/  STL.64 [R1+0xa60], R28 ;  /* 0x000a601c01007387 */ /* 0x0007e20000100a00 */
[----:B--2---:R-:W-:-:S03]  /*ec20*/  IMAD.WIDE R12, R0, 0x4, R174 ;  /* 0x00000004000c7825 */ /* 0x004fc600078e02ae */
[----:B------:R2:W-:Y:S04]  /*ec30*/  STL.64 [R1+0xa68], R22 ;  /* 0x000a681601007387 */ /* 0x0005e80000100a00 */
[----:B------:R1:W-:Y:S04]  /*ec40*/  STL.64 [R1+0xa70], R20 ;  /* 0x000a701401007387 */ /* 0x0003e80000100a00 */
[----:B------:R-:W3:Y:S04]  /*ec50*/  LDL.LU.64 R126, [R1+0x248] ;  /* 0x00024800017e7983 */ /* 0x000ee80000300a00 */
[----:B------:R-:W3:Y:S01]  /*ec60*/  LDL.LU.64 R174, [R1+0x240] ;  /* 0x0002400001ae7983 */ /* 0x000ee20000300a00 */
[----:B------:R-:W-:-:S02]  /*ec70*/  VIADD R228, R230, 0xffffffc7 ;  /* 0xffffffc7e6e47836 */ /* 0x000fc40000000000 */
[----:B------:R-:W-:Y:S01]  /*ec80*/  IMAD.WIDE R14, R0, 0x4, R134 ;  /* 0x00000004000e7825 */ /* 0x000fe200078e0286 */
[----:B------:R4:W-:Y:S01]  /*ec90*/  LDGSTS.E [R143+0x1a700], desc[UR42][R6.64], !P5 ;  /* 0x1a700000068f7fae */ /* 0x0009e2000e9a102a */
[----:B------:R-:W1:Y:S01]  /*eca0*/  LDC R230, c[0x0][0x3a0] ;  /* 0x0000e800ffe67b82 */ /* 0x000e620000000800 */
[----:B------:R-:W-:Y:S02]  /*ecb0*/  ISETP.GE.U32.AND P6, PT, R228, 0x7fffffa8, PT ;  /* 0x7fffffa8e400780c */ /* 0x000fe40003fc6070 */
[----:B------:R-:W-:Y:S04]  /*ecc0*/  STL.64 [R1+0xa78], R14 ;  /* 0x000a780e01007387 */ /* 0x000fe80000100a00 */
[----:B------:R1:W-:Y:S04]  /*ecd0*/  STL.64 [R1+0xa80], R12 ;  /* 0x000a800c01007387 */ /* 0x0003e80000100a00 */
[----:B------:R-:W3:Y:S04]  /*ece0*/  LDL.LU.64 R134, [R1+0x238] ;  /* 0x0002380001867983 */ /* 0x000ee80000300a00 */
[----:B------:R1:W-:Y:S04]  /*ecf0*/  LDGSTS.E [R143+0x1c000], desc[UR42][R36.64], !P6 ;  /* 0x1c000000248f7fae */ /* 0x0003e8000f1a102a */
[----:B------:R5:W-:Y:S04]  /*ed00*/  LDGSTS.E [R143+0x1c100], desc[UR42][R30.64], !P6 ;  /* 0x1c1000001e8f7fae */ /* 0x000be8000f1a102a */
[----:B------:R3:W-:Y:S04]  /*ed10*/  LDGSTS.E [R143+0x1c200], desc[UR42][R28.64], !P6 ;  /* 0x1c2000001c8f7fae */ /* 0x0007e8000f1a102a */
[----:B------:R2:W-:Y:S04]  /*ed20*/  LDGSTS.E [R143+0x1c300], desc[UR42][R22.64], !P6 ;  /* 0x1c300000168f7fae */ /* 0x0005e8000f1a102a */
[----:B------:R1:W-:Y:S04]  /*ed30*/  LDGSTS.E [R143+0x1c400], desc[UR42][R20.64], !P6 ;  /* 0x1c400000148f7fae */ /* 0x0003e8000f1a102a */
[----:B------:R-:W-:Y:S04]  /*ed40*/  LDGSTS.E [R143+0x1c500], desc[UR42][R14.64], !P6 ;  /* 0x1c5000000e8f7fae */ /* 0x000fe8000f1a102a */
[----:B------:R1:W-:Y:S01]  /*ed50*/  LDGSTS.E [R143+0x1c600], desc[UR42][R12.64], !P6 ;  /* 0x1c6000000c8f7fae */ /* 0x0003e2000f1a102a */
[----:B----4-:R-:W-:-:S05]  /*ed60*/  IMAD.WIDE R6, R0, 0x4, R166 ;  /* 0x0000000400067825 */ /* 0x010fca00078e02a6 */
[----:B------:R4:W-:Y:S04]  /*ed70*/  STL.64 [R1+0xa88], R6 ;  /* 0x000a880601007387 */ /* 0x0009e80000100a00 */
[----:B------:R-:W3:Y:S01]  /*ed80*/  LDL.LU.64 R166, [R1+0x830] ;  /* 0x0008300001a67983 */ /* 0x000ee20000300a00 */
[----:B-1----:R-:W-:-:S03]  /*ed90*/  IMAD.WIDE R36, R0, 0x4, R158 ;  /* 0x0000000400247825 */ /* 0x002fc600078e029e */
[----:B------:R-:W3:Y:S01]  /*eda0*/  LDL.LU.64 R86, [R1+0x828] ;  /* 0x0008280001567983 */ /* 0x000ee20000300a00 */
[----:B-----5:R-:W-:-:S03]  /*edb0*/  IMAD.WIDE R30, R0, 0x4, R102 ;  /* 0x00000004001e7825 */ /* 0x020fc600078e0266 */
[----:B------:R-:W5:Y:S01]  /*edc0*/  LDL.LU.64 R94, [R1+0x820] ;  /* 0x00082000015e7983 */ /* 0x000f620000300a00 */
[----:B---3--:R-:W-:-:S03]  /*edd0*/  IMAD.WIDE R28, R0, 0x4, R110 ;  /* 0x00000004001c7825 */ /* 0x008fc600078e026e */
[----:B------:R-:W3:Y:S01]  /*ede0*/  LDL.LU.64 R158, [R1+0x818] ;  /* 0x00081800019e7983 */ /* 0x000ee20000300a00 */
[----:B--2---:R-:W-:-:S03]  /*edf0*/  IMAD.WIDE R22, R0, 0x4, R118 ;  /* 0x0000000400167825 */ /* 0x004fc600078e0276 */
[----:B------:R1:W-:Y:S04]  /*ee00*/  STL.64 [R1+0x2660], R36 ;  /* 0x0026602401007387 */ /* 0x0003e80000100a00 */
[----:B------:R-:W2:Y:S04]  /*ee10*/  LDL.LU.64 R102, [R1+0x810] ;  /* 0x0008100001667983 */ /* 0x000ea80000300a00 */
[----:B------:R1:W-:Y:S01]  /*ee20*/  STL.64 [R1+0x2538], R30 ;  /* 0x0025381e01007387 */ /* 0x0003e20000100a00 */
[----:B------:R-:W-:-:S03]  /*ee30*/  IMAD.WIDE R20, R0, 0x4, R150 ;  /* 0x0000000400147825 */ /* 0x000fc600078e0296 */
[----:B------:R-:W2:Y:S04]  /*ee40*/  LDL.LU.64 R110, [R1+0x808] ;  /* 0x00080800016e7983 */ /* 0x000ea80000300a00 */
[----:B------:R5:W-:Y:S04]  /*ee50*/  STL.64 [R1+0x2530], R28 ;  /* 0x0025301c01007387 */ /* 0x000be80000100a00 */
[----:B------:R-:W2:Y:S04]  /*ee60*/  LDL.LU.64 R150, [R1+0x800] ;  /* 0x0008000001967983 */ /* 0x000ea80000300a00 */
[----:B------:R3:W-:Y:S04]  /*ee70*/  STL.64 [R1+0x2528], R22 ;  /* 0x0025281601007387 */ /* 0x0007e80000100a00 */
[----:B------:R2:W-:Y:S01]  /*ee80*/  STL.64 [R1+0x2520], R20 ;  /* 0x0025201401007387 */ /* 0x0005e20000100a00 */
[----:B------:R-:W-:-:S03]  /*ee90*/  IMAD.WIDE R12, R0, 0x4, R174 ;  /* 0x00000004000c7825 */ /* 0x000fc600078e02ae */
[----:B------:R4:W-:Y:S04]  /*eea0*/  LDGSTS.E [R143+0x1c700], desc[UR42][R6.64], !P6 ;  /* 0x1c700000068f7fae */ /* 0x0009e8000f1a102a */
[----:B------:R-:W2:Y:S01]  /*eeb0*/  LDL.LU.64 R174, [R1+0x7f8] ;  /* 0x0007f80001ae7983 */ /* 0x000ea20000300a00 */
[----:B------:R-:W-:Y:S02]  /*eec0*/  VIADD R228, R229, 0xffffffc3 ;  /* 0xffffffc3e5e47836 */ /* 0x000fe40000000000 */
[----:B------:R-:W-:Y:S01]  /*eed0*/  IMAD.WIDE R14, R0, 0x4, R126 ;  /* 0x00000004000e7825 */ /* 0x000fe200078e027e */
[----:B------:R-:W1:Y:S02]  /*eee0*/  LDC R229, c[0x0][0x3a0] ;  /* 0x0000e800ffe57b82 */ /* 0x000e640000000800 */
[----:B------:R-:W-:-:S02]  /*eef0*/  ISETP.GE.U32.AND P5, PT, R228, 0x7fffffa4, PT ;  /* 0x7fffffa4e400780c */ /* 0x000fc40003fa6070 */
[----:B------:R1:W-:Y:S01]  /*ef00*/  STL.64 [R1+0x2508], R14 ;  /* 0x0025080e01007387 */ /* 0x0003e20000100a00 */
[----:B----4-:R-:W-:-:S03]  /*ef10*/  IMAD.WIDE R6, R0, 0x4, R134 ;  /* 0x0000000400067825 */ /* 0x010fc600078e0286 */
[----:B------:R4:W-:Y:S07]  /*ef20*/  STL.64 [R1+0x2500], R12 ;  /* 0x0025000c01007387 */ /* 0x0009ee0000100a00 */
[----:B------:R1:W-:Y:S04]  /*ef30*/  LDGSTS.E [R143+0x1e000], desc[UR42][R36.64], !P5 ;  /* 0x1e000000248f7fae */ /* 0x0003e8000e9a102a */
[----:B------:R1:W-:Y:S04]  /*ef40*/  LDGSTS.E [R143+0x1e100], desc[UR42][R30.64], !P5 ;  /* 0x1e1000001e8f7fae */ /* 0x0003e8000e9a102a */
[----:B------:R5:W-:Y:S04]  /*ef50*/  LDGSTS.E [R143+0x1e200], desc[UR42][R28.64], !P5 ;  /* 0x1e2000001c8f7fae */ /* 0x000be8000e9a102a */
[----:B------:R3:W-:Y:S04]  /*ef60*/  LDGSTS.E [R143+0x1e300], desc[UR42][R22.64], !P5 ;  /* 0x1e300000168f7fae */ /* 0x0007e8000e9a102a */
[----:B------:R1:W-:Y:S04]  /*ef70*/  STL.64 [R1+0x24f8], R6 ;  /* 0x0024f80601007387 */ /* 0x0003e80000100a00 */
[----:B------:R2:W-:Y:S04]  /*ef80*/  LDGSTS.E [R143+0x1e400], desc[UR42][R20.64], !P5 ;  /* 0x1e400000148f7fae */ /* 0x0005e8000e9a102a */
[----:B------:R1:W-:Y:S04]  /*ef90*/  LDGSTS.E [R143+0x1e500], desc[UR42][R14.64], !P5 ;  /* 0x1e5000000e8f7fae */ /* 0x0003e8000e9a102a */
[----:B------:R-:W2:Y:S04]  /*efa0*/  LDL.LU.64 R118, [R1+0x730] ;  /* 0x0007300001767983 */ /* 0x000ea80000300a00 */
[----:B------:R4:W-:Y:S04]  /*efb0*/  LDGSTS.E [R143+0x1e600], desc[UR42][R12.64], !P5 ;  /* 0x1e6000000c8f7fae */ /* 0x0009e8000e9a102a */
[----:B------:R-:W2:Y:S04]  /*efc0*/  LDL.LU.64 R126, [R1+0x728] ;  /* 0x00072800017e7983 */ /* 0x000ea80000300a00 */
[----:B------:R1:W-:Y:S04]  /*efd0*/  LDGSTS.E [R143+0x1e700], desc[UR42][R6.64], !P5 ;  /* 0x1e700000068f7fae */ /* 0x0003e8000e9a102a */
[----:B------:R-:W2:Y:S04]  /*efe0*/  LDL.LU.64 R134, [R1+0x720] ;  /* 0x0007200001867983 */ /* 0x000ea80000300a00 */
[----:B------:R-:W2:Y:S01]  /*eff0*/  LDL.LU.64 R142, [R1+0x718] ;  /* 0x00071800018e7983 */ /* 0x000ea20000300a00 */
[----:B-1----:R-:W-:-:S03]  /*f000*/  IMAD.WIDE R36, R0, 0x4, R166 ;  /* 0x0000000400247825 */ /* 0x002fc600078e02a6 */
[----:B------:R-:W2:Y:S01]  /*f010*/  LDL.LU.64 R166, [R1+0x710] ;  /* 0x0007100001a67983 */ /* 0x000ea20000300a00 */
[----:B------:R-:W-:-:S03]  /*f020*/  IMAD.WIDE R30, R0, 0x4, R86 ;  /* 0x00000004001e7825 */ /* 0x000fc600078e0256 */
[----:B------:R1:W-:Y:S01]  /*f030*/  STL.64 [R1+0x480], R36 ;  /* 0x0004802401007387 */ /* 0x0003e20000100a00 */
[----:B-----5:R-:W-:-:S03]  /*f040*/  IMAD.WIDE R28, R0, 0x4, R94 ;  /* 0x00000004001c7825 */ /* 0x020fc600078e025e */
[----:B------:R1:W-:Y:S01]  /*f050*/  LDGSTS.E [R5+0x10800], desc[UR42][R36.64], !P3 ;  /* 0x1080000024057fae */ /* 0x0003e2000d9a102a */
[----:B---3--:R-:W-:-:S03]  /*f060*/  IMAD.WIDE R22, R0, 0x4, R158 ;  /* 0x0000000400167825 */ /* 0x008fc600078e029e */
[----:B------:R-:W3:Y:S04]  /*f070*/  LDL.LU.64 R158, [R1+0x708] ;  /* 0x00070800019e7983 */ /* 0x000ee80000300a00 */
[----:B------:R5:W-:Y:S01]  /*f080*/  STL.64 [R1+0x488], R30 ;  /* 0x0004881e01007387 */ /* 0x000be20000100a00 */
[----:B--2---:R-:W-:-:S03]  /*f090*/  IMAD.WIDE R20, R0, 0x4, R102 ;  /* 0x0000000400147825 */ /* 0x004fc600078e0266 */
[----:B------:R2:W-:Y:S04]  /*f0a0*/  STL.64 [R1+0x490], R28 ;  /* 0x0004901c01007387 */ /* 0x0005e80000100a00 */
[----:B------:R1:W-:Y:S01]  /*f0b0*/  STL.64 [R1+0x498], R22 ;  /* 0x0004981601007387 */ /* 0x0003e20000100a00 */
[----:B------:R-:W-:-:S03]  /*f0c0*/  IMAD.WIDE R14, R0, 0x4, R110 ;  /* 0x00000004000e7825 */ /* 0x000fc600078e026e */
[----:B------:R5:W-:Y:S04]  /*f0d0*/  LDGSTS.E [R5+0x10900], desc[UR42][R30.64], !P3 ;  /* 0x109000001e057fae */ /* 0x000be8000d9a102a */
[----:B------:R2:W-:Y:S01]  /*f0e0*/  LDGSTS.E [R5+0x10a00], desc[UR42][R28.64], !P3 ;  /* 0x10a000001c057fae */ /* 0x0005e2000d9a102a */
[----:B----4-:R-:W-:-:S03]  /*f0f0*/  IMAD.WIDE R12, R0, 0x4, R150 ;  /* 0x00000004000c7825 */ /* 0x010fc600078e0296 */
[----:B------:R-:W4:Y:S04]  /*f100*/  LDL.LU.64 R150, [R1+0x700] ;  /* 0x0007000001967983 */ /* 0x000f280000300a00 */
[----:B------:R1:W-:Y:S04]  /*f110*/  STL.64 [R1+0x4a0], R20 ;  /* 0x0004a01401007387 */ /* 0x0003e80000100a00 */
[----:B------:R3:W-:Y:S04]  /*f120*/  STL.64 [R1+0x4a8], R14 ;  /* 0x0004a80e01007387 */ /* 0x0007e80000100a00 */
[----:B------:R1:W-:Y:S01]  /*f130*/  LDGSTS.E [R5+0x10b00], desc[UR42][R22.64], !P3 ;  /* 0x10b0000016057fae */ /* 0x0003e2000d9a102a */
[----:B------:R-:W-:-:S03]  /*f140*/  IMAD.WIDE R6, R0, 0x4, R174 ;  /* 0x0000000400067825 */ /* 0x000fc600078e02ae */
[----:B------:R-:W4:Y:S04]  /*f150*/  LDL.LU.64 R174, [R1+0x6f8] ;  /* 0x0006f80001ae7983 */ /* 0x000f280000300a00 */
[----:B------:R4:W-:Y:S04]  /*f160*/  STL.64 [R1+0x4b0], R12 ;  /* 0x0004b00c01007387 */ /* 0x0009e80000100a00 */
[----:B------:R1:W-:Y:S04]  /*f170*/  STL.64 [R1+0x538], R6 ;  /* 0x0005380601007387 */ /* 0x0003e80000100a00 */
[----:B------:R1:W-:Y:S04]  /*f180*/  LDGSTS.E [R5+0x10c00], desc[UR42][R20.64], !P3 ;  /* 0x10c0000014057fae */ /* 0x0003e8000d9a102a */
[----:B------:R3:W-:Y:S04]  /*f190*/  LDGSTS.E [R5+0x10d00], desc[UR42][R14.64], !P3 ;  /* 0x10d000000e057fae */ /* 0x0007e8000d9a102a */
[----:B------:R4:W-:Y:S04]  /*f1a0*/  LDGSTS.E [R5+0x10e00], desc[UR42][R12.64], !P3 ;  /* 0x10e000000c057fae */ /* 0x0009e8000d9a102a */
[----:B------:R1:W-:Y:S02]  /*f1b0*/  LDGSTS.E [R5+0x10f00], desc[UR42][R6.64], !P3 ;  /* 0x10f0000006057fae */ /* 0x0003e4000d9a102a */
[----:B-1----:R-:W-:-:S05]  /*f1c0*/  IMAD.WIDE R36, R0, 0x4, R118 ;  /* 0x0000000400247825 */ /* 0x002fca00078e0276 */
[----:B------:R1:W-:Y:S01]  /*f1d0*/  STL.64 [R1+0x540], R36 ;  /* 0x0005402401007387 */ /* 0x0003e20000100a00 */
[----:B-----5:R-:W-:-:S03]  /*f1e0*/  IMAD.WIDE R30, R0, 0x4, R126 ;  /* 0x00000004001e7825 */ /* 0x020fc600078e027e */
[----:B------:R-:W5:Y:S01]  /*f1f0*/  LDL.LU.64 R110, [R1+0x630] ;  /* 0x00063000016e7983 */ /* 0x000f620000300a00 */
[----:B--2---:R-:W-:-:S03]  /*f200*/  IMAD.WIDE R28, R0, 0x4, R134 ;  /* 0x00000004001c7825 */ /* 0x004fc600078e0286 */
[----:B------:R-:W-:Y:S04]  /*f210*/  STL.64 [R1+0x548], R30 ;  /* 0x0005481e01007387 */ /* 0x000fe80000100a00 */
[----:B------:R-:W-:Y:S01]  /*f220*/  STL.64 [R1+0x550], R28 ;  /* 0x0005501c01007387 */ /* 0x000fe20000100a00 */
[----:B------:R-:W-:-:S03]  /*f230*/  IMAD.WIDE R22, R0, 0x4, R142 ;  /* 0x0000000400167825 */ /* 0x000fc600078e028e */
[----:B------:R1:W-:Y:S04]  /*f240*/  LDGSTS.E [R5+0x12800], desc[UR42][R36.64], !P2 ;  /* 0x1280000024057fae */ /* 0x0003e8000d1a102a */
[----:B------:R2:W-:Y:S04]  /*f250*/  LDGSTS.E [R5+0x12900], desc[UR42][R30.64], !P2 ;  /* 0x129000001e057fae */ /* 0x0005e8000d1a102a */
[----:B------:R1:W-:Y:S04]  /*f260*/  LDGSTS.E [R5+0x12a00], desc[UR42][R28.64], !P2 ;  /* 0x12a000001c057fae */ /* 0x0003e8000d1a102a */
[----:B------:R1:W-:Y:S01]  /*f270*/  LDGSTS.E [R5+0x12b00], desc[UR42][R22.64], !P2 ;  /* 0x12b0000016057fae */ /* 0x0003e2000d1a102a */
[----:B------:R-:W-:-:S03]  /*f280*/  IMAD.WIDE R20, R0, 0x4, R166 ;  /* 0x0000000400147825 */ /* 0x000fc600078e02a6 */
[----:B------:R-:W2:Y:S04]  /*f290*/  LDL.LU.64 R166, [R1+0x530] ;  /* 0x0005300001a67983 */ /* 0x000ea80000300a00 */
[----:B------:R-:W-:Y:S04]  /*f2a0*/  STL.64 [R1+0x558], R22 ;  /* 0x0005581601007387 */ /* 0x000fe80000100a00 */
[----:B------:R-:W2:Y:S01]  /*f2b0*/  LDL.LU.64 R102, [R1+0x470] ;  /* 0x0004700001667983 */ /* 0x000ea20000300a00 */
[----:B---3--:R-:W-:-:S03]  /*f2c0*/  IMAD.WIDE R14, R0, 0x4, R158 ;  /* 0x00000004000e7825 */ /* 0x008fc600078e029e */
[----:B------:R-:W-:Y:S04]  /*f2d0*/  STL.64 [R1+0x560], R20 ;  /* 0x0005601401007387 */ /* 0x000fe80000100a00 */
[----:B------:R-:W3:Y:S04]  /*f2e0*/  LDL.LU.64 R158, [R1+0x3b0] ;  /* 0x0003b000019e7983 */ /* 0x000ee80000300a00 */
[----:B------:R1:W-:Y:S04]  /*f2f0*/  STL.64 [R1+0x568], R14 ;  /* 0x0005680e01007387 */ /* 0x0003e80000100a00 */
[----:B------:R1:W-:Y:S04]  /*f300*/  LDGSTS.E [R5+0x12c00], desc[UR42][R20.64], !P2 ;  /* 0x12c0000014057fae */ /* 0x0003e8000d1a102a */
[----:B------:R1:W-:Y:S01]  /*f310*/  LDGSTS.E [R5+0x12d00], desc[UR42][R14.64], !P2 ;  /* 0x12d000000e057fae */ /* 0x0003e2000d1a102a */
[----:B----4-:R-:W-:-:S03]  /*f320*/  IMAD.WIDE R12, R0, 0x4, R150 ;  /* 0x00000004000c7825 */ /* 0x010fc600078e0296 */
[----:B------:R-:W4:Y:S04]  /*f330*/  LDL.LU.64 R150, [R1+0x2f0] ;  /* 0x0002f00001967983 */ /* 0x000f280000300a00 */
[----:B------:R-:W-:Y:S04]  /*f340*/  STL.64 [R1+0x570], R12 ;  /* 0x0005700c01007387 */ /* 0x000fe80000100a00 */
[----:B------:R1:W-:Y:S01]  /*f350*/  LDGSTS.E [R5+0x12e00], desc[UR42][R12.64], !P2 ;  /* 0x12e000000c057fae */ /* 0x0003e2000d1a102a */
[----:B------:R-:W-:-:S05]  /*f360*/  IMAD.WIDE R6, R0, 0x4, R174 ;  /* 0x0000000400067825 */ /* 0x000fca00078e02ae */
[----:B------:R1:W-:Y:S04]  /*f370*/  STL.64 [R1+0x638], R6 ;  /* 0x0006380601007387 */ /* 0x0003e80000100a00 */
[----:B------:R-:W1:Y:S04]  /*f380*/  LDL.LU.64 R94, [R1+0x230] ;  /* 0x00023000015e7983 */ /* 0x000e680000300a00 */
[----:B------:R-:W4:Y:S04]  /*f390*/  LDL.LU.64 R142, [R1+0x628] ;  /* 0x00062800018e7983 */ /* 0x000f280000300a00 */
[----:B------:R-:W4:Y:S04]  /*f3a0*/  LDL.LU.64 R134, [R1+0x620] ;  /* 0x0006200001867983 */ /* 0x000f280000300a00 */
[----:B------:R-:W4:Y:S04]  /*f3b0*/  LDL.LU.64 R126, [R1+0x618] ;  /* 0x00061800017e7983 */ /* 0x000f280000300a00 */
[----:B------:R-:W4:Y:S04]  /*f3c0*/  LDL.LU.64 R118, [R1+0x610] ;  /* 0x0006100001767983 */ /* 0x000f280000300a00 */
[----:B------:R-:W4:Y:S04]  /*f3d0*/  LDL.LU.64 R174, [R1+0x608] ;  /* 0x0006080001ae7983 */ /* 0x000f280000300a00 */
[----:B------:R1:W-:Y:S01]  /*f3e0*/  LDGSTS.E [R5+0x12f00], desc[UR42][R6.64], !P2 ;  /* 0x12f0000006057fae */ /* 0x0003e2000d1a102a */
[----:B-----5:R-:W-:-:S03]  /*f3f0*/  IMAD.WIDE R212, R0, 0x4, R110 ;  /* 0x0000000400d47825 */ /* 0x020fc600078e026e */
[----:B------:R-:W5:Y:S01]  /*f400*/  LDL.LU.64 R110, [R1+0x600] ;  /* 0x00060000016e7983 */ /* 0x000f620000300a00 */
[----:B------:R-:W-:-:S03]  /*f410*/  VIADD R228, R231, 0xffffffce ;  /* 0xffffffcee7e47836 */ /* 0x000fc60000000000 */
[----:B------:R-:W-:Y:S01]  /*f420*/  LDGSTS.E [R5+0x14800], desc[UR42][R212.64], !P1 ;  /* 0x14800000d4057fae */ /* 0x000fe2000c9a102a */
[----:B------:R-:W1:Y:S01]  /*f430*/  LDC R231, c[0x0][0x3a0] ;  /* 0x0000e800ffe77b82 */ /* 0x000e620000000800 */
[C---:B--2---:R-:W-:Y:S02]  /*f440*/  IMAD.WIDE R164, R0.reuse, 0x4, R166 ;  /* 0x0000000400a47825 */ /* 0x044fe400078e02a6 */
[----:B------:R-:W2:Y:S02]  /*f450*/  LDL.LU.64 R166, [R1+0x5f8] ;  /* 0x0005f80001a67983 */ /* 0x000ea40000300a00 */
[----:B------:R-:W-:-:S04]  /*f460*/  IMAD.WIDE R132, R0, 0x4, R102 ;  /* 0x0000000400847825 */ /* 0x000fc800078e0266 */
[C---:B---3--:R-:W-:Y:S02]  /*f470*/  IMAD.WIDE R100, R0.reuse, 0x4, R158 ;  /* 0x0000000400647825 */ /* 0x048fe400078e029e */
[----:B------:R-:W3:Y:S04]  /*f480*/  LDL.LU.64 R158, [R1+0x528] ;  /* 0x00052800019e7983 */ /* 0x000ee80000300a00 */
[----:B------:R-:W-:Y:S04]  /*f490*/  STL.64 [R1+0x630], R212 ;  /* 0x000630d401007387 */ /* 0x000fe80000100a00 */
[----:B------:R-:W3:Y:S01]  /*f4a0*/  LDL.LU.64 R102, [R1+0x520] ;  /* 0x0005200001667983 */ /* 0x000ee20000300a00 */
[----:B----4-:R-:W-:-:S03]  /*f4b0*/  IMAD.WIDE R68, R0, 0x4, R150 ;  /* 0x0000000400447825 */ /* 0x010fc600078e0296 */
[----:B------:R-:W4:Y:S04]  /*f4c0*/  LDL.LU.64 R150, [R1+0x518] ;  /* 0x0005180001967983 */ /* 0x000f280000300a00 */
[----:B------:R-:W-:Y:S01]  /*f4d0*/  STL.64 [R1+0x730], R164 ;  /* 0x000730a401007387 */ /* 0x000fe20000100a00 */
[----:B-1----:R-:W-:-:S03]  /*f4e0*/  IMAD.WIDE R36, R0, 0x4, R94 ;  /* 0x0000000400247825 */ /* 0x002fc600078e025e */
[----:B------:R-:W4:Y:S01]  /*f4f0*/  LDL.LU.64 R94, [R1+0x510] ;  /* 0x00051000015e7983 */ /* 0x000f220000300a00 */
[----:B------:R-:W-:-:S03]  /*f500*/  IMAD.WIDE R204, R0, 0x4, R142 ;  /* 0x0000000400cc7825 */ /* 0x000fc600078e028e */
[----:B------:R-:W-:Y:S04]  /*f510*/  STL.64 [R1+0x8d0], R132 ;  /* 0x0008d08401007387 */ /* 0x000fe80000100a00 */
[----:B------:R-:W4:Y:S04]  /*f520*/  LDL.LU.64 R142, [R1+0x508] ;  /* 0x00050800018e7983 */ /* 0x000f280000300a00 */
[----:B------:R-:W-:Y:S04]  /*f530*/  STL.64 [R1+0x9c8], R100 ;  /* 0x0009c86401007387 */ /* 0x000fe80000100a00 */
[----:B------:R-:W4:Y:S01]  /*f540*/  LDL.LU.64 R86, [R1+0x500] ;  /* 0x0005000001567983 */ /* 0x000f220000300a00 */
[----:B------:R-:W-:-:S03]  /*f550*/  IMAD.WIDE R196, R0, 0x4, R134 ;  /* 0x0000000400c47825 */ /* 0x000fc600078e0286 */
[----:B------:R-:W4:Y:S01]  /*f560*/  LDL.LU.64 R134, [R1+0x4f8] ;  /* 0x0004f80001867983 */ /* 0x000f220000300a00 */
[----:B------:R-:W-:-:S03]  /*f570*/  IMAD.WIDE R188, R0, 0x4, R126 ;  /* 0x0000000400bc7825 */ /* 0x000fc600078e027e */
[----:B------:R-:W-:Y:S04]  /*f580*/  STL.64 [R1+0xa48], R68 ;  /* 0x000a484401007387 */ /* 0x000fe80000100a00 */
[----:B------:R-:W-:Y:S01]  /*f590*/  STL.64 [R1+0x628], R204 ;  /* 0x000628cc01007387 */ /* 0x000fe20000100a00 */
[----:B------:R-:W-:-:S03]  /*f5a0*/  IMAD.WIDE R180, R0, 0x4, R118 ;  /* 0x0000000400b47825 */ /* 0x000fc600078e0276 */
[----:B------:R-:W4:Y:S04]  /*f5b0*/  LDL.LU.64 R126, [R1+0x468] ;  /* 0x00046800017e7983 */ /* 0x000f280000300a00 */
[----:B------:R-:W4:Y:S04]  /*f5c0*/  LDL.LU.64 R78, [R1+0x460] ;  /* 0x00046000014e7983 */ /* 0x000f280000300a00 */
[----:B------:R-:W-:Y:S01]  /*f5d0*/  STL.64 [R1+0x24f0], R36 ;  /* 0x0024f02401007387 */ /* 0x000fe20000100a00 */
[----:B------:R-:W-:-:S03]  /*f5e0*/  IMAD.WIDE R174, R0, 0x4, R174 ;  /* 0x0000000400ae7825 */ /* 0x000fc600078e02ae */
[----:B------:R-:W-:Y:S01]  /*f5f0*/  STL.64 [R1+0x620], R196 ;  /* 0x000620c401007387 */ /* 0x000fe20000100a00 */
[----:B-----5:R-:W-:-:S03]  /*f600*/  IMAD.WIDE R172, R0, 0x4, R110 ;  /* 0x0000000400ac7825 */ /* 0x020fc600078e026e */
[----:B------:R-:W5:Y:S04]  /*f610*/  LDL.LU.64 R118, [R1+0x458] ;  /* 0x0004580001767983 */ /* 0x000f680000300a00 */
[----:B------:R-:W-:Y:S04]  /*f620*/  STL.64 [R1+0x618], R188 ;  /* 0x000618bc01007387 */ /* 0x000fe80000100a00 */
[----:B------:R-:W5:Y:S04]  /*f630*/  LDL.LU.64 R70, [R1+0x450] ;  /* 0x0004500001467983 */ /* 0x000f680000300a00 */
[----:B------:R-:W5:Y:S04]  /*f640*/  LDL.LU.64 R110, [R1+0x448] ;  /* 0x00044800016e7983 */ /* 0x000f680000300a00 */
[----:B------:R-:W-:Y:S04]  /*f650*/  STL.64 [R1+0x610], R180 ;  /* 0x000610b401007387 */ /* 0x000fe80000100a00 */
[----:B------:R-:W5:Y:S04]  /*f660*/  LDL.LU.64 R62, [R1+0x440] ;  /* 0x00044000013e7983 */ /* 0x000f680000300a00 */
[----:B------:R-:W-:Y:S04]  /*f670*/  STL.64 [R1+0x608], R174 ;  /* 0x000608ae01007387 */ /* 0x000fe80000100a00 */
[----:B------:R-:W-:Y:S01]  /*f680*/  STL.64 [R1+0x600], R172 ;  /* 0x000600ac01007387 */ /* 0x000fe20000100a00 */
[----:B------:R-:W-:-:S03]  /*f690*/  ISETP.GE.U32.AND P6, PT, R228, 0x7fffffaf, PT ;  /* 0x7fffffafe400780c */ /* 0x000fc60003fc6070 */
[----:B------:R-:W-:Y:S04]  /*f6a0*/  LDGSTS.E [R5+0x14900], desc[UR42][R204.64], !P1 ;  /* 0x14900000cc057fae */ /* 0x000fe8000c9a102a */
[----:B------:R-:W-:Y:S01]  /*f6b0*/  LDGSTS.E [R5+0x14a00], desc[UR42][R196.64], !P1 ;  /* 0x14a00000c4057fae */ /* 0x000fe2000c9a102a */
[----:B--2---:R-:W-:-:S03]  /*f6c0*/  IMAD.WIDE R166, R0, 0x4, R166 ;  /* 0x0000000400a67825 */ /* 0x004fc600078e02a6 */
[----:B------:R-:W-:Y:S04]  /*f6d0*/  LDGSTS.E [R5+0x14b00], desc[UR42][R188.64], !P1 ;  /* 0x14b00000bc057fae */ /* 0x000fe8000c9a102a */
[----:B------:R-:W-:Y:S01]  /*f6e0*/  LDGSTS.E [R5+0x14c00], desc[UR42][R180.64], !P1 ;  /* 0x14c00000b4057fae */ /* 0x000fe2000c9a102a */
[----:B---3--:R-:W-:-:S03]  /*f6f0*/  IMAD.WIDE R158, R0, 0x4, R158 ;  /* 0x00000004009e7825 */ /* 0x008fc600078e029e */
[----:B------:R-:W-:Y:S01]  /*f700*/  LDGSTS.E [R5+0x14d00], desc[UR42][R174.64], !P1 ;  /* 0x14d00000ae057fae */ /* 0x000fe2000c9a102a */
[----:B------:R-:W-:-:S03]  /*f710*/  IMAD.WIDE R156, R0, 0x4, R102 ;  /* 0x00000004009c7825 */ /* 0x000fc600078e0266 */
[----:B------:R-:W-:Y:S04]  /*f720*/  LDGSTS.E [R5+0x14e00], desc[UR42][R172.64], !P1 ;  /* 0x14e00000ac057fae */ /* 0x000fe8000c9a102a */
[----:B------:R-:W2:Y:S04]  /*f730*/  LDL.LU.64 R102, [R1+0x438] ;  /* 0x0004380001667983 */ /* 0x000ea80000300a00 */
[----:B------:R-:W-:Y:S01]  /*f740*/  STL.64 [R1+0x640], R166 ;  /* 0x000640a601007387 */ /* 0x000fe20000100a00 */
[----:B----4-:R-:W-:-:S03]  /*f750*/  IMAD.WIDE R150, R0, 0x4, R150 ;  /* 0x0000000400967825 */ /* 0x010fc600078e0296 */
[----:B------:R-:W-:Y:S01]  /*f760*/  LDGSTS.E [R5+0x14f00], desc[UR42][R166.64], !P1 ;  /* 0x14f00000a6057fae */ /* 0x000fe2000c9a102a */
[----:B------:R-:W-:-:S03]  /*f770*/  IMAD.WIDE R148, R0, 0x4, R94 ;  /* 0x0000000400947825 */ /* 0x000fc600078e025e */
[----:B------:R-:W-:Y:S04]  /*f780*/  LDGSTS.E [R5+0x16800], desc[UR42][R164.64], !P4 ;  /* 0x16800000a4057fae */ /* 0x000fe8000e1a102a */
[----:B------:R-:W3:Y:S04]  /*f790*/  LDL.LU.64 R94, [R1+0x3a8] ;  /* 0x0003a800015e7983 */ /* 0x000ee80000300a00 */
[----:B------:R-:W-:Y:S01]  /*f7a0*/  STL.64 [R1+0x6f8], R158 ;  /* 0x0006f89e01007387 */ /* 0x000fe20000100a00 */
[----:B------:R-:W-:-:S03]  /*f7b0*/  IMAD.WIDE R142, R0, 0x4, R142 ;  /* 0x00000004008e7825 */ /* 0x000fc600078e028e */
[----:B------:R-:W-:Y:S04]  /*f7c0*/  STL.64 [R1+0x700], R156 ;  /* 0x0007009c01007387 */ /* 0x000fe80000100a00 */
[----:B------:R-:W4:Y:S01]  /*f7d0*/  LDL.LU.64 R38, [R1+0x3a0] ;  /* 0x0003a00001267983 */ /* 0x000f220000300a00 */
[----:B------:R-:W-:-:S03]  /*f7e0*/  IMAD.WIDE R140, R0, 0x4, R86 ;  /* 0x00000004008c7825 */ /* 0x000fc600078e0256 */
[----:B------:R-:W-:Y:S04]  /*f7f0*/  STL.64 [R1+0x708], R150 ;  /* 0x0007089601007387 */ /* 0x000fe80000100a00 */
[----:B------:R-:W4:Y:S04]  /*f800*/  LDL.LU.64 R86, [R1+0x398] ;  /* 0x0003980001567983 */ /* 0x000f280000300a00 */
[----:B------:R-:W-:Y:S04]  /*f810*/  STL.64 [R1+0x710], R148 ;  /* 0x0007109401007387 */ /* 0x000fe80000100a00 */
[----:B------:R-:W-:Y:S04]  /*f820*/  STL.64 [R1+0x718], R142 ;  /* 0x0007188e01007387 */ /* 0x000fe80000100a00 */
[----:B------:R-:W4:Y:S01]  /*f830*/  LDL.LU.64 R14, [R1+0x390] ;  /* 0x00039000010e7983 */ /* 0x000f220000300a00 */
[----:B------:R-:W-:-:S04]  /*f840*/  IMAD.WIDE R134, R0, 0x4, R134 ;  /* 0x0000000400867825 */ /* 0x000fc800078e0286 */
[C---:B------:R-:W-:Y:S01]  /*f850*/  IMAD.WIDE R126, R0.reuse, 0x4, R126 ;  /* 0x00000004007e7825 */ /* 0x040fe200078e027e */
[----:B------:R-:W-:Y:S03]  /*f860*/  STL.64 [R1+0x720], R140 ;  /* 0x0007208c01007387 */ /* 0x000fe60000100a00 */
[C---:B------:R-:W-:Y:S01]  /*f870*/  IMAD.WIDE R124, R0.reuse, 0x4, R78 ;  /* 0x00000004007c7825 */ /* 0x040fe200078e024e */
[----:B------:R-:W-:Y:S04]  /*f880*/  LDGSTS.E [R5+0x16900], desc[UR42][R158.64], !P4 ;  /* 0x169000009e057fae */ /* 0x000fe8000e1a102a */
[----:B------:R-:W4:Y:S01]  /*f890*/  LDL.LU.64 R78, [R1+0x388] ;  /* 0x00038800014e7983 */ /* 0x000f220000300a00 */
[----:B-----5:R-:W-:-:S03]  /*f8a0*/  IMAD.WIDE R118, R0, 0x4, R118 ;  /* 0x0000000400767825 */ /* 0x020fc600078e0276 */
[----:B------:R-:W-:Y:S01]  /*f8b0*/  STL.64 [R1+0x728], R134 ;  /* 0x0007288601007387 */ /* 0x000fe20000100a00 */
[----:B------:R-:W-:-:S03]  /*f8c0*/  IMAD.WIDE R116, R0, 0x4, R70 ;  /* 0x0000000400747825 */ /* 0x000fc600078e0246 */
[----:B------:R-:W-:Y:S04]  /*f8d0*/  STL.64 [R1+0x7f8], R126 ;  /* 0x0007f87e01007387 */ /* 0x000fe80000100a00 */
[----:B------:R-:W5:Y:S04]  /*f8e0*/  LDL.LU.64 R76, [R1+0x380] ;  /* 0x00038000014c7983 */ /* 0x000f680000300a00 */
[----:B------:R-:W5:Y:S01]  /*f8f0*/  LDL.LU.64 R70, [R1+0x378] ;  /* 0x0003780001467983 */ /* 0x000f620000300a00 */
[----:B------:R-:W-:-:S03]  /*f900*/  IMAD.WIDE R108, R0, 0x4, R62 ;  /* 0x00000004006c7825 */ /* 0x000fc600078e023e */
[----:B------:R-:W-:Y:S01]  /*f910*/  STL.64 [R1+0x800], R124 ;  /* 0x0008007c01007387 */ /* 0x000fe20000100a00 */
[----:B------:R-:W-:-:S03]  /*f920*/  IMAD.WIDE R110, R0, 0x4, R110 ;  /* 0x00000004006e7825 */ /* 0x000fc600078e026e */
[----:B------:R-:W5:Y:S04]  /*f930*/  LDL.LU.64 R62, [R1+0x2e8] ;  /* 0x0002e800013e7983 */ /* 0x000f680000300a00 */
[----:B------:R-:W5:Y:S04]  /*f940*/  LDL.LU.64 R60, [R1+0x2e0] ;  /* 0x0002e000013c7983 */ /* 0x000f680000300a00 */
[----:B------:R-:W-:Y:S04]  /*f950*/  STL.64 [R1+0x808], R118 ;  /* 0x0008087601007387 */ /* 0x000fe80000100a00 */
[----:B------:R-:W5:Y:S04]  /*f960*/  LDL.LU.64 R54, [R1+0x2d8] ;  /* 0x0002d80001367983 */ /* 0x000f680000300a00 */
[----:B------:R-:W5:Y:S04]  /*f970*/  LDL.LU.64 R52, [R1+0x2d0] ;  /* 0x0002d00001347983 */ /* 0x000f680000300a00 */
[----:B------:R-:W-:Y:S04]  /*f980*/  STL.64 [R1+0x810], R116 ;  /* 0x0008107401007387 */ /* 0x000fe80000100a00 */
[----:B------:R-:W5:Y:S04]  /*f990*/  LDL.LU.64 R46, [R1+0x2c8] ;  /* 0x0002c800012e7983 */ /* 0x000f680000300a00 */
[----:B------:R-:W5:Y:S04]  /*f9a0*/  LDL.LU.64 R44, [R1+0x2c0] ;  /* 0x0002c000012c7983 */ /* 0x000f680000300a00 */
[----:B------:R-:W-:Y:S01]  /*f9b0*/  STL.64 [R1+0x818], R110 ;  /* 0x0008186e01007387 */ /* 0x000fe20000100a00 */
[----:B------:R-:W-:-:S02]  /*f9c0*/  VIADD R228, R230, 0xffffffca ;  /* 0xffffffcae6e47836 */ /* 0x000fc40000000000 */
[----:B------:R-:W1:Y:S01]  /*f9d0*/  LDC R230, c[0x0][0x3a0] ;  /* 0x0000e800ffe67b82 */ /* 0x000e620000000800 */
[----:B------:R-:W-:Y:S01]  /*f9e0*/  LDGSTS.E [R5+0x16a00], desc[UR42][R156.64], !P4 ;  /* 0x16a000009c057fae */ /* 0x000fe2000e1a102a */
[----:B--2---:R-:W-:-:S04]  /*f9f0*/  IMAD.WIDE R102, R0, 0x4, R102 ;  /* 0x0000000400667825 */ /* 0x004fc800078e0266 */
[----:B---3--:R-:W-:-:S04]  /*fa00*/  IMAD.WIDE R94, R0, 0x4, R94 ;  /* 0x00000004005e7825 */ /* 0x008fc800078e025e */
[----:B----4-:R-:W-:-:S04]  /*fa10*/  IMAD.WIDE R92, R0, 0x4, R38 ;  /* 0x00000004005c7825 */ /* 0x010fc800078e0226 */
[C---:B------:R-:W-:Y:S01]  /*fa20*/  IMAD.WIDE R84, R0.reuse, 0x4, R14 ;  /* 0x0000000400547825 */ /* 0x040fe200078e020e */
[----:B------:R-:W2:Y:S04]  /*fa30*/  LDL.LU.64 R38, [R1+0x2b8] ;  /* 0x0002b80001267983 */ /* 0x000ea80000300a00 */
[----:B------:R-:W3:Y:S04]  /*fa40*/  LDL.LU.64 R30, [R1+0x228] ;  /* 0x00022800011e7983 */ /* 0x000ee80000300a00 */
[----:B------:R-:W-:Y:S04]  /*fa50*/  STL.64 [R1+0x820], R108 ;  /* 0x0008206c01007387 */ /* 0x000fe80000100a00 */
[----:B------:R-:W4:Y:S04]  /*fa60*/  LDL.LU.64 R28, [R1+0x220] ;  /* 0x00022000011c7983 */ /* 0x000f280000300a00 */
[----:B------:R-:W4:Y:S04]  /*fa70*/  LDL.LU.64 R22, [R1+0x218] ;  /* 0x0002180001167983 */ /* 0x000f280000300a00 */
[----:B------:R-:W-:Y:S04]  /*fa80*/  STL.64 [R1+0x828], R102 ;  /* 0x0008286601007387 */ /* 0x000fe80000100a00 */
[----:B------:R-:W4:Y:S04]  /*fa90*/  LDL.LU.64 R20, [R1+0x210] ;  /* 0x0002100001147983 */ /* 0x000f280000300a00 */
[----:B------:R-:W4:Y:S04]  /*faa0*/  LDL.LU.64 R14, [R1+0x208] ;  /* 0x00020800010e7983 */ /* 0x000f280000300a00 */
[----:B------:R-:W-:Y:S04]  /*fab0*/  STL.64 [R1+0x940], R94 ;  /* 0x0009405e01007387 */ /* 0x000fe80000100a00 */
[----:B------:R-:W4:Y:S04]  /*fac0*/  LDL.LU.64 R220, [R1+0x200] ;  /* 0x0002000001dc7983 */ /* 0x000f280000300a00 */
[----:B------:R-:W4:Y:S01]  /*fad0*/  LDL.LU.64 R6, [R1+0x1f8] ;  /* 0x0001f80001067983 */ /* 0x000f220000300a00 */
[----:B------:R-:W-:-:S04]  /*fae0*/  IMAD.WIDE R86, R0, 0x4, R86 ;  /* 0x0000000400567825 */ /* 0x000fc800078e0256 */
[C---:B------:R-:W-:Y:S01]  /*faf0*/  IMAD.WIDE R78, R0.reuse, 0x4, R78 ;  /* 0x00000004004e7825 */ /* 0x040fe200078e024e */
[----:B------:R-:W-:Y:S03]  /*fb00*/  STL.64 [R1+0x950], R92 ;  /* 0x0009505c01007387 */ /* 0x000fe60000100a00 */
[C---:B-----5:R-:W-:Y:S01]  /*fb10*/  IMAD.WIDE R76, R0.reuse, 0x4, R76 ;  /* 0x00000004004c7825 */ /* 0x060fe200078e024c */
[----:B------:R5:W-:Y:S03]  /*fb20*/  STL.64 [R1+0x960], R86 ;  /* 0x0009605601007387 */ /* 0x000be60000100a00 */
[----:B------:R-:W-:Y:S01]  /*fb30*/  IMAD.WIDE R70, R0, 0x4, R70 ;  /* 0x0000000400467825 */ /* 0x000fe200078e0246 */
[----:B------:R-:W-:Y:S01]  /*fb40*/  STL.64 [R1+0x968], R84 ;  /* 0x0009685401007387 */ /* 0x000fe20000100a00 */
[----:B------:R-:W-:-:S02]  /*fb50*/  ISETP.GE.U32.AND P5, PT, R228, 0x7fffffab, PT ;  /* 0x7fffffabe400780c */ /* 0x000fc40003fa6070 */
[C---:B------:R-:W-:Y:S01]  /*fb60*/  IMAD.WIDE R62, R0.reuse, 0x4, R62 ;  /* 0x00000004003e7825 */ /* 0x040fe200078e023e */
[----:B------:R-:W-:Y:S03]  /*fb70*/  STL.64 [R1+0x970], R78 ;  /* 0x0009704e01007387 */ /* 0x000fe60000100a00 */
[C---:B------:R-:W-:Y:S01]  /*fb80*/  IMAD.WIDE R60, R0.reuse, 0x4, R60 ;  /* 0x00000004003c7825 */ /* 0x040fe200078e023c */
[----:B------:R-:W-:Y:S03]  /*fb90*/  LDGSTS.E [R5+0x16b00], desc[UR42][R150.64], !P4 ;  /* 0x16b0000096057fae */ /* 0x000fe6000e1a102a */
[C---:B------:R-:W-:Y:S01]  /*fba0*/  IMAD.WIDE R54, R0.reuse, 0x4, R54 ;  /* 0x0000000400367825 */ /* 0x040fe200078e0236 */
[----:B------:R-:W-:Y:S03]  /*fbb0*/  STL.64 [R1+0x978], R76 ;  /* 0x0009784c01007387 */ /* 0x000fe60000100a00 */
[C---:B------:R-:W-:Y:S01]  /*fbc0*/  IMAD.WIDE R52, R0.reuse, 0x4, R52 ;  /* 0x0000000400347825 */ /* 0x040fe200078e0234 */
[----:B------:R-:W-:Y:S03]  /*fbd0*/  LDGSTS.E [R5+0x16c00], desc[UR42][R148.64], !P4 ;  /* 0x16c0000094057fae */ /* 0x000fe6000e1a102a */
[C---:B------:R-:W-:Y:S01]  /*fbe0*/  IMAD.WIDE R46, R0.reuse, 0x4, R46 ;  /* 0x00000004002e7825 */ /* 0x040fe200078e022e */
[----:B------:R-:W-:Y:S03]  /*fbf0*/  STL.64 [R1+0x980], R70 ;  /* 0x0009804601007387 */ /* 0x000fe60000100a00 */
[C---:B------:R-:W-:Y:S01]  /*fc00*/  IMAD.WIDE R44, R0.reuse, 0x4, R44 ;  /* 0x00000004002c7825 */ /* 0x040fe200078e022c */
[----:B------:R-:W-:Y:S04]  /*fc10*/  LDGSTS.E [R5+0x16d00], desc[UR42][R142.64], !P4 ;  /* 0x16d000008e057fae */ /* 0x000fe8000e1a102a */
[----:B------:R-:W-:Y:S04]  /*fc20*/  STL.64 [R1+0xa08], R62 ;  /* 0x000a083e01007387 */ /* 0x000fe80000100a00 */
        /* <DEDUP_REMOVED lines=11> */
[----:B------:R-:W-:Y:S04]  /*fce0*/  LDGSTS.E [R5+0x18c00], desc[UR42][R116.64], !P6 ;  /* 0x18c0000074057fae */ /* 0x000fe8000f1a102a */
[----:B------:R-:W-:Y:S04]  /*fcf0*/  LDGSTS.E [R5+0x18d00], desc[UR42][R110.64], !P6 ;  /* 0x18d000006e057fae */ /* 0x000fe8000f1a102a */
[----:B------:R-:W-:Y:S04]  /*fd00*/  LDGSTS.E [R5+0x18e00], desc[UR42][R108.64], !P6 ;  /* 0x18e000006c057fae */ /* 0x000fe8000f1a102a */
[----:B------:R-:W-:Y:S04]  /*fd10*/  LDGSTS.E [R5+0x18f00], desc[UR42][R102.64], !P6 ;  /* 0x18f0000066057fae */ /* 0x000fe8000f1a102a */
[----:B------:R-:W-:Y:S04]  /*fd20*/  LDGSTS.E [R5+0x1a800], desc[UR42][R100.64], !P5 ;  /* 0x1a80000064057fae */ /* 0x000fe8000e9a102a */
[----:B------:R-:W-:Y:S04]  /*fd30*/  LDGSTS.E [R5+0x1a900], desc[UR42][R94.64], !P5 ;  /* 0x1a9000005e057fae */ /* 0x000fe8000e9a102a */
[----:B------:R-:W-:Y:S04]  /*fd40*/  LDGSTS.E [R5+0x1aa00], desc[UR42][R92.64], !P5 ;  /* 0x1aa000005c057fae */ /* 0x000fe8000e9a102a */
[----:B------:R-:W-:Y:S01]  /*fd50*/  LDGSTS.E [R5+0x1ab00], desc[UR42][R86.64], !P5 ;  /* 0x1ab0000056057fae */ /* 0x000fe2000e9a102a */
[----:B--2---:R-:W-:-:S03]  /*fd60*/  IMAD.WIDE R38, R0, 0x4, R38 ;  /* 0x0000000400267825 */ /* 0x004fc600078e0226 */
[----:B------:R-:W-:Y:S01]  /*fd70*/  LDGSTS.E [R5+0x1ac00], desc[UR42][R84.64], !P5 ;  /* 0x1ac0000054057fae */ /* 0x000fe2000e9a102a */
[----:B---3--:R-:W-:-:S03]  /*fd80*/  IMAD.WIDE R30, R0, 0x4, R30 ;  /* 0x00000004001e7825 */ /* 0x008fc600078e021e */
[----:B------:R-:W-:Y:S01]  /*fd90*/  STL.64 [R1+0xa40], R38 ;  /* 0x000a402601007387 */ /* 0x000fe20000100a00 */
[----:B----4-:R-:W-:-:S03]  /*fda0*/  IMAD.WIDE R28, R0, 0x4, R28 ;  /* 0x00000004001c7825 */ /* 0x010fc600078e021c */
[----:B------:R2:W-:Y:S01]  /*fdb0*/  STL.64 [R1+0x24e8], R30 ;  /* 0x0024e81e01007387 */ /* 0x0005e20000100a00 */
[----:B------:R-:W-:-:S03]  /*fdc0*/  IMAD.WIDE R22, R0, 0x4, R22 ;  /* 0x0000000400167825 */ /* 0x000fc600078e0216 */
[----:B------:R-:W-:Y:S01]  /*fdd0*/  STL.64 [R1+0x24e0], R28 ;  /* 0x0024e01c01007387 */ /* 0x000fe20000100a00 */
[----:B------:R-:W-:-:S03]  /*fde0*/  IMAD.WIDE R20, R0, 0x4, R20 ;  /* 0x0000000400147825 */ /* 0x000fc600078e0214 */
[----:B------:R3:W-:Y:S01]  /*fdf0*/  STL.64 [R1+0x23b8], R22 ;  /* 0x0023b81601007387 */ /* 0x0007e20000100a00 */
[----:B------:R-:W-:-:S03]  /*fe00*/  IMAD.WIDE R14, R0, 0x4, R14 ;  /* 0x00000004000e7825 */ /* 0x000fc600078e020e */
[----:B------:R4:W-:Y:S01]  /*fe10*/  STL.64 [R1+0x23b0], R20 ;  /* 0x0023b01401007387 */ /* 0x0009e20000100a00 */
[----:B------:R-:W-:-:S03]  /*fe20*/  IMAD.WIDE R12, R0, 0x4, R220 ;  /* 0x00000004000c7825 */ /* 0x000fc600078e02dc */
[----:B------:R1:W-:Y:S01]  /*fe30*/  STL.64 [R1+0x23a8], R14 ;  /* 0x0023a80e01007387 */ /* 0x0003e20000100a00 */
[----:B------:R-:W-:-:S03]  /*fe40*/  IMAD.WIDE R6, R0, 0x4, R6 ;  /* 0x0000000400067825 */ /* 0x000fc600078e0206 */
[----:B------:R1:W-:Y:S04]  /*fe50*/  STL.64 [R1+0x23a0], R12 ;  /* 0x0023a00c01007387 */ /* 0x0003e80000100a00 */
[----:B------:R1:W-:Y:S04]  /*fe60*/  STL.64 [R1+0x2388], R6 ;  /* 0x0023880601007387 */ /* 0x0003e80000100a00 */
[----:B-----5:R-:W5:Y:S04]  /*fe70*/  LDL.LU.64 R86, [R1+0x7f0] ;  /* 0x0007f00001567983 */ /* 0x020f680000300a00 */
[----:B------:R-:W2:Y:S04]  /*fe80*/  LDL.LU.64 R94, [R1+0x7e8] ;  /* 0x0007e800015e7983 */ /* 0x000ea80000300a00 */
[----:B------:R-:W3:Y:S04]  /*fe90*/  LDL.LU.64 R102, [R1+0x7e0] ;  /* 0x0007e00001667983 */ /* 0x000ee80000300a00 */
[----:B------:R-:W3:Y:S01]  /*fea0*/  LDL.LU.64 R174, [R1+0x7d8] ;  /* 0x0007d80001ae7983 */ /* 0x000ee20000300a00 */
[----:B------:R-:W-:-:S02]  /*feb0*/  VIADD R228, R229, 0xffffffc6 ;  /* 0xffffffc6e5e47836 */ /* 0x000fc40000000000 */
[----:B-1----:R-:W-:Y:S01]  /*fec0*/  VIADD R230, R230, 0xffffffdd ;  /* 0xffffffdde6e67836 */ /* 0x002fe20000000000 */
[----:B------:R-:W4:Y:S01]  /*fed0*/  LDL.LU.64 R118, [R1+0x7d0] ;  /* 0x0007d00001767983 */ /* 0x000f220000300a00 */
[----:B------:R-:W1:Y:S01]  /*fee0*/  LDC R229, c[0x0][0x3a0] ;  /* 0x0000e800ffe57b82 */ /* 0x000e620000000800 */
[----:B------:R-:W-:Y:S01]  /*fef0*/  ISETP.GE.U32.AND P3, PT, R228, 0x7fffffa7, PT ;  /* 0x7fffffa7e400780c */ /* 0x000fe20003f66070 */
[----:B------:R-:W-:Y:S01]  /*ff00*/  VIADD R228, R232, 0xffffffc2 ;  /* 0xffffffc2e8e47836 */ /* 0x000fe20000000000 */
[----:B------:R-:W4:Y:S04]  /*ff10*/  LDL.LU.64 R150, [R1+0x7c8] ;  /* 0x0007c80001967983 */ /* 0x000f280000300a00 */
[----:B------:R-:W4:Y:S01]  /*ff20*/  LDL.LU.64 R158, [R1+0x7c0] ;  /* 0x0007c000019e7983 */ /* 0x000f220000300a00 */
[----:B------:R-:W-:Y:S01]  /*ff30*/  ISETP.GE.U32.AND P2, PT, R228, 0x7fffffa3, PT ;  /* 0x7fffffa3e400780c */ /* 0x000fe20003f46070 */
[----:B------:R-:W1:Y:S02]  /*ff40*/  LDC R232, c[0x0][0x3a0] ;  /* 0x0000e800ffe87b82 */ /* 0x000e640000000800 */
[----:B------:R-:W-:Y:S04]  /*ff50*/  LDGSTS.E [R5+0x1ad00], desc[UR42][R78.64], !P5 ;  /* 0x1ad000004e057fae */ /* 0x000fe8000e9a102a */
[----:B------:R-:W4:Y:S04]  /*ff60*/  LDL.LU.64 R166, [R1+0x7b8] ;  /* 0x0007b80001a67983 */ /* 0x000f280000300a00 */
[----:B------:R-:W-:Y:S04]  /*ff70*/  LDGSTS.E [R5+0x1ae00], desc[UR42][R76.64], !P5 ;  /* 0x1ae000004c057fae */ /* 0x000fe8000e9a102a */
[----:B------:R-:W-:Y:S04]  /*ff80*/  LDGSTS.E [R5+0x1af00], desc[UR42][R70.64], !P5 ;  /* 0x1af0000046057fae */ /* 0x000fe8000e9a102a */
[----:B------:R-:W-:Y:S04]  /*ff90*/  LDGSTS.E [R5+0x1c800], desc[UR42][R68.64], !P3 ;  /* 0x1c80000044057fae */ /* 0x000fe8000d9a102a */
[----:B------:R-:W-:Y:S04]  /*ffa0*/  LDGSTS.E [R5+0x1c900], desc[UR42][R62.64], !P3 ;  /* 0x1c9000003e057fae */ /* 0x000fe8000d9a102a */
[----:B------:R-:W-:Y:S04]  /*ffb0*/  LDGSTS.E [R5+0x1ca00], desc[UR42][R60.64], !P3 ;  /* 0x1ca000003c057fae */ /* 0x000fe8000d9a102a */
[----:B------:R-:W-:Y:S04]  /*ffc0*/  LDGSTS.E [R5+0x1cb00], desc[UR42][R54.64], !P3 ;  /* 0x1cb0000036057fae */ /* 0x000fe8000d9a102a */
[----:B------:R-:W-:Y:S04]  /*ffd0*/  LDGSTS.E [R5+0x1cc00], desc[UR42][R52.64], !P3 ;  /* 0x1cc0000034057fae */ /* 0x000fe8000d9a102a */
[----:B------:R-:W4:Y:S04]  /*ffe0*/  LDL.LU.64 R126, [R1+0x6f0] ;  /* 0x0006f000017e7983 */ /* 0x000f280000300a00 */
[----:B------:R-:W-:Y:S04]  /*fff0*/  LDGSTS.E [R5+0x1cd00], desc[UR42][R46.64], !P3 ;  /* 0x1cd000002e057fae */ /* 0x000fe8000d9a102a */
[----:B------:R-:W-:Y:S04]  /*10000*/  LDGSTS.E [R5+0x1ce00], desc[UR42][R44.64], !P3 ;  /* 0x1ce000002c057fae */ /* 0x000fe8000d9a102a */
[----:B------:R-:W4:Y:S04]  /*10010*/  LDL.LU.64 R110, [R1+0x6e8] ;  /* 0x0006e800016e7983 */ /* 0x000f280000300a00 */
[----:B------:R-:W-:Y:S04]  /*10020*/  LDGSTS.E [R5+0x1cf00], desc[UR42][R38.64], !P3 ;  /* 0x1cf0000026057fae */ /* 0x000fe8000d9a102a */
[----:B------:R5:W-:Y:S04]  /*10030*/  LDGSTS.E [R5+0x1e800], desc[UR42][R36.64], !P2 ;  /* 0x1e80000024057fae */ /* 0x000be8000d1a102a */
[----:B------:R-:W4:Y:S04]  /*10040*/  LDL.LU.64 R134, [R1+0x6e0] ;  /* 0x0006e00001867983 */ /* 0x000f280000300a00 */
[----:B------:R-:W4:Y:S04]  /*10050*/  LDL.LU.64 R142, [R1+0x6d8] ;  /* 0x0006d800018e7983 */ /* 0x000f280000300a00 */
[----:B------:R2:W-:Y:S04]  /*10060*/  LDGSTS.E [R5+0x1e900], desc[UR42][R30.64], !P2 ;  /* 0x1e9000001e057fae */ /* 0x0005e8000d1a102a */
[----:B------:R-:W-:Y:S04]  /*10070*/  LDGSTS.E [R5+0x1ea00], desc[UR42][R28.64], !P2 ;  /* 0x1ea000001c057fae */ /* 0x000fe8000d1a102a */
[----:B------:R3:W-:Y:S01]  /*10080*/  LDGSTS.E [R5+0x1eb00], desc[UR42][R22.64], !P2 ;  /* 0x1eb0000016057fae */ /* 0x0007e2000d1a102a */
[----:B------:R-:W-:Y:S01]  /*10090*/  ISETP.GE.U32.AND P4, PT, R230, 0x7fffffbe, PT ;  /* 0x7fffffbee600780c */ /* 0x000fe20003f86070 */
[----:B------:R-:W-:Y:S01]  /*100a0*/  VIADD R228, R231, 0xffffffd9 ;  /* 0xffffffd9e7e47836 */ /* 0x000fe20000000000 */
[----:B------:R-:W1:Y:S01]  /*100b0*/  LDC R230, c[0x0][0x3a0] ;  /* 0x0000e800ffe67b82 */ /* 0x000e620000000800 */
[----:B------:R4:W-:Y:S04]  /*100c0*/  LDGSTS.E [R5+0x1ec00], desc[UR42][R20.64], !P2 ;  /* 0x1ec0000014057fae */ /* 0x0009e8000d1a102a */
[----:B------:R1:W-:Y:S03]  /*100d0*/  LDGSTS.E [R5+0x1ed00], desc[UR42][R14.64], !P2 ;  /* 0x1ed000000e057fae */ /* 0x0003e6000d1a102a */
[----:B------:R-:W1:Y:S01]  /*100e0*/  LDC R231, c[0x0][0x3a0] ;  /* 0x0000e800ffe77b82 */ /* 0x000e620000000800 */
[----:B------:R1:W-:Y:S04]  /*100f0*/  LDGSTS.E [R5+0x1ee00], desc[UR42][R12.64], !P2 ;  /* 0x1ee000000c057fae */ /* 0x0003e8000d1a102a */
[----:B------:R1:W-:Y:S01]  /*10100*/  LDGSTS.E [R5+0x1ef00], desc[UR42][R6.64], !P2 ;  /* 0x1ef0000006057fae */ /* 0x0003e2000d1a102a */
[----:B-----5:R-:W-:-:S05]  /*10110*/  IMAD.WIDE R36, R0, 0x4, R86 ;  /* 0x0000000400247825 */ /* 0x020fca00078e0256 */
[----:B------:R5:W-:Y:S01]  /*10120*/  STL.64 [R1+0x330], R36 ;  /* 0x0003302401007387 */ /* 0x000be20000100a00 */
[----:B--2---:R-:W-:-:S03]  /*10130*/  IMAD.WIDE R30, R0, 0x4, R94 ;  /* 0x00000004001e7825 */ /* 0x004fc600078e025e */
[----:B------:R5:W-:Y:S01]  /*10140*/  LDGSTS.E [R246+0x11000], desc[UR42][R36.64], !P4 ;  /* 0x1100000024f67fae */ /* 0x000be2000e1a102a */
[----:B---3--:R-:W-:-:S03]  /*10150*/  IMAD.WIDE R22, R0, 0x4, R174 ;  /* 0x0000000400167825 */ /* 0x008fc600078e02ae */
[----:B------:R2:W-:Y:S04]  /*10160*/  LDGSTS.E [R246+0x11100], desc[UR42][R30.64], !P4 ;  /* 0x111000001ef67fae */ /* 0x0005e8000e1a102a */
[----:B------:R-:W3:Y:S01]  /*10170*/  LDL.LU.64 R174, [R1+0x6d0] ;  /* 0x0006d00001ae7983 */ /* 0x000ee20000300a00 */
[----:B------:R-:W-:-:S03]  /*10180*/  IMAD.WIDE R28, R0, 0x4, R102 ;  /* 0x00000004001c7825 */ /* 0x000fc600078e0266 */
[----:B------:R2:W-:Y:S01]  /*10190*/  STL.64 [R1+0x378], R30 ;  /* 0x0003781e01007387 */ /* 0x0005e20000100a00 */
[----:B----4-:R-:W-:-:S03]  /*101a0*/  IMAD.WIDE R20, R0, 0x4, R118 ;  /* 0x0000000400147825 */ /* 0x010fc600078e0276 */
[----:B------:R4:W-:Y:S01]  /*101b0*/  STL.64 [R1+0x380], R28 ;  /* 0x0003801c01007387 */ /* 0x0009e20000100a00 */
[----:B-1----:R-:W-:-:S03]  /*101c0*/  IMAD.WIDE R14, R0, 0x4, R150 ;  /* 0x00000004000e7825 */ /* 0x002fc600078e0296 */
[----:B------:R1:W-:Y:S01]  /*101d0*/  STL.64 [R1+0x388], R22 ;  /* 0x0003881601007387 */ /* 0x0003e20000100a00 */
[----:B------:R-:W-:-:S03]  /*101e0*/  IMAD.WIDE R12, R0, 0x4, R158 ;  /* 0x00000004000c7825 */ /* 0x000fc600078e029e */
[----:B------:R-:W3:Y:S01]  /*101f0*/  LDL.LU.64 R150, [R1+0x6c8] ;  /* 0x0006c80001967983 */ /* 0x000ee20000300a00 */
[----:B------:R-:W-:-:S03]  /*10200*/  IMAD.WIDE R6, R0, 0x4, R166 ;  /* 0x0000000400067825 */ /* 0x000fc600078e02a6 */
[----:B------:R3:W-:Y:S04]  /*10210*/  STL.64 [R1+0x390], R20 ;  /* 0x0003901401007387 */ /* 0x0007e80000100a00 */
[----:B------:R1:W-:Y:S04]  /*10220*/  STL.64 [R1+0x398], R14 ;  /* 0x0003980e01007387 */ /* 0x0003e80000100a00 */
[----:B------:R-:W3:Y:S04]  /*10230*/  LDL.LU.64 R158, [R1+0x6c0] ;  /* 0x0006c000019e7983 */ /* 0x000ee80000300a00 */
[----:B------:R1:W-:Y:S04]  /*10240*/  STL.64 [R1+0x3a0], R12 ;  /* 0x0003a00c01007387 */ /* 0x0003e80000100a00 */
[----:B------:R-:W3:Y:S04]  /*10250*/  LDL.LU.64 R166, [R1+0x6b8] ;  /* 0x0006b80001a67983 */ /* 0x000ee80000300a00 */
[----:B------:R1:W-:Y:S04]  /*10260*/  STL.64 [R1+0x3a8], R6 ;  /* 0x0003a80601007387 */ /* 0x0003e80000100a00 */
[----:B------:R-:W3:Y:S01]  /*10270*/  LDL.LU.64 R86, [R1+0x5f0] ;  /* 0x0005f00001567983 */ /* 0x000ee20000300a00 */
[----:B-----5:R-:W-:-:S03]  /*10280*/  IMAD.WIDE R36, R0, 0x4, R126 ;  /* 0x0000000400247825 */ /* 0x020fc600078e027e */
[----:B------:R4:W-:Y:S04]  /*10290*/  LDGSTS.E [R246+0x11200], desc[UR42][R28.64], !P4 ;  /* 0x112000001cf67fae */ /* 0x0009e8000e1a102a */
[----:B------:R-:W5:Y:S04]  /*102a0*/  LDL.LU.64 R118, [R1+0x5e8] ;  /* 0x0005e80001767983 */ /* 0x000f680000300a00 */
[----:B------:R1:W-:Y:S01]  /*102b0*/  LDGSTS.E [R246+0x11300], desc[UR42][R22.64], !P4 ;  /* 0x1130000016f67fae */ /* 0x0003e2000e1a102a */
[----:B--2---:R-:W-:-:S03]  /*102c0*/  IMAD.WIDE R30, R0, 0x4, R110 ;  /* 0x00000004001e7825 */ /* 0x004fc600078e026e */
[----:B------:R-:W2:Y:S04]  /*102d0*/  LDL.LU.64 R126, [R1+0x5e0] ;  /* 0x0005e000017e7983 */ /* 0x000ea80000300a00 */
[----:B------:R3:W-:Y:S04]  /*102e0*/  STL.64 [R1+0x4f8], R36 ;  /* 0x0004f82401007387 */ /* 0x0007e80000100a00 */
[----:B------:R-:W2:Y:S01]  /*102f0*/  LDL.LU.64 R94, [R1+0x5d8] ;  /* 0x0005d800015e7983 */ /* 0x000ea20000300a00 */
[----:B----4-:R-:W-:-:S03]  /*10300*/  IMAD.WIDE R28, R0, 0x4, R134 ;  /* 0x00000004001c7825 */ /* 0x010fc600078e0286 */
[----:B------:R5:W-:Y:S01]  /*10310*/  STL.64 [R1+0x500], R30 ;  /* 0x0005001e01007387 */ /* 0x000be20000100a00 */
[----:B-1----:R-:W-:-:S03]  /*10320*/  IMAD.WIDE R22, R0, 0x4, R142 ;  /* 0x0000000400167825 */ /* 0x002fc600078e028e */
[----:B------:R-:W4:Y:S04]  /*10330*/  LDL.LU.64 R102, [R1+0x5d0] ;  /* 0x0005d00001667983 */ /* 0x000f280000300a00 */
[----:B------:R2:W-:Y:S04]  /*10340*/  STL.64 [R1+0x508], R28 ;  /* 0x0005081c01007387 */ /* 0x0005e80000100a00 */
[----:B------:R3:W-:Y:S04]  /*10350*/  LDGSTS.E [R246+0x11400], desc[UR42][R20.64], !P4 ;  /* 0x1140000014f67fae */ /* 0x0007e8000e1a102a */
[----:B------:R1:W-:Y:S04]  /*10360*/  STL.64 [R1+0x510], R22 ;  /* 0x0005101601007387 */ /* 0x0003e80000100a00 */
[----:B------:R-:W4:Y:S01]  /*10370*/  LDL.LU.64 R134, [R1+0x5c8] ;  /* 0x0005c80001867983 */ /* 0x000f220000300a00 */
[----:B------:R-:W-:-:S03]  /*10380*/  ISETP.GE.U32.AND P2, PT, R228, 0x7fffffba, PT ;  /* 0x7fffffbae400780c */ /* 0x000fc60003f46070 */
[----:B------:R1:W-:Y:S04]  /*10390*/  LDGSTS.E [R246+0x11500], desc[UR42][R14.64], !P4 ;  /* 0x115000000ef67fae */ /* 0x0003e8000e1a102a */
[----:B------:R1:W-:Y:S04]  /*103a0*/  LDGSTS.E [R246+0x11600], desc[UR42][R12.64], !P4 ;  /* 0x116000000cf67fae */ /* 0x0003e8000e1a102a */
[----:B------:R1:W-:Y:S04]  /*103b0*/  LDGSTS.E [R246+0x11700], desc[UR42][R6.64], !P4 ;  /* 0x1170000006f67fae */ /* 0x0003e8000e1a102a */
[----:B------:R1:W-:Y:S04]  /*103c0*/  LDGSTS.E [R246+0x13000], desc[UR42][R36.64], !P2 ;  /* 0x1300000024f67fae */ /* 0x0003e8000d1a102a */
[----:B------:R5:W-:Y:S04]  /*103d0*/  LDGSTS.E [R246+0x13100], desc[UR42][R30.64], !P2 ;  /* 0x131000001ef67fae */ /* 0x000be8000d1a102a */
[----:B------:R2:W-:Y:S04]  /*103e0*/  LDGSTS.E [R246+0x13200], desc[UR42][R28.64], !P2 ;  /* 0x132000001cf67fae */ /* 0x0005e8000d1a102a */
[----:B------:R1:W-:Y:S01]  /*103f0*/  LDGSTS.E [R246+0x13300], desc[UR42][R22.64], !P2 ;  /* 0x1330000016f67fae */ /* 0x0003e2000d1a102a */
[----:B---3--:R-:W-:-:S03]  /*10400*/  IMAD.WIDE R20, R0, 0x4, R174 ;  /* 0x0000000400147825 */ /* 0x008fc600078e02ae */
[----:B------:R-:W3:Y:S04]  /*10410*/  LDL.LU.64 R174, [R1+0x5c0] ;  /* 0x0005c00001ae7983 */ /* 0x000ee80000300a00 */
[----:B------:R4:W-:Y:S04]  /*10420*/  STL.64 [R1+0x518], R20 ;  /* 0x0005181401007387 */ /* 0x0009e80000100a00 */
[----:B------:R-:W3:Y:S04]  /*10430*/  LDL.LU.64 R142, [R1+0x5b8] ;  /* 0x0005b800018e7983 */ /* 0x000ee80000300a00 */
[----:B------:R4:W-:Y:S01]  /*10440*/  LDGSTS.E [R246+0x13400], desc[UR42][R20.64], !P2 ;  /* 0x1340000014f67fae */ /* 0x0009e2000d1a102a */
[----:B-1----:R-:W-:-:S05]  /*10450*/  IMAD.WIDE R14, R0, 0x4, R150 ;  /* 0x00000004000e7825 */ /* 0x002fca00078e0296 */
[----:B------:R-:W-:Y:S04]  /*10460*/  STL.64 [R1+0x520], R14 ;  /* 0x0005200e01007387 */ /* 0x000fe80000100a00 */
[----:B------:R-:W-:Y:S01]  /*10470*/  LDGSTS.E [R246+0x13500], desc[UR42][R14.64], !P2 ;  /* 0x135000000ef67fae */ /* 0x000fe2000d1a102a */
[----:B------:R-:W-:-:S04]  /*10480*/  IMAD.WIDE R12, R0, 0x4, R158 ;  /* 0x00000004000c7825 */ /* 0x000fc800078e029e */
[C---:B------:R-:W-:Y:S01]  /*10490*/  IMAD.WIDE R6, R0.reuse, 0x4, R166 ;  /* 0x0000000400067825 */ /* 0x040fe200078e02a6 */
[----:B------:R3:W-:Y:S04]  /*104a0*/  STL.64 [R1+0x528], R12 ;  /* 0x0005280c01007387 */ /* 0x0007e80000100a00 */
[----:B------:R1:W-:Y:S04]  /*104b0*/  STL.64 [R1+0x530], R6 ;  /* 0x0005300601007387 */ /* 0x0003e80000100a00 */
[----:B------:R-:W3:Y:S01]  /*104c0*/  LDL.LU.64 R150, [R1+0x4f0] ;  /* 0x0004f00001967983 */ /* 0x000ee20000300a00 */
[----:B------:R-:W-:-:S03]  /*104d0*/  IMAD.WIDE R36, R0, 0x4, R86 ;  /* 0x0000000400247825 */ /* 0x000fc600078e0256 */
[----:B------:R-:W3:Y:S04]  /*104e0*/  LDL.LU.64 R158, [R1+0x4e8] ;  /* 0x0004e800019e7983 */ /* 0x000ee80000300a00 */
[----:B------:R-:W3:Y:S01]  /*104f0*/  LDL.LU.64 R110, [R1+0x4e0] ;  /* 0x0004e000016e7983 */ /* 0x000ee20000300a00 */
[----:B-----5:R-:W-:-:S03]  /*10500*/  IMAD.WIDE R30, R0, 0x4, R118 ;  /* 0x00000004001e7825 */ /* 0x020fc600078e0276 */
[----:B------:R-:W5:Y:S01]  /*10510*/  LDL.LU.64 R166, [R1+0x4d8] ;  /* 0x0004d80001a67983 */ /* 0x000f620000300a00 */
[----:B--2---:R-:W-:-:S03]  /*10520*/  IMAD.WIDE R28, R0, 0x4, R126 ;  /* 0x00000004001c7825 */ /* 0x004fc600078e027e */
[----:B------:R-:W2:Y:S04]  /*10530*/  LDL.LU.64 R118, [R1+0x4d0] ;  /* 0x0004d00001767983 */ /* 0x000ea80000300a00 */
[----:B------:R1:W-:Y:S01]  /*10540*/  STL.64 [R1+0x5f0], R36 ;  /* 0x0005f02401007387 */ /* 0x0003e20000100a00 */
[----:B------:R-:W-:-:S03]  /*10550*/  IMAD.WIDE R22, R0, 0x4, R94 ;  /* 0x0000000400167825 */ /* 0x000fc600078e025e */
[----:B------:R-:W2:Y:S04]  /*10560*/  LDL.LU.64 R126, [R1+0x4c8] ;  /* 0x0004c800017e7983 */ /* 0x000ea80000300a00 */
[----:B------:R1:W-:Y:S04]  /*10570*/  STL.64 [R1+0x5e8], R30 ;  /* 0x0005e81e01007387 */ /* 0x0003e80000100a00 */
[----:B------:R3:W-:Y:S04]  /*10580*/  LDGSTS.E [R246+0x13600], desc[UR42][R12.64], !P2 ;  /* 0x136000000cf67fae */ /* 0x0007e8000d1a102a */
[----:B------:R1:W-:Y:S04]  /*10590*/  STL.64 [R1+0x5e0], R28 ;  /* 0x0005e01c01007387 */ /* 0x0003e80000100a00 */
[----:B------:R5:W-:Y:S01]  /*105a0*/  STL.64 [R1+0x5d8], R22 ;  /* 0x0005d81601007387 */ /* 0x000be20000100a00 */
[----:B------:R-:W-:-:S02]  /*105b0*/  VIADD R228, R233, 0xffffffd5 ;  /* 0xffffffd5e9e47836 */ /* 0x000fc40000000000 */
[C---:B----4-:R-:W-:Y:S01]  /*105c0*/  IMAD.WIDE R20, R0.reuse, 0x4, R102 ;  /* 0x0000000400147825 */ /* 0x050fe200078e0266 */
[----:B------:R1:W-:Y:S03]  /*105d0*/  LDGSTS.E [R246+0x13700], desc[UR42][R6.64], !P2 ;  /* 0x1370000006f67fae */ /* 0x0003e6000d1a102a */
[----:B---3--:R-:W-:Y:S02]  /*105e0*/  IMAD.WIDE R12, R0, 0x4, R174 ;  /* 0x00000004000c7825 */ /* 0x008fe400078e02ae */
[----:B------:R-:W3:Y:S01]  /*105f0*/  LDL.LU.64 R174, [R1+0x4c0] ;  /* 0x0004c00001ae7983 */ /* 0x000ee20000300a00 */
[----:B------:R-:W-:Y:S01]  /*10600*/  ISETP.GE.U32.AND P1, PT, R228, 0x7fffffb6, PT ;  /* 0x7fffffb6e400780c */ /* 0x000fe20003f26070 */
[C---:B------:R-:W-:Y:S01]  /*10610*/  IMAD.WIDE R14, R0.reuse, 0x4, R134 ;  /* 0x00000004000e7825 */ /* 0x040fe200078e0286 */
[----:B------:R-:W4:Y:S01]  /*10620*/  LDC R228, c[0x0][0x3a0] ;  /* 0x0000e800ffe47b82 */ /* 0x000f220000000800 */
[----:B------:R2:W-:Y:S02]  /*10630*/  STL.64 [R1+0x5d0], R20 ;  /* 0x0005d01401007387 */ /* 0x0005e40000100a00 */
[----:B-1----:R-:W-:-:S02]  /*10640*/  IMAD.WIDE R6, R0, 0x4, R142 ;  /* 0x0000000400067825 */ /* 0x002fc400078e028e */
[----:B------:R1:W-:Y:S04]  /*10650*/  STL.64 [R1+0x5c8], R14 ;  /* 0x0005c80e01007387 */ /* 0x0003e80000100a00 */
[----:B------:R3:W-:Y:S04]  /*10660*/  STL.64 [R1+0x5c0], R12 ;  /* 0x0005c00c01007387 */ /* 0x0007e80000100a00 */
[----:B------:R-:W4:Y:S04]  /*10670*/  LDL.LU.64 R134, [R1+0x4b8] ;  /* 0x0004b80001867983 */ /* 0x000f280000300a00 */
[----:B------:R1:W-:Y:S04]  /*10680*/  LDGSTS.E [R246+0x15000], desc[UR42][R36.64], !P1 ;  /* 0x1500000024f67fae */ /* 0x0003e8000c9a102a */
[----:B------:R1:W-:Y:S04]  /*10690*/  LDGSTS.E [R246+0x15100], desc[UR42][R30.64], !P1 ;  /* 0x151000001ef67fae */ /* 0x0003e8000c9a102a */
[----:B------:R4:W-:Y:S04]  /*106a0*/  STL.64 [R1+0x5b8], R6 ;  /* 0x0005b80601007387 */ /* 0x0009e80000100a00 */
[----:B------:R-:W4:Y:S04]  /*106b0*/  LDL.LU.64 R142, [R1+0x430] ;  /* 0x00043000018e7983 */ /* 0x000f280000300a00 */
[----:B------:R5:W-:Y:S04]  /*106c0*/  LDGSTS.E [R246+0x15200], desc[UR42][R28.64], !P1 ;  /* 0x152000001cf67fae */ /* 0x000be8000c9a102a */
[----:B------:R5:W-:Y:S01]  /*106d0*/  LDGSTS.E [R246+0x15300], desc[UR42][R22.64], !P1 ;  /* 0x1530000016f67fae */ /* 0x000be2000c9a102a */
[----:B-1----:R-:W-:-:S03]  /*106e0*/  IMAD.WIDE R36, R0, 0x4, R150 ;  /* 0x0000000400247825 */ /* 0x002fc600078e0296 */
[----:B------:R-:W4:Y:S01]  /*106f0*/  LDL.LU.64 R150, [R1+0x428] ;  /* 0x0004280001967983 */ /* 0x000f220000300a00 */
[----:B------:R-:W-:-:S03]  /*10700*/  IMAD.WIDE R30, R0, 0x4, R158 ;  /* 0x00000004001e7825 */ /* 0x000fc600078e029e */
[----:B------:R-:W4:Y:S01]  /*10710*/  LDL.LU.64 R158, [R1+0x420] ;  /* 0x00042000019e7983 */ /* 0x000f220000300a00 */
[----:B-----5:R-:W-:-:S03]  /*10720*/  IMAD.WIDE R28, R0, 0x4, R110 ;  /* 0x00000004001c7825 */ /* 0x020fc600078e026e */
[----:B------:R1:W-:Y:S01]  /*10730*/  STL.64 [R1+0x648], R36 ;  /* 0x0006482401007387 */ /* 0x0003e20000100a00 */
[----:B------:R-:W-:-:S03]  /*10740*/  IMAD.WIDE R22, R0, 0x4, R166 ;  /* 0x0000000400167825 */ /* 0x000fc600078e02a6 */
[----:B------:R2:W-:Y:S04]  /*10750*/  LDGSTS.E [R246+0x15400], desc[UR42][R20.64], !P1 ;  /* 0x1540000014f67fae */ /* 0x0005e8000c9a102a */
[----:B------:R5:W-:Y:S04]  /*10760*/  STL.64 [R1+0x650], R30 ;  /* 0x0006501e01007387 */ /* 0x000be80000100a00 */
[----:B------:R1:W-:Y:S04]  /*10770*/  LDGSTS.E [R246+0x15500], desc[UR42][R14.64], !P1 ;  /* 0x155000000ef67fae */ /* 0x0003e8000c9a102a */
[----:B------:R-:W5:Y:S01]  /*10780*/  LDL.LU.64 R166, [R1+0x418] ;  /* 0x0004180001a67983 */ /* 0x000f620000300a00 */
[----:B--2---:R-:W-:-:S03]  /*10790*/  IMAD.WIDE R20, R0, 0x4, R118 ;  /* 0x0000000400147825 */ /* 0x004fc600078e0276 */
[----:B------:R2:W-:Y:S01]  /*107a0*/  STL.64 [R1+0x658], R28 ;  /* 0x0006581c01007387 */ /* 0x0005e20000100a00 */
[----:B-1----:R-:W-:-:S03]  /*107b0*/  IMAD.WIDE R14, R0, 0x4, R126 ;  /* 0x00000004000e7825 */ /* 0x002fc600078e027e */
[----:B------:R1:W-:Y:S04]  /*107c0*/  STL.64 [R1+0x660], R22 ;  /* 0x0006601601007387 */ /* 0x0003e80000100a00 */
[----:B------:R-:W2:Y:S04]  /*107d0*/  LDL.LU.64 R118, [R1+0x410] ;  /* 0x0004100001767983 */ /* 0x000ea80000300a00 */
[----:B------:R-:W2:Y:S04]  /*107e0*/  LDL.LU.64 R126, [R1+0x408] ;  /* 0x00040800017e7983 */ /* 0x000ea80000300a00 */
[----:B------:R3:W-:Y:S04]  /*107f0*/  LDGSTS.E [R246+0x15600], desc[UR42][R12.64], !P1 ;  /* 0x156000000cf67fae */ /* 0x0007e8000c9a102a */
[----:B------:R1:W-:Y:S04]  /*10800*/  STL.64 [R1+0x668], R20 ;  /* 0x0006681401007387 */ /* 0x0003e80000100a00 */
[----:B------:R-:W-:Y:S01]  /*10810*/  STL.64 [R1+0x6b8], R14 ;  /* 0x0006b80e01007387 */ /* 0x000fe20000100a00 */
[----:B------:R-:W-:-:S03]  /*10820*/  VIADD R5, R234, 0xffffffd4 ;  /* 0xffffffd4ea057836 */ /* 0x000fc60000000000 */
[----:B------:R4:W-:Y:S01]  /*10830*/  LDGSTS.E [R246+0x15700], desc[UR42][R6.64], !P1 ;  /* 0x1570000006f67fae */ /* 0x0009e2000c9a102a */
[----:B---3--:R-:W-:-:S03]  /*10840*/  IMAD.WIDE R12, R0, 0x4, R174 ;  /* 0x00000004000c7825 */ /* 0x008fc600078e02ae */
[----:B------:R-:W3:Y:S01]  /*10850*/  LDL.LU.64 R174, [R1+0x400] ;  /* 0x0004000001ae7983 */ /* 0x000ee20000300a00 */
[----:B------:R-:W-:Y:S01]  /*10860*/  ISETP.GE.U32.AND P3, PT, R5, 0x7fffffb5, PT ;  /* 0x7fffffb50500780c */ /* 0x000fe20003f66070 */
[----:B------:R-:W-:-:S05]  /*10870*/  VIADD R5, R235, 0xffffffd1 ;  /* 0xffffffd1eb057836 */ /* 0x000fca0000000000 */
[----:B------:R-:W-:Y:S01]  /*10880*/  ISETP.GE.U32.AND P4, PT, R5, 0x7fffffb2, PT ;  /* 0x7fffffb20500780c */ /* 0x000fe20003f86070 */
[----:B------:R3:W-:Y:S01]  /*10890*/  STL.64 [R1+0x6c0], R12 ;  /* 0x0006c00c01007387 */ /* 0x0007e20000100a00 */
[----:B----4-:R-:W-:-:S03]  /*108a0*/  IMAD.WIDE R6, R0, 0x4, R134 ;  /* 0x0000000400067825 */ /* 0x010fc600078e0286 */
[----:B------:R-:W4:Y:S08]  /*108b0*/  LDL.LU.64 R134, [R1+0x3f8] ;  /* 0x0003f80001867983 */ /* 0x000f300000300a00 */
[----:B------:R1:W-:Y:S04]  /*108c0*/  LDGSTS.E [R246+0x17000], desc[UR42][R36.64], !P4 ;  /* 0x1700000024f67fae */ /* 0x0003e8000e1a102a */
[----:B------:R4:W-:Y:S04]  /*108d0*/  STL.64 [R1+0x6c8], R6 ;  /* 0x0006c80601007387 */ /* 0x0009e80000100a00 */
[----:B------:R-:W4:Y:S01]  /*108e0*/  LDL.LU.64 R78, [R1+0x370] ;  /* 0x00037000014e7983 */ /* 0x000f220000300a00 */
[----:B-1----:R-:W-:-:S03]  /*108f0*/  IMAD.WIDE R36, R0, 0x4, R142 ;  /* 0x0000000400247825 */ /* 0x002fc600078e028e */
[----:B------:R-:W4:Y:S04]  /*10900*/  LDL.LU.64 R86, [R1+0x368] ;  /* 0x0003680001567983 */ /* 0x000f280000300a00 */
[----:B------:R5:W-:Y:S04]  /*10910*/  LDGSTS.E [R246+0x17100], desc[UR42][R30.64], !P4 ;  /* 0x171000001ef67fae */ /* 0x000be8000e1a102a */
[----:B------:R-:W4:Y:S04]  /*10920*/  LDL.LU.64 R94, [R1+0x360] ;  /* 0x00036000015e7983 */ /* 0x000f280000300a00 */
[----:B------:R1:W-:Y:S01]  /*10930*/  STL.64 [R1+0x6d0], R36 ;  /* 0x0006d02401007387 */ /* 0x0003e20000100a00 */
[----:B-----5:R-:W-:-:S03]  /*10940*/  IMAD.WIDE R30, R0, 0x4, R150 ;  /* 0x00000004001e7825 */ /* 0x020fc600078e0296 */
[----:B------:R2:W-:Y:S04]  /*10950*/  LDGSTS.E [R246+0x17200], desc[UR42][R28.64], !P4 ;  /* 0x172000001cf67fae */ /* 0x0005e8000e1a102a */
[----:B------:R-:W5:Y:S04]  /*10960*/  LDL.LU.64 R142, [R1+0x358] ;  /* 0x00035800018e7983 */ /* 0x000f680000300a00 */
[----:B------:R1:W-:Y:S01]  /*10970*/  LDGSTS.E [R246+0x17300], desc[UR42][R22.64], !P4 ;  /* 0x1730000016f67fae */ /* 0x0003e2000e1a102a */
[----:B--2---:R-:W-:-:S03]  /*10980*/  IMAD.WIDE R28, R0, 0x4, R158 ;  /* 0x00000004001c7825 */ /* 0x004fc600078e029e */
[----:B------:R-:W2:Y:S04]  /*10990*/  LDL.LU.64 R150, [R1+0x350] ;  /* 0x0003500001967983 */ /* 0x000ea80000300a00 */
[----:B------:R-:W2:Y:S01]  /*109a0*/  LDL.LU.64 R158, [R1+0x348] ;  /* 0x00034800019e7983 */ /* 0x000ea20000300a00 */
[----:B-1----:R-:W-:-:S03]  /*109b0*/  IMAD.WIDE R22, R0, 0x4, R166 ;  /* 0x0000000400167825 */ /* 0x002fc600078e02a6 */
[----:B------:R1:W-:Y:S04]  /*109c0*/  LDGSTS.E [R246+0x17400], desc[UR42][R20.64], !P4 ;  /* 0x1740000014f67fae */ /* 0x0003e8000e1a102a */
[----:B------:R1:W-:Y:S04]  /*109d0*/  STL.64 [R1+0x6d8], R30 ;  /* 0x0006d81e01007387 */ /* 0x0003e80000100a00 */
[----:B------:R-:W-:Y:S04]  /*109e0*/  LDGSTS.E [R246+0x17500], desc[UR42][R14.64], !P4 ;  /* 0x175000000ef67fae */ /* 0x000fe8000e1a102a */
[----:B------:R-:W2:Y:S04]  /*109f0*/  LDL.LU.64 R166, [R1+0x340] ;  /* 0x0003400001a67983 */ /* 0x000ea80000300a00 */
[----:B------:R3:W-:Y:S04]  /*10a00*/  LDGSTS.E [R246+0x17600], desc[UR42][R12.64], !P4 ;  /* 0x176000000cf67fae */ /* 0x0007e8000e1a102a */
[----:B------:R3:W-:Y:S04]  /*10a10*/  STL.64 [R1+0x6e0], R28 ;  /* 0x0006e01c01007387 */ /* 0x0007e80000100a00 */
[----:B------:R5:W-:Y:S01]  /*10a20*/  STL.64 [R1+0x6e8], R22 ;  /* 0x0006e81601007387 */ /* 0x000be20000100a00 */
[----:B------:R-:W-:-:S02]  /*10a30*/  VIADD R5, R230, 0xffffffd0 ;  /* 0xffffffd0e6057836 */ /* 0x000fc40000000000 */
[C---:B-1----:R-:W-:Y:S01]  /*10a40*/  IMAD.WIDE R20, R0.reuse, 0x4, R118 ;  /* 0x0000000400147825 */ /* 0x042fe200078e0276 */
[----:B------:R4:W-:Y:S01]  /*10a50*/  LDGSTS.E [R246+0x17700], desc[UR42][R6.64], !P4 ;  /* 0x1770000006f67fae */ /* 0x0009e2000e1a102a */
[----:B------:R-:W1:Y:S02]  /*10a60*/  LDC R230, c[0x0][0x3a0] ;  /* 0x0000e800ffe67b82 */ /* 0x000e640000000800 */
[----:B---3--:R-:W-:Y:S02]  /*10a70*/  IMAD.WIDE R12, R0, 0x4, R174 ;  /* 0x00000004000c7825 */ /* 0x008fe400078e02ae */
[----:B------:R-:W3:Y:S01]  /*10a80*/  LDL.LU.64 R174, [R1+0x338] ;  /* 0x0003380001ae7983 */ /* 0x000ee20000300a00 */
[----:B------:R-:W-:Y:S01]  /*10a90*/  ISETP.GE.U32.AND P2, PT, R5, 0x7fffffb1, PT ;  /* 0x7fffffb10500780c */ /* 0x000fe20003f46070 */
[----:B------:R-:W-:Y:S02]  /*10aa0*/  VIADD R5, R228, 0xffffffcd ;  /* 0xffffffcde4057836 */ /* 0x000fe40000000000 */
[----:B------:R-:W-:Y:S01]  /*10ab0*/  IMAD.WIDE R14, R0, 0x4, R126 ;  /* 0x00000004000e7825 */ /* 0x000fe200078e027e */
[----:B------:R2:W-:Y:S01]  /*10ac0*/  STL.64 [R1+0x6f0], R20 ;  /* 0x0006f01401007387 */ /* 0x0005e20000100a00 */
[----:B------:R-:W1:Y:S01]  /*10ad0*/  LDC R228, c[0x0][0x3a0] ;  /* 0x0000e800ffe47b82 */ /* 0x000e620000000800 */
[----:B------:R-:W-:-:S02]  /*10ae0*/  ISETP.GE.U32.AND P1, PT, R5, 0x7fffffae, PT ;  /* 0x7fffffae0500780c */ /* 0x000fc40003f26070 */
[----:B------:R1:W-:Y:S01]  /*10af0*/  STL.64 [R1+0x7b8], R14 ;  /* 0x0007b80e01007387 */ /* 0x0003e20000100a00 */
[----:B----4-:R-:W-:-:S03]  /*10b00*/  IMAD.WIDE R6, R0, 0x4, R134 ;  /* 0x0000000400067825 */ /* 0x010fc600078e0286 */
[----:B------:R4:W-:Y:S04]  /*10b10*/  STL.64 [R1+0x7c0], R12 ;  /* 0x0007c00c01007387 */ /* 0x0009e80000100a00 */
[----:B------:R3:W-:Y:S04]  /*10b20*/  STL.64 [R1+0x7c8], R6 ;  /* 0x0007c80601007387 */ /* 0x0007e80000100a00 */
[----:B------:R-:W3:Y:S04]  /*10b30*/  LDL.LU.64 R102, [R1+0x2b0] ;  /* 0x0002b00001667983 */ /* 0x000ee80000300a00 */
[----:B------:R4:W-:Y:S04]  /*10b40*/  LDGSTS.E [R246+0x19000], desc[UR42][R36.64], !P1 ;  /* 0x1900000024f67fae */ /* 0x0009e8000c9a102a */
[----:B------:R-:W3:Y:S04]  /*10b50*/  LDL.LU.64 R110, [R1+0x2a8] ;  /* 0x0002a800016e7983 */ /* 0x000ee80000300a00 */
[----:B------:R1:W-:Y:S01]  /*10b60*/  LDGSTS.E [R246+0x19100], desc[UR42][R30.64], !P1 ;  /* 0x191000001ef67fae */ /* 0x0003e2000c9a102a */
[----:B----4-:R-:W-:-:S03]  /*10b70*/  IMAD.WIDE R36, R0, 0x4, R78 ;  /* 0x0000000400247825 */ /* 0x010fc600078e024e */
[----:B------:R4:W-:Y:S04]  /*10b80*/  LDGSTS.E [R246+0x19200], desc[UR42][R28.64], !P1 ;  /* 0x192000001cf67fae */ /* 0x0009e8000c9a102a */
[----:B------:R-:W3:Y:S01]  /*10b90*/  LDL.LU.64 R118, [R1+0x2a0] ;  /* 0x0002a00001767983 */ /* 0x000ee20000300a00 */
[----:B-1----:R-:W-:-:S03]  /*10ba0*/  IMAD.WIDE R30, R0, 0x4, R86 ;  /* 0x00000004001e7825 */ /* 0x002fc600078e0256 */
[----:B------:R5:W-:Y:S01]  /*10bb0*/  LDGSTS.E [R246+0x19300], desc[UR42][R22.64], !P1 ;  /* 0x1930000016f67fae */ /* 0x000be2000c9a102a */
[----:B----4-:R-:W-:-:S03]  /*10bc0*/  IMAD.WIDE R28, R0, 0x4, R94 ;  /* 0x00000004001c7825 */ /* 0x010fc600078e025e */
[----:B------:R-:W4:Y:S04]  /*10bd0*/  LDL.LU.64 R126, [R1+0x298] ;  /* 0x00029800017e7983 */ /* 0x000f280000300a00 */
[----:B------:R2:W-:Y:S01]  /*10be0*/  LDGSTS.E [R246+0x19400], desc[UR42][R20.64], !P1 ;  /* 0x1940000014f67fae */ /* 0x0005e2000c9a102a */
[----:B-----5:R-:W-:-:S03]  /*10bf0*/  IMAD.WIDE R22, R0, 0x4, R142 ;  /* 0x0000000400167825 */ /* 0x020fc600078e028e */
[----:B------:R-:W5:Y:S04]  /*10c00*/  LDL.LU.64 R134, [R1+0x290] ;  /* 0x0002900001867983 */ /* 0x000f680000300a00 */
[----:B------:R1:W-:Y:S04]  /*10c10*/  LDGSTS.E [R246+0x19500], desc[UR42][R14.64], !P1 ;  /* 0x195000000ef67fae */ /* 0x0003e8000c9a102a */
[----:B------:R2:W-:Y:S02]  /*10c20*/  STL.64 [R1+0x7d0], R36 ;  /* 0x0007d02401007387 */ /* 0x0005e40000100a00 */
[----:B--2---:R-:W-:-:S02]  /*10c30*/  IMAD.WIDE R20, R0, 0x4, R150 ;  /* 0x0000000400147825 */ /* 0x004fc400078e0296 */
[----:B------:R2:W-:Y:S02]  /*10c40*/  STL.64 [R1+0x7d8], R30 ;  /* 0x0007d81e01007387 */ /* 0x0005e40000100a00 */
[C---:B-1----:R-:W-:Y:S02]  /*10c50*/  IMAD.WIDE R14, R0.reuse, 0x4, R158 ;  /* 0x00000004000e7825 */ /* 0x042fe400078e029e */
[----:B------:R1:W-:Y:S04]  /*10c60*/  STL.64 [R1+0x7e0], R28 ;  /* 0x0007e01c01007387 */ /* 0x0003e80000100a00 */
[----:B------:R4:W-:Y:S04]  /*10c70*/  STL.64 [R1+0x7e8], R22 ;  /* 0x0007e81601007387 */ /* 0x0009e80000100a00 */
[----:B------:R1:W-:Y:S04]  /*10c80*/  LDGSTS.E [R246+0x19600], desc[UR42][R12.64], !P1 ;  /* 0x196000000cf67fae */ /* 0x0003e8000c9a102a */
[----:B------:R-:W5:Y:S04]  /*10c90*/  LDL.LU.64 R142, [R1+0x288] ;  /* 0x00028800018e7983 */ /* 0x000f680000300a00 */
[----:B------:R3:W-:Y:S01]  /*10ca0*/  LDGSTS.E [R246+0x19700], desc[UR42][R6.64], !P1 ;  /* 0x1970000006f67fae */ /* 0x0007e2000c9a102a */
[----:B-1----:R-:W-:-:S03]  /*10cb0*/  IMAD.WIDE R12, R0, 0x4, R166 ;  /* 0x00000004000c7825 */ /* 0x002fc600078e02a6 */
[----:B------:R5:W-:Y:S04]  /*10cc0*/  STL.64 [R1+0x7f0], R20 ;  /* 0x0007f01401007387 */ /* 0x000be80000100a00 */
[----:B------:R1:W-:Y:S01]  /*10cd0*/  STL.64 [R1+0x830], R14 ;  /* 0x0008300e01007387 */ /* 0x0003e20000100a00 */
[----:B---3--:R-:W-:-:S03]  /*10ce0*/  IMAD.WIDE R6, R0, 0x4, R174 ;  /* 0x0000000400067825 */ /* 0x008fc600078e02ae */
[----:B------:R-:W3:Y:S04]  /*10cf0*/  LDL.LU.64 R174, [R1+0x280] ;  /* 0x0002800001ae7983 */ /* 0x000ee80000300a00 */
[----:B------:R3:W-:Y:S04]  /*10d00*/  STL.64 [R1+0x8c0], R12 ;  /* 0x0008c00c01007387 */ /* 0x0007e80000100a00 */
[----:B------:R1:W-:Y:S04]  /*10d10*/  STL.64 [R1+0x8c8], R6 ;  /* 0x0008c80601007387 */ /* 0x0003e80000100a00 */
[----:B------:R-:W3:Y:S01]  /*10d20*/  LDL.LU.64 R150, [R1+0x278] ;  /* 0x0002780001967983 */ /* 0x000ee20000300a00 */
[----:B------:R-:W-:-:S03]  /*10d30*/  VIADD R5, R231, 0xffffffc9 ;  /* 0xffffffc9e7057836 */ /* 0x000fc60000000000 */
[----:B------:R-:W3:Y:S02]  /*10d40*/  LDL.LU.64 R158, [R1+0x1f0] ;  /* 0x0001f000019e7983 */ /* 0x000ee40000300a00 */
[----:B------:R-:W-:Y:S02]  /*10d50*/  ISETP.GE.U32.AND P4, PT, R5, 0x7fffffaa, PT ;  /* 0x7fffffaa0500780c */ /* 0x000fe40003f86070 */
[----:B------:R-:W3:Y:S11]  /*10d60*/  LDL.LU.64 R166, [R1+0x1e8] ;  /* 0x0001e80001a67983 */ /* 0x000ef60000300a00 */
[----:B------:R1:W-:Y:S04]  /*10d70*/  LDGSTS.E [R246+0x1b000], desc[UR42][R36.64], !P4 ;  /* 0x1b00000024f67fae */ /* 0x0003e8000e1a102a */
[----:B------:R2:W-:Y:S04]  /*10d80*/  LDGSTS.E [R246+0x1b100], desc[UR42][R30.64], !P4 ;  /* 0x1b1000001ef67fae */ /* 0x0005e8000e1a102a */
[----:B------:R2:W-:Y:S01]  /*10d90*/  LDGSTS.E [R246+0x1b200], desc[UR42][R28.64], !P4 ;  /* 0x1b2000001cf67fae */ /* 0x0005e2000e1a102a */
[----:B-1----:R-:W-:-:S03]  /*10da0*/  IMAD.WIDE R36, R0, 0x4, R102 ;  /* 0x0000000400247825 */ /* 0x002fc600078e0266 */
[----:B------:R4:W-:Y:S01]  /*10db0*/  LDGSTS.E [R246+0x1b300], desc[UR42][R22.64], !P4 ;  /* 0x1b30000016f67fae */ /* 0x0009e2000e1a102a */
[----:B--2---:R-:W-:-:S03]  /*10dc0*/  IMAD.WIDE R30, R0, 0x4, R110 ;  /* 0x00000004001e7825 */ /* 0x004fc600078e026e */
[----:B------:R1:W-:Y:S01]  /*10dd0*/  STL.64 [R1+0x988], R36 ;  /* 0x0009882401007387 */ /* 0x0003e20000100a00 */
[----:B------:R-:W-:-:S03]  /*10de0*/  IMAD.WIDE R28, R0, 0x4, R118 ;  /* 0x00000004001c7825 */ /* 0x000fc600078e0276 */
[----:B------:R5:W-:Y:S01]  /*10df0*/  LDGSTS.E [R246+0x1b400], desc[UR42][R20.64], !P4 ;  /* 0x1b40000014f67fae */ /* 0x000be2000e1a102a */
[----:B----4-:R-:W-:-:S03]  /*10e00*/  IMAD.WIDE R22, R0, 0x4, R126 ;  /* 0x0000000400167825 */ /* 0x010fc600078e027e */
[----:B------:R2:W-:Y:S04]  /*10e10*/  STL.64 [R1+0x990], R30 ;  /* 0x0009901e01007387 */ /* 0x0005e80000100a00 */
[----:B------:R-:W4:Y:S01]  /*10e20*/  LDL.LU.64 R70, [R1+0x1e0] ;  /* 0x0001e00001467983 */ /* 0x000f220000300a00 */
[----:B-----5:R-:W-:-:S03]  /*10e30*/  IMAD.WIDE R20, R0, 0x4, R134 ;  /* 0x0000000400147825 */ /* 0x020fc600078e0286 */
[----:B------:R4:W-:Y:S04]  /*10e40*/  STL.64 [R1+0x998], R28 ;  /* 0x0009981c01007387 */ /* 0x0009e80000100a00 */
[----:B------:R-:W5:Y:S04]  /*10e50*/  LDL.LU.64 R78, [R1+0x1d8] ;  /* 0x0001d800014e7983 */ /* 0x000f680000300a00 */
[----:B------:R5:W-:Y:S04]  /*10e60*/  STL.64 [R1+0x9a0], R22 ;  /* 0x0009a01601007387 */ /* 0x000be80000100a00 */
[----:B------:R-:W2:Y:S04]  /*10e70*/  LDL.LU.64 R110, [R1+0x1d0] ;  /* 0x0001d000016e7983 */ /* 0x000ea80000300a00 */
[----:B------:R1:W-:Y:S04]  /*10e80*/  LDGSTS.E [R246+0x1b500], desc[UR42][R14.64], !P4 ;  /* 0x1b5000000ef67fae */ /* 0x0003e8000e1a102a */
[----:B------:R2:W-:Y:S04]  /*10e90*/  STL.64 [R1+0x9a8], R20 ;  /* 0x0009a81401007387 */ /* 0x0005e80000100a00 */
[----:B------:R3:W-:Y:S04]  /*10ea0*/  LDGSTS.E [R246+0x1b600], desc[UR42][R12.64], !P4 ;  /* 0x1b6000000cf67fae */ /* 0x0007e8000e1a102a */
[----:B------:R-:W2:Y:S01]  /*10eb0*/  LDL.LU.64 R118, [R1+0x1c8] ;  /* 0x0001c80001767983 */ /* 0x000ea20000300a00 */
[----:B-1----:R-:W-:-:S03]  /*10ec0*/  IMAD.WIDE R14, R0, 0x4, R142 ;  /* 0x00000004000e7825 */ /* 0x002fc600078e028e */
[----:B------:R-:W2:Y:S04]  /*10ed0*/  LDL.LU.64 R126, [R1+0x1c0] ;  /* 0x0001c000017e7983 */ /* 0x000ea80000300a00 */
[----:B------:R1:W-:Y:S01]  /*10ee0*/  LDGSTS.E [R246+0x1b700], desc[UR42][R6.64], !P4 ;  /* 0x1b70000006f67fae */ /* 0x0003e2000e1a102a */
[----:B---3--:R-:W-:-:S03]  /*10ef0*/  IMAD.WIDE R12, R0, 0x4, R174 ;  /* 0x00000004000c7825 */ /* 0x008fc600078e02ae */
[----:B------:R-:W3:Y:S04]  /*10f00*/  LDL.LU.64 R174, [R1+0x1b8] ;  /* 0x0001b80001ae7983 */ /* 0x000ee80000300a00 */
[----:B------:R2:W-:Y:S01]  /*10f10*/  STL.64 [R1+0x9b0], R14 ;  /* 0x0009b00e01007387 */ /* 0x0005e20000100a00 */
[----:B-1----:R-:W-:-:S03]  /*10f20*/  IMAD.WIDE R6, R0, 0x4, R150 ;  /* 0x0000000400067825 */ /* 0x002fc600078e0296 */
[----:B------:R1:W-:Y:S04]  /*10f30*/  STL.64 [R1+0x9b8], R12 ;  /* 0x0009b80c01007387 */ /* 0x0003e80000100a00 */
[----:B------:R3:W-:Y:S04]  /*10f40*/  STL.64 [R1+0x9c0], R6 ;  /* 0x0009c00601007387 */ /* 0x0007e80000100a00 */
[----:B------:R-:W3:Y:S04]  /*10f50*/  LDL.LU.64 R102, [R1+0x7b0] ;  /* 0x0007b00001667983 */ /* 0x000ee80000300a00 */
[----:B------:R-:W3:Y:S04]  /*10f60*/  LDL.LU.64 R86, [R1+0x7a8] ;  /* 0x0007a80001567983 */ /* 0x000ee80000300a00 */
[----:B------:R-:W3:Y:S01]  /*10f70*/  LDL.LU.64 R94, [R1+0x7a0] ;  /* 0x0007a000015e7983 */ /* 0x000ee20000300a00 */
[----:B------:R-:W-:-:S03]  /*10f80*/  VIADD R229, R229, 0xffffffdc ;  /* 0xffffffdce5e57836 */ /* 0x000fc60000000000 */
[----:B------:R-:W3:Y:S02]  /*10f90*/  LDL.LU.64 R134, [R1+0x798] ;  /* 0x0007980001867983 */ /* 0x000ee40000300a00 */
[----:B------:R-:W-:Y:S01]  /*10fa0*/  ISETP.GE.U32.AND P6, PT, R229, 0x7fffffbd, PT ;  /* 0x7fffffbde500780c */ /* 0x000fe20003fc6070 */
[----:B------:R-:W-:Y:S01]  /*10fb0*/  VIADD R229, R232, 0xffffffd8 ;  /* 0xffffffd8e8e57836 */ /* 0x000fe20000000000 */
[----:B------:R-:W3:Y:S04]  /*10fc0*/  LDL.LU.64 R142, [R1+0x790] ;  /* 0x00079000018e7983 */ /* 0x000ee80000300a00 */
[----:B------:R-:W-:Y:S02]  /*10fd0*/  ISETP.GE.U32.AND P5, PT, R229, 0x7fffffb9, PT ;  /* 0x7fffffb9e500780c */ /* 0x000fe40003fa6070 */
[----:B------:R-:W1:Y:S02]  /*10fe0*/  LDC R229, c[0x0][0x3a0] ;  /* 0x0000e800ffe57b82 */ /* 0x000e640000000800 */
[----:B-1----:R-:W-:-:S06]  /*10ff0*/  VIADD R5, R229, 0xffffffc5 ;  /* 0xffffffc5e5057836 */ /* 0x002fcc0000000000 */
[----:B------:R-:W1:Y:S01]  /*11000*/  LDC R229, c[0x0][0x3a0] ;  /* 0x0000e800ffe57b82 */ /* 0x000e620000000800 */
[----:B------:R-:W-:Y:S01]  /*11010*/  ISETP.GE.U32.AND P1, PT, R5, 0x7fffffa6, PT ;  /* 0x7fffffa60500780c */ /* 0x000fe20003f26070 */
[----:B------:R-:W-:-:S06]  /*11020*/  VIADD R5, R228, 0xffffffc1 ;  /* 0xffffffc1e4057836 */ /* 0x000fcc0000000000 */
[----:B------:R-:W1:Y:S01]  /*11030*/  LDC R228, c[0x0][0x3a0] ;  /* 0x0000e800ffe47b82 */ /* 0x000e620000000800 */
[----:B------:R-:W-:-:S05]  /*11040*/  ISETP.GE.U32.AND P4, PT, R5, 0x7fffffa2, PT ;  /* 0x7fffffa20500780c */ /* 0x000fca0003f86070 */
[----:B------:R2:W-:Y:S04]  /*11050*/  LDGSTS.E [R246+0x1d000], desc[UR42][R36.64], !P1 ;  /* 0x1d00000024f67fae */ /* 0x0005e8000c9a102a */
[----:B------:R4:W-:Y:S01]  /*11060*/  LDGSTS.E [R246+0x1d100], desc[UR42][R30.64], !P1 ;  /* 0x1d1000001ef67fae */ /* 0x0009e2000c9a102a */
[----:B------:R-:W-:-:S03]  /*11070*/  VIADD R5, R230, 0xffffffcc ;  /* 0xffffffcce6057836 */ /* 0x000fc60000000000 */
[----:B------:R4:W-:Y:S01]  /*11080*/  LDGSTS.E [R246+0x1d200], desc[UR42][R28.64], !P1 ;  /* 0x1d2000001cf67fae */ /* 0x0009e2000c9a102a */
[----:B--2---:R-:W-:-:S03]  /*11090*/  IMAD.WIDE R36, R0, 0x4, R158 ;  /* 0x0000000400247825 */ /* 0x004fc600078e029e */
[----:B------:R5:W-:Y:S04]  /*110a0*/  LDGSTS.E [R246+0x1d300], desc[UR42][R22.64], !P1 ;  /* 0x1d30000016f67fae */ /* 0x000be8000c9a102a */
[----:B------:R-:W-:Y:S01]  /*110b0*/  STL.64 [R1+0x2138], R36 ;  /* 0x0021382401007387 */ /* 0x000fe20000100a00 */
[----:B----4-:R-:W-:-:S03]  /*110c0*/  IMAD.WIDE R30, R0, 0x4, R166 ;  /* 0x00000004001e7825 */ /* 0x010fc600078e02a6 */
[----:B------:R-:W2:Y:S01]  /*110d0*/  LDL.LU.64 R150, [R1+0x788] ;  /* 0x0007880001967983 */ /* 0x000ea20000300a00 */
[----:B------:R-:W-:-:S03]  /*110e0*/  IMAD.WIDE R28, R0, 0x4, R70 ;  /* 0x00000004001c7825 */ /* 0x000fc600078e0246 */
[----:B------:R-:W4:Y:S01]  /*110f0*/  LDL.LU.64 R158, [R1+0x780] ;  /* 0x00078000019e7983 */ /* 0x000f220000300a00 */
[----:B-----5:R-:W-:-:S03]  /*11100*/  IMAD.WIDE R22, R0, 0x4, R78 ;  /* 0x0000000400167825 */ /* 0x020fc600078e024e */
[----:B------:R-:W5:Y:S04]  /*11110*/  LDL.LU.64 R166, [R1+0x778] ;  /* 0x0007780001a67983 */ /* 0x000f680000300a00 */
[----:B------:R1:W-:Y:S04]  /*11120*/  LDGSTS.E [R246+0x1d400], desc[UR42][R20.64], !P1 ;  /* 0x1d40000014f67fae */ /* 0x0003e8000c9a102a */
[----:B------:R1:W-:Y:S04]  /*11130*/  LDGSTS.E [R246+0x1d500], desc[UR42][R14.64], !P1 ;  /* 0x1d5000000ef67fae */ /* 0x0003e8000c9a102a */
[----:B------:R1:W-:Y:S02]  /*11140*/  LDGSTS.E [R246+0x1d600], desc[UR42][R12.64], !P1 ;  /* 0x1d6000000cf67fae */ /* 0x0003e4000c9a102a */
[----:B-1----:R-:W-:-:S02]  /*11150*/  IMAD.WIDE R20, R0, 0x4, R110 ;  /* 0x0000000400147825 */ /* 0x002fc400078e026e */
[----:B------:R3:W-:Y:S02]  /*11160*/  LDGSTS.E [R246+0x1d700], desc[UR42][R6.64], !P1 ;  /* 0x1d70000006f67fae */ /* 0x0007e4000c9a102a */
[C---:B------:R-:W-:Y:S02]  /*11170*/  IMAD.WIDE R14, R0.reuse, 0x4, R118 ;  /* 0x00000004000e7825 */ /* 0x040fe400078e0276 */
[----:B------:R1:W-:Y:S02]  /*11180*/  STL.64 [R1+0x2130], R30 ;  /* 0x0021301e01007387 */ /* 0x0003e40000100a00 */
[----:B------:R-:W-:Y:S02]  /*11190*/  IMAD.WIDE R12, R0, 0x4, R126 ;  /* 0x00000004000c7825 */ /* 0x000fe400078e027e */
[----:B------:R-:W-:Y:S01]  /*111a0*/  STL.64 [R1+0x2128], R28 ;  /* 0x0021281c01007387 */ /* 0x000fe20000100a00 */
[----:B------:R-:W-:-:S03]  /*111b0*/  ISETP.GE.U32.AND P1, PT, R5, 0x7fffffad, PT ;  /* 0x7fffffad0500780c */ /* 0x000fc60003f26070 */
[----:B------:R-:W-:Y:S01]  /*111c0*/  LDGSTS.E [R246+0x1f000], desc[UR42][R36.64], !P4 ;  /* 0x1f00000024f67fae */ /* 0x000fe2000e1a102a */
[----:B------:R-:W-:-:S03]  /*111d0*/  VIADD R5, R229, 0xffffffc8 ;  /* 0xffffffc8e5057836 */ /* 0x000fc60000000000 */
[----:B------:R1:W-:Y:S04]  /*111e0*/  STL.64 [R1+0x2120], R22 ;  /* 0x0021201601007387 */ /* 0x0003e80000100a00 */
[----:B------:R1:W-:Y:S04]  /*111f0*/  LDGSTS.E [R246+0x1f100], desc[UR42][R30.64], !P4 ;  /* 0x1f1000001ef67fae */ /* 0x0003e8000e1a102a */
[----:B------:R-:W-:Y:S04]  /*11200*/  STL.64 [R1+0x2118], R20 ;  /* 0x0021181401007387 */ /* 0x000fe80000100a00 */
[----:B------:R-:W-:Y:S04]  /*11210*/  LDGSTS.E [R246+0x1f200], desc[UR42][R28.64], !P4 ;  /* 0x1f2000001cf67fae */ /* 0x000fe8000e1a102a */
[----:B------:R1:W-:Y:S04]  /*11220*/  STL.64 [R1+0x2110], R14 ;  /* 0x0021100e01007387 */ /* 0x0003e80000100a00 */
[----:B------:R1:W-:Y:S04]  /*11230*/  LDGSTS.E [R246+0x1f300], desc[UR42][R22.64], !P4 ;  /* 0x1f30000016f67fae */ /* 0x0003e8000e1a102a */
[----:B------:R-:W-:Y:S04]  /*11240*/  STL.64 [R1+0x2108], R12 ;  /* 0x0021080c01007387 */ /* 0x000fe80000100a00 */
[----:B------:R-:W-:Y:S04]  /*11250*/  LDGSTS.E [R246+0x1f400], desc[UR42][R20.64], !P4 ;  /* 0x1f40000014f67fae */ /* 0x000fe8000e1a102a */
[----:B------:R1:W-:Y:S04]  /*11260*/  LDGSTS.E [R246+0x1f500], desc[UR42][R14.64], !P4 ;  /* 0x1f5000000ef67fae */ /* 0x0003e8000e1a102a */
[----:B------:R-:W-:Y:S01]  /*11270*/  LDGSTS.E [R246+0x1f600], desc[UR42][R12.64], !P4 ;  /* 0x1f6000000cf67fae */ /* 0x000fe2000e1a102a */
[----:B---3--:R-:W-:-:S05]  /*11280*/  IMAD.WIDE R6, R0, 0x4, R174 ;  /* 0x0000000400067825 */ /* 0x008fca00078e02ae */
[----:B------:R3:W-:Y:S04]  /*11290*/  STL.64 [R1+0x2100], R6 ;  /* 0x0021000601007387 */ /* 0x0007e80000100a00 */
[----:B------:R-:W3:Y:S04]  /*112a0*/  LDL.LU.64 R174, [R1+0x6b0] ;  /* 0x0006b00001ae7983 */ /* 0x000ee80000300a00 */
[----:B------:R1:W-:Y:S01]  /*112b0*/  LDGSTS.E [R246+0x1f700], desc[UR42][R6.64], !P4 ;  /* 0x1f70000006f67fae */ /* 0x0003e2000e1a102a */
[----:B------:R-:W-:Y:S01]  /*112c0*/  ISETP.GE.U32.AND P4, PT, R5, 0x7fffffa9, PT ;  /* 0x7fffffa90500780c */ /* 0x000fe20003f86070 */
[----:B------:R-:W-:-:S02]  /*112d0*/  VIADD R5, R228, 0xffffffc4 ;  /* 0xffffffc4e4057836 */ /* 0x000fc40000000000 */
[----:B------:R-:W3:Y:S01]  /*112e0*/  LDL.LU.64 R110, [R1+0x5b0] ;  /* 0x0005b000016e7983 */ /* 0x000ee20000300a00 */
[----:B------:R-:W-:-:S03]  /*112f0*/  IMAD.WIDE R228, R0, 0x4, R102 ;  /* 0x0000000400e47825 */ /* 0x000fc600078e0266 */
[----:B------:R-:W3:Y:S04]  /*11300*/  LDL.LU.64 R126, [R1+0x1b0] ;  /* 0x0001b000017e7983 */ /* 0x000ee80000300a00 */
[----:B------:R-:W3:Y:S01]  /*11310*/  LDL.LU.64 R118, [R1+0x178] ;  /* 0x0001780001767983 */ /* 0x000ee20000300a00 */
[----:B------:R-:W-:-:S03]  /*11320*/  IMAD.WIDE R232, R0, 0x4, R94 ;  /* 0x0000000400e87825 */ /* 0x000fc600078e025e */
[----:B------:R-:W3:Y:S01]  /*11330*/  LDL.LU.64 R102, [R1+0x170] ;  /* 0x0001700001667983 */ /* 0x000ee20000300a00 */
[----:B------:R-:W-:-:S03]  /*11340*/  IMAD.WIDE R230, R0, 0x4, R86 ;  /* 0x0000000400e67825 */ /* 0x000fc600078e0256 */
[----:B------:R-:W3:Y:S04]  /*11350*/  LDL.LU.64 R94, [R1+0x168] ;  /* 0x00016800015e7983 */ /* 0x000ee80000300a00 */
[----:B------:R-:W3:Y:S01]  /*11360*/  LDL.LU.64 R86, [R1+0x160] ;  /* 0x0001600001567983 */ /* 0x000ee20000300a00 */
[----:B------:R-:W-:-:S03]  /*11370*/  IMAD.WIDE R236, R0, 0x4, R142 ;  /* 0x0000000400ec7825 */ /* 0x000fc600078e028e */
[----:B------:R-:W-:Y:S01]  /*11380*/  LDGSTS.E [R247+0x11800], desc[UR42][R228.64], !P6 ;  /* 0x11800000e4f77fae */ /* 0x000fe2000f1a102a */
[----:B------:R-:W-:-:S03]  /*11390*/  IMAD.WIDE R234, R0, 0x4, R134 ;  /* 0x0000000400ea7825 */ /* 0x000fc600078e0286 */
[----:B------:R-:W-:Y:S04]  /*113a0*/  LDGSTS.E [R247+0x11900], desc[UR42][R230.64], !P6 ;  /* 0x11900000e6f77fae */ /* 0x000fe8000f1a102a */
[----:B------:R-:W-:Y:S04]  /*113b0*/  LDGSTS.E [R247+0x11a00], desc[UR42][R232.64], !P6 ;  /* 0x11a00000e8f77fae */ /* 0x000fe8000f1a102a */
[----:B------:R-:W-:Y:S04]  /*113c0*/  LDGSTS.E [R247+0x11b00], desc[UR42][R234.64], !P6 ;  /* 0x11b00000eaf77fae */ /* 0x000fe8000f1a102a */
[----:B------:R-:W-:Y:S01]  /*113d0*/  LDGSTS.E [R247+0x11c00], desc[UR42][R236.64], !P6 ;  /* 0x11c00000ecf77fae */ /* 0x000fe2000f1a102a */
[----:B----4-:R-:W-:-:S04]  /*113e0*/  IMAD.WIDE R240, R0, 0x4, R158 ;  /* 0x0000000400f07825 */ /* 0x010fc800078e029e */
[C---:B-----5:R-:W-:Y:S02]  /*113f0*/  IMAD.WIDE R242, R0.reuse, 0x4, R166 ;  /* 0x0000000400f27825 */ /* 0x060fe400078e02a6 */
[----:B------:R-:W4:Y:S04]  /*11400*/  LDL.LU.64 R166, [R1+0x6a8] ;  /* 0x0006a80001a67983 */ /* 0x000f280000300a00 */
[----:B------:R-:W5:Y:S01]  /*11410*/  LDL.LU.64 R158, [R1+0x6a0] ;  /* 0x0006a000019e7983 */ /* 0x000f620000300a00 */
[----:B--2---:R-:W-:-:S03]  /*11420*/  IMAD.WIDE R238, R0, 0x4, R150 ;  /* 0x0000000400ee7825 */ /* 0x004fc600078e0296 */
[----:B------:R-:W2:Y:S04]  /*11430*/  LDL.LU.64 R150, [R1+0x698] ;  /* 0x0006980001967983 */ /* 0x000ea80000300a00 */
[----:B------:R-:W2:Y:S04]  /*11440*/  LDL.LU.64 R142, [R1+0x690] ;  /* 0x00069000018e7983 */ /* 0x000ea80000300a00 */
[----:B------:R-:W2:Y:S04]  /*11450*/  LDL.LU.64 R134, [R1+0x688] ;  /* 0x0006880001867983 */ /* 0x000ea80000300a00 */
[----:B------:R-:W-:Y:S04]  /*11460*/  LDGSTS.E [R247+0x11d00], desc[UR42][R238.64], !P6 ;  /* 0x11d00000eef77fae */ /* 0x000fe8000f1a102a */
[----:B------:R-:W-:Y:S04]  /*11470*/  LDGSTS.E [R247+0x11e00], desc[UR42][R240.64], !P6 ;  /* 0x11e00000f0f77fae */ /* 0x000fe8000f1a102a */
[----:B------:R-:W-:Y:S01]  /*11480*/  LDGSTS.E [R247+0x11f00], desc[UR42][R242.64], !P6 ;  /* 0x11f00000f2f77fae */ /* 0x000fe2000f1a102a */
[----:B---3--:R-:W-:-:S05]  /*11490*/  IMAD.WIDE R174, R0, 0x4, R174 ;  /* 0x0000000400ae7825 */ /* 0x008fca00078e02ae */
[----:B------:R-:W-:Y:S01]  /*114a0*/  LDGSTS.E [R247+0x13800], desc[UR42][R174.64], !P5 ;  /* 0x13800000aef77fae */ /* 0x000fe2000e9a102a */
[----:B------:R-:W-:-:S04]  /*114b0*/  IMAD.WIDE R110, R0, 0x4, R110 ;  /* 0x00000004006e7825 */ /* 0x000fc800078e026e */
[C---:B------:R-:W-:Y:S02]  /*114c0*/  IMAD.WIDE R46, R0.reuse, 0x4, R126 ;  /* 0x00000004002e7825 */ /* 0x040fe400078e027e */
[----:B------:R-:W3:Y:S02]  /*114d0*/  LDL.LU.64 R126, [R1+0x680] ;  /* 0x00068000017e7983 */ /* 0x000ee40000300a00 */
[C---:B------:R-:W-:Y:S02]  /*114e0*/  IMAD.WIDE R204, R0.reuse, 0x4, R118 ;  /* 0x0000000400cc7825 */ /* 0x040fe400078e0276 */
[----:B------:R-:W3:Y:S02]  /*114f0*/  LDL.LU.64 R118, [R1+0x678] ;  /* 0x0006780001767983 */ /* 0x000ee40000300a00 */
[C---:B------:R-:W-:Y:S02]  /*11500*/  IMAD.WIDE R172, R0.reuse, 0x4, R102 ;  /* 0x0000000400ac7825 */ /* 0x040fe400078e0266 */
[----:B------:R1:W-:Y:S02]  /*11510*/  STL.64 [R1+0x368], R174 ;  /* 0x000368ae01007387 */ /* 0x0003e40000100a00 */
[----:B------:R-:W-:-:S02]  /*11520*/  IMAD.WIDE R108, R0, 0x4, R94 ;  /* 0x00000004006c7825 */ /* 0x000fc400078e025e */
[----:B------:R-:W3:Y:S02]  /*11530*/  LDL.LU.64 R102, [R1+0x5a8] ;  /* 0x0005a80001667983 */ /* 0x000ee40000300a00 */
[C---:B------:R-:W-:Y:S02]  /*11540*/  IMAD.WIDE R68, R0.reuse, 0x4, R86 ;  /* 0x0000000400447825 */ /* 0x040fe400078e0256 */
[----:B------:R-:W-:Y:S04]  /*11550*/  STL.64 [R1+0x4f0], R110 ;  /* 0x0004f06e01007387 */ /* 0x000fe80000100a00 */
[----:B------:R-:W3:Y:S04]  /*11560*/  LDL.LU.64 R94, [R1+0x5a0] ;  /* 0x0005a000015e7983 */ /* 0x000ee80000300a00 */
[----:B------:R-:W-:Y:S04]  /*11570*/  STL.64 [R1+0x5b0], R46 ;  /* 0x0005b02e01007387 */ /* 0x000fe80000100a00 */
[----:B------:R-:W3:Y:S04]  /*11580*/  LDL.LU.64 R86, [R1+0x598] ;  /* 0x0005980001567983 */ /* 0x000ee80000300a00 */
[----:B------:R-:W3:Y:S04]  /*11590*/  LDL.LU.64 R78, [R1+0x590] ;  /* 0x00059000014e7983 */ /* 0x000ee80000300a00 */
[----:B------:R-:W-:Y:S04]  /*115a0*/  STL.64 [R1+0x6b0], R204 ;  /* 0x0006b0cc01007387 */ /* 0x000fe80000100a00 */
[----:B------:R-:W3:Y:S04]  /*115b0*/  LDL.LU.64 R70, [R1+0x588] ;  /* 0x0005880001467983 */ /* 0x000ee80000300a00 */
[----:B------:R-:W-:Y:S04]  /*115c0*/  STL.64 [R1+0x7a8], R172 ;  /* 0x0007a8ac01007387 */ /* 0x000fe80000100a00 */
[----:B------:R-:W3:Y:S04]  /*115d0*/  LDL.LU.64 R62, [R1+0x580] ;  /* 0x00058000013e7983 */ /* 0x000ee80000300a00 */
[----:B------:R-:W3:Y:S04]  /*115e0*/  LDL.LU.64 R54, [R1+0x578] ;  /* 0x0005780001367983 */ /* 0x000ee80000300a00 */
[----:B------:R-:W-:Y:S01]  /*115f0*/  STL.64 [R1+0x908], R108 ;  /* 0x0009086c01007387 */ /* 0x000fe20000100a00 */
[----:B----4-:R-:W-:-:S04]  /*11600*/  IMAD.WIDE R166, R0, 0x4, R166 ;  /* 0x0000000400a67825 */ /* 0x010fc800078e02a6 */
[C---:B-----5:R-:W-:Y:S01]  /*11610*/  IMAD.WIDE R158, R0.reuse, 0x4, R158 ;  /* 0x00000004009e7825 */ /* 0x060fe200078e029e */
[----:B------:R4:W-:Y:S04]  /*11620*/  STL.64 [R1+0x338], R166 ;  /* 0x000338a601007387 */ /* 0x0009e80000100a00 */
[----:B------:R-:W5:Y:S01]  /*11630*/  LDL.LU.64 R38, [R1+0x1a8] ;  /* 0x0001a80001267983 */ /* 0x000f620000300a00 */
[----:B--2---:R-:W-:-:S03]  /*11640*/  IMAD.WIDE R150, R0, 0x4, R150 ;  /* 0x0000000400967825 */ /* 0x004fc600078e0296 */
[----:B------:R-:W-:Y:S01]  /*11650*/  STL.64 [R1+0x2078], R68 ;  /* 0x0020784401007387 */ /* 0x000fe20000100a00 */
[----:B------:R-:W-:-:S03]  /*11660*/  IMAD.WIDE R142, R0, 0x4, R142 ;  /* 0x00000004008e7825 */ /* 0x000fc600078e028e */
[----:B------:R2:W-:Y:S04]  /*11670*/  STL.64 [R1+0x340], R158 ;  /* 0x0003409e01007387 */ /* 0x0005e80000100a00 */
[----:B-1----:R-:W2:Y:S01]  /*11680*/  LDL.LU.64 R30, [R1+0x1a0] ;  /* 0x0001a000011e7983 */ /* 0x002ea20000300a00 */
[----:B------:R-:W-:-:S03]  /*11690*/  IMAD.WIDE R134, R0, 0x4, R134 ;  /* 0x0000000400867825 */ /* 0x000fc600078e0286 */
[----:B------:R-:W4:Y:S04]  /*116a0*/  LDL.LU.64 R22, [R1+0x198] ;  /* 0x0001980001167983 */ /* 0x000f280000300a00 */
[----:B------:R1:W-:Y:S04]  /*116b0*/  STL.64 [R1+0x348], R150 ;  /* 0x0003489601007387 */ /* 0x0003e80000100a00 */
[----:B------:R-:W4:Y:S04]  /*116c0*/  LDL.LU.64 R14, [R1+0x190] ;  /* 0x00019000010e7983 */ /* 0x000f280000300a00 */
[----:B------:R-:W4:Y:S04]  /*116d0*/  LDL.LU.64 R6, [R1+0x188] ;  /* 0x0001880001067983 */ /* 0x000f280000300a00 */
[----:B------:R1:W-:Y:S04]  /*116e0*/  STL.64 [R1+0x350], R142 ;  /* 0x0003508e01007387 */ /* 0x0003e80000100a00 */
[----:B------:R-:W4:Y:S04]  /*116f0*/  LDL.LU.64 R220, [R1+0x180] ;  /* 0x0001800001dc7983 */ /* 0x000f280000300a00 */
[----:B------:R1:W-:Y:S04]  /*11700*/  STL.64 [R1+0x358], R134 ;  /* 0x0003588601007387 */ /* 0x0003e80000100a00 */
[----:B------:R-:W4:Y:S04]  /*11710*/  LDL.LU.64 R212, [R1+0x158] ;  /* 0x0001580001d47983 */ /* 0x000f280000300a00 */
[----:B------:R-:W-:Y:S04]  /*11720*/  LDGSTS.E [R247+0x13900], desc[UR42][R166.64], !P5 ;  /* 0x13900000a6f77fae */ /* 0x000fe8000e9a102a */
[----:B------:R-:W-:Y:S04]  /*11730*/  LDGSTS.E [R247+0x13a00], desc[UR42][R158.64], !P5 ;  /* 0x13a000009ef77fae */ /* 0x000fe8000e9a102a */
[----:B------:R-:W-:Y:S04]  /*11740*/  LDGSTS.E [R247+0x13b00], desc[UR42][R150.64], !P5 ;  /* 0x13b0000096f77fae */ /* 0x000fe8000e9a102a */
[----:B------:R-:W-:Y:S04]  /*11750*/  LDGSTS.E [R247+0x13c00], desc[UR42][R142.64], !P5 ;  /* 0x13c000008ef77fae */ /* 0x000fe8000e9a102a */
[----:B------:R-:W-:Y:S01]  /*11760*/  LDGSTS.E [R247+0x13d00], desc[UR42][R134.64], !P5 ;  /* 0x13d0000086f77fae */ /* 0x000fe2000e9a102a */
[----:B---3--:R-:W-:-:S04]  /*11770*/  IMAD.WIDE R126, R0, 0x4, R126 ;  /* 0x00000004007e7825 */ /* 0x008fc800078e027e */
[C---:B------:R-:W-:Y:S01]  /*11780*/  IMAD.WIDE R118, R0.reuse, 0x4, R118 ;  /* 0x0000000400767825 */ /* 0x040fe200078e0276 */
[----:B------:R3:W-:Y:S04]  /*11790*/  STL.64 [R1+0x360], R126 ;  /* 0x0003607e01007387 */ /* 0x0007e80000100a00 */
[----:B------:R1:W-:Y:S01]  /*117a0*/  STL.64 [R1+0x370], R118 ;  /* 0x0003707601007387 */ /* 0x0003e20000100a00 */
[----:B------:R-:W-:-:S03]  /*117b0*/  IMAD.WIDE R102, R0, 0x4, R102 ;  /* 0x0000000400667825 */ /* 0x000fc600078e0266 */
[----:B------:R-:W3:Y:S04]  /*117c0*/  LDL.LU.64 R196, [R1+0x150] ;  /* 0x0001500001c47983 */ /* 0x000ee80000300a00 */
[----:B------:R1:W-:Y:S01]  /*117d0*/  STL.64 [R1+0x4b8], R102 ;  /* 0x0004b86601007387 */ /* 0x0003e20000100a00 */
[----:B------:R-:W-:-:S03]  /*117e0*/  IMAD.WIDE R94, R0, 0x4, R94 ;  /* 0x00000004005e7825 */ /* 0x000fc600078e025e */
[----:B------:R-:W3:Y:S01]  /*117f0*/  LDL.LU.64 R188, [R1+0x148] ;  /* 0x0001480001bc7983 */ /* 0x000ee20000300a00 */
[----:B------:R-:W-:-:S03]  /*11800*/  IMAD.WIDE R86, R0, 0x4, R86 ;  /* 0x0000000400567825 */ /* 0x000fc600078e0256 */
[----:B------:R1:W-:Y:S01]  /*11810*/  STL.64 [R1+0x4c0], R94 ;  /* 0x0004c05e01007387 */ /* 0x0003e20000100a00 */
[----:B------:R-:W-:-:S03]  /*11820*/  IMAD.WIDE R78, R0, 0x4, R78 ;  /* 0x00000004004e7825 */ /* 0x000fc600078e024e */
[----:B------:R1:W-:Y:S04]  /*11830*/  STL.64 [R1+0x4c8], R86 ;  /* 0x0004c85601007387 */ /* 0x0003e80000100a00 */
[----:B------:R-:W3:Y:S01]  /*11840*/  LDL.LU.64 R180, [R1+0x140] ;  /* 0x0001400001b47983 */ /* 0x000ee20000300a00 */
[----:B------:R-:W-:-:S03]  /*11850*/  IMAD.WIDE R70, R0, 0x4, R70 ;  /* 0x0000000400467825 */ /* 0x000fc600078e0246 */
[----:B------:R1:W-:Y:S04]  /*11860*/  STL.64 [R1+0x4d0], R78 ;  /* 0x0004d04e01007387 */ /* 0x0003e80000100a00 */
[----:B------:R-:W3:Y:S01]  /*11870*/  LDL.LU.64 R100, [R1+0x138] ;  /* 0x0001380001647983 */ /* 0x000ee20000300a00 */
[----:B------:R-:W-:-:S03]  /*11880*/  IMAD.WIDE R62, R0, 0x4, R62 ;  /* 0x00000004003e7825 */ /* 0x000fc600078e023e */
[----:B------:R1:W-:Y:S01]  /*11890*/  STL.64 [R1+0x4d8], R70 ;  /* 0x0004d84601007387 */ /* 0x0003e20000100a00 */
[----:B------:R-:W-:-:S03]  /*118a0*/  IMAD.WIDE R54, R0, 0x4, R54 ;  /* 0x0000000400367825 */ /* 0x000fc600078e0236 */
[----:B------:R1:W-:Y:S04]  /*118b0*/  STL.64 [R1+0x4e0], R62 ;  /* 0x0004e03e01007387 */ /* 0x0003e80000100a00 */
[----:B------:R-:W3:Y:S04]  /*118c0*/  LDL.LU.64 R92, [R1+0x130] ;  /* 0x00013000015c7983 */ /* 0x000ee80000300a00 */
[----:B------:R1:W-:Y:S04]  /*118d0*/  STL.64 [R1+0x4e8], R54 ;  /* 0x0004e83601007387 */ /* 0x0003e80000100a00 */
[----:B------:R-:W3:Y:S04]  /*118e0*/  LDL.LU.64 R76, [R1+0x128] ;  /* 0x00012800014c7983 */ /* 0x000ee80000300a00 */
        /* <DEDUP_REMOVED lines=8> */
[----:B-----5:R-:W-:-:S03]  /*11970*/  IMAD.WIDE R38, R0, 0x4, R38 ;  /* 0x0000000400267825 */ /* 0x020fc600078e0226 */
[----:B------:R-:W-:Y:S04]  /*11980*/  LDGSTS.E [R247+0x15e00], desc[UR42][R62.64], !P3 ;  /* 0x15e000003ef77fae */ /* 0x000fe8000d9a102a */
[----:B------:R5:W-:Y:S04]  /*11990*/  STL.64 [R1+0x578], R38 ;  /* 0x0005782601007387 */ /* 0x000be80000100a00 */
[----:B------:R-:W-:Y:S01]  /*119a0*/  LDGSTS.E [R247+0x15f00], desc[UR42][R54.64], !P3 ;  /* 0x15f0000036f77fae */ /* 0x000fe2000d9a102a */
[----:B--2---:R-:W-:-:S03]  /*119b0*/  IMAD.WIDE R30, R0, 0x4, R30 ;  /* 0x00000004001e7825 */ /* 0x004fc600078e021e */
[----:B------:R-:W-:Y:S01]  /*119c0*/  LDGSTS.E [R247+0x17800], desc[UR42][R46.64], !P2 ;  /* 0x178000002ef77fae */ /* 0x000fe2000d1a102a */
[----:B----4-:R-:W-:-:S03]  /*119d0*/  IMAD.WIDE R22, R0, 0x4, R22 ;  /* 0x0000000400167825 */ /* 0x010fc600078e0216 */
[----:B------:R2:W-:Y:S04]  /*119e0*/  STL.64 [R1+0x580], R30 ;  /* 0x0005801e01007387 */ /* 0x0005e80000100a00 */
[----:B------:R-:W4:Y:S01]  /*119f0*/  LDL.LU.64 R36, [R1+0x120] ;  /* 0x0001200001247983 */ /* 0x000f220000300a00 */
[----:B------:R-:W-:-:S03]  /*11a00*/  IMAD.WIDE R14, R0, 0x4, R14 ;  /* 0x00000004000e7825 */ /* 0x000fc600078e020e */
[----:B------:R-:W2:Y:S01]  /*11a10*/  LDL.LU.64 R164, [R1+0x118] ;  /* 0x0001180001a47983 */ /* 0x000ea20000300a00 */
[----:B------:R-:W-:-:S03]  /*11a20*/  IMAD.WIDE R6, R0, 0x4, R6 ;  /* 0x0000000400067825 */ /* 0x000fc600078e0206 */
[----:B------:R1:W-:Y:S04]  /*11a30*/  STL.64 [R1+0x588], R22 ;  /* 0x0005881601007387 */ /* 0x0003e80000100a00 */
[----:B------:R-:W5:Y:S04]  /*11a40*/  LDL.LU.64 R156, [R1+0x110] ;  /* 0x00011000019c7983 */ /* 0x000f680000300a00 */
[----:B------:R-:W5:Y:S01]  /*11a50*/  LDL.LU.64 R148, [R1+0x108] ;  /* 0x0001080001947983 */ /* 0x000f620000300a00 */
[----:B------:R-:W-:-:S03]  /*11a60*/  IMAD.WIDE R220, R0, 0x4, R220 ;  /* 0x0000000400dc7825 */ /* 0x000fc600078e02dc */
[----:B------:R1:W-:Y:S04]  /*11a70*/  STL.64 [R1+0x590], R14 ;  /* 0x0005900e01007387 */ /* 0x0003e80000100a00 */
[----:B------:R-:W5:Y:S01]  /*11a80*/  LDL.LU.64 R140, [R1+0x100] ;  /* 0x00010000018c7983 */ /* 0x000f620000300a00 */
[----:B------:R-:W-:-:S03]  /*11a90*/  IMAD.WIDE R212, R0, 0x4, R212 ;  /* 0x0000000400d47825 */ /* 0x000fc600078e02d4 */
[----:B------:R-:W5:Y:S04]  /*11aa0*/  LDL.LU.64 R132, [R1+0xf8] ;  /* 0x0000f80001847983 */ /* 0x000f680000300a00 */
[----:B------:R1:W-:Y:S04]  /*11ab0*/  STL.64 [R1+0x598], R6 ;  /* 0x0005980601007387 */ /* 0x0003e80000100a00 */
[----:B------:R-:W5:Y:S04]  /*11ac0*/  LDL.LU.64 R124, [R1+0xf0] ;  /* 0x0000f000017c7983 */ /* 0x000f680000300a00 */
[----:B------:R-:W5:Y:S04]  /*11ad0*/  LDL.LU.64 R116, [R1+0xe8] ;  /* 0x0000e80001747983 */ /* 0x000f680000300a00 */
[----:B------:R1:W-:Y:S04]  /*11ae0*/  STL.64 [R1+0x5a0], R220 ;  /* 0x0005a0dc01007387 */ /* 0x0003e80000100a00 */
[----:B------:R-:W5:Y:S04]  /*11af0*/  LDL.LU.64 R20, [R1+0xe0] ;  /* 0x0000e00001147983 */ /* 0x000f680000300a00 */
[----:B------:R-:W5:Y:S04]  /*11b00*/  LDL.LU.64 R12, [R1+0xd8] ;  /* 0x0000d800010c7983 */ /* 0x000f680000300a00 */
[----:B------:R1:W-:Y:S04]  /*11b10*/  STL.64 [R1+0x5a8], R212 ;  /* 0x0005a8d401007387 */ /* 0x0003e80000100a00 */
[----:B------:R-:W5:Y:S04]  /*11b20*/  LDL.LU.64 R226, [R1+0xd0] ;  /* 0x0000d00001e27983 */ /* 0x000f680000300a00 */
        /* <DEDUP_REMOVED lines=8> */
[----:B---3--:R-:W-:-:S05]  /*11bb0*/  IMAD.WIDE R196, R0, 0x4, R196 ;  /* 0x0000000400c47825 */ /* 0x008fca00078e02c4 */
[----:B------:R-:W-:Y:S01]  /*11bc0*/  LDGSTS.E [R247+0x19900], desc[UR42][R196.64], !P1 ;  /* 0x19900000c4f77fae */ /* 0x000fe2000c9a102a */
[----:B------:R-:W-:-:S05]  /*11bd0*/  IMAD.WIDE R188, R0, 0x4, R188 ;  /* 0x0000000400bc7825 */ /* 0x000fca00078e02bc */
[----:B------:R-:W-:Y:S01]  /*11be0*/  LDGSTS.E [R247+0x19a00], desc[UR42][R188.64], !P1 ;  /* 0x19a00000bcf77fae */ /* 0x000fe2000c9a102a */
[----:B------:R-:W-:-:S03]  /*11bf0*/  IMAD.WIDE R60, R0, 0x4, R100 ;  /* 0x00000004003c7825 */ /* 0x000fc600078e0264 */
[----:B------:R-:W3:Y:S04]  /*11c00*/  LDL.LU.64 R100, [R1+0xc8] ;  /* 0x0000c80001647983 */ /* 0x000ee80000300a00 */
[----:B------:R1:W-:Y:S01]  /*11c10*/  STL.64 [R1+0x670], R196 ;  /* 0x000670c401007387 */ /* 0x0003e20000100a00 */
[----:B------:R-:W-:-:S03]  /*11c20*/  IMAD.WIDE R52, R0, 0x4, R92 ;  /* 0x0000000400347825 */ /* 0x000fc600078e025c */
[----:B------:R-:W3:Y:S04]  /*11c30*/  LDL.LU.64 R92, [R1+0xc0] ;  /* 0x0000c000015c7983 */ /* 0x000ee80000300a00 */
[----:B------:R-:W3:Y:S01]  /*11c40*/  LDL.LU.64 R84, [R1+0xb8] ;  /* 0x0000b80001547983 */ /* 0x000ee20000300a00 */
[----:B------:R-:W-:-:S03]  /*11c50*/  IMAD.WIDE R44, R0, 0x4, R76 ;  /* 0x00000004002c7825 */ /* 0x000fc600078e024c */
[----:B------:R1:W-:Y:S04]  /*11c60*/  STL.64 [R1+0x678], R188 ;  /* 0x000678bc01007387 */ /* 0x0003e80000100a00 */
[----:B------:R-:W3:Y:S04]  /*11c70*/  LDL.LU.64 R76, [R1+0xb0] ;  /* 0x0000b000014c7983 */ /* 0x000ee80000300a00 */
[----:B------:R-:W3:Y:S01]  /*11c80*/  LDL.LU.64 R28, [R1+0xa8] ;  /* 0x0000a800011c7983 */ /* 0x000ee20000300a00 */
[----:B------:R-:W-:-:S05]  /*11c90*/  IMAD.WIDE R180, R0, 0x4, R180 ;  /* 0x0000000400b47825 */ /* 0x000fca00078e02b4 */
[----:B------:R1:W-:Y:S04]  /*11ca0*/  STL.64 [R1+0x680], R180 ;  /* 0x000680b401007387 */ /* 0x0003e80000100a00 */
[----:B------:R1:W-:Y:S04]  /*11cb0*/  STL.64 [R1+0x688], R60 ;  /* 0x0006883c01007387 */ /* 0x0003e80000100a00 */
[----:B------:R1:W-:Y:S04]  /*11cc0*/  STL.64 [R1+0x690], R52 ;  /* 0x0006903401007387 */ /* 0x0003e80000100a00 */
[----:B------:R1:W-:Y:S04]  /*11cd0*/  STL.64 [R1+0x698], R44 ;  /* 0x0006982c01007387 */ /* 0x0003e80000100a00 */
[----:B------:R-:W-:Y:S04]  /*11ce0*/  LDGSTS.E [R247+0x19b00], desc[UR42][R180.64], !P1 ;  /* 0x19b00000b4f77fae */ /* 0x000fe8000c9a102a */
[----:B------:R-:W-:Y:S04]  /*11cf0*/  LDGSTS.E [R247+0x19c00], desc[UR42][R60.64], !P1 ;  /* 0x19c000003cf77fae */ /* 0x000fe8000c9a102a */
[----:B------:R-:W-:Y:S04]  /*11d00*/  LDGSTS.E [R247+0x19d00], desc[UR42][R52.64], !P1 ;  /* 0x19d0000034f77fae */ /* 0x000fe8000c9a102a */
[----:B------:R-:W-:Y:S01]  /*11d10*/  LDGSTS.E [R247+0x19e00], desc[UR42][R44.64], !P1 ;  /* 0x19e000002cf77fae */ /* 0x000fe2000c9a102a */
[----:B----4-:R-:W-:-:S04]  /*11d20*/  IMAD.WIDE R36, R0, 0x4, R36 ;  /* 0x0000000400247825 */ /* 0x010fc800078e0224 */
[C---:B--2---:R-:W-:Y:S01]  /*11d30*/  IMAD.WIDE R164, R0.reuse, 0x4, R164 ;  /* 0x0000000400a47825 */ /* 0x044fe200078e02a4 */
[----:B------:R2:W-:Y:S03]  /*11d40*/  STL.64 [R1+0x6a0], R36 ;  /* 0x0006a02401007387 */ /* 0x0005e60000100a00 */
[C---:B-----5:R-:W-:Y:S01]  /*11d50*/  IMAD.WIDE R156, R0.reuse, 0x4, R156 ;  /* 0x00000004009c7825 */ /* 0x060fe200078e029c */
        /* <DEDUP_REMOVED lines=16> */
[----:B------:R1:W-:Y:S04]  /*11e60*/  STL.64 [R1+0x8d8], R12 ;  /* 0x0008d80c01007387 */ /* 0x0003e80000100a00 */
[----:B------:R1:W-:Y:S04]  /*11e70*/  STL.64 [R1+0x8e0], R226 ;  /* 0x0008e0e201007387 */ /* 0x0003e80000100a00 */
[----:B------:R-:W-:Y:S01]  /*11e80*/  LDGSTS.E [R247+0x19f00], desc[UR42][R36.64], !P1 ;  /* 0x19f0000024f77fae */ /* 0x000fe2000c9a102a */
[----:B------:R-:W-:-:S03]  /*11e90*/  ISETP.GE.U32.AND P6, PT, R5, 0x7fffffa5, PT ;  /* 0x7fffffa50500780c */ /* 0x000fc60003fc6070 */
[----:B------:R-:W-:Y:S01]  /*11ea0*/  LDGSTS.E [R247+0x1b800], desc[UR42][R172.64], !P4 ;  /* 0x1b800000acf77fae */ /* 0x000fe2000e1a102a */
[----:B------:R-:W-:-:S03]  /*11eb0*/  PLOP3.LUT P5, PT, PT, PT, UP1, 0x80, 0x8 ;  /* 0x000000000008781c */ /* 0x000fc60003faf018 */
[----:B------:R-:W-:Y:S01]  /*11ec0*/  LDGSTS.E [R247+0x1b900], desc[UR42][R164.64], !P4 ;  /* 0x1b900000a4f77fae */ /* 0x000fe2000e1a102a */
[----:B------:R-:W-:-:S03]  /*11ed0*/  PLOP3.LUT P3, PT, PT, PT, UP1, 0x80, 0x8 ;  /* 0x000000000008781c */ /* 0x000fc60003f6f018 */
[----:B------:R-:W-:Y:S04]  /*11ee0*/  LDGSTS.E [R247+0x1ba00], desc[UR42][R156.64], !P4 ;  /* 0x1ba000009cf77fae */ /* 0x000fe8000e1a102a */
[----:B------:R-:W-:Y:S04]  /*11ef0*/  LDGSTS.E [R247+0x1bb00], desc[UR42][R148.64], !P4 ;  /* 0x1bb0000094f77fae */ /* 0x000fe8000e1a102a */
[----:B------:R-:W-:Y:S04]  /*11f00*/  LDGSTS.E [R247+0x1bc00], desc[UR42][R140.64], !P4 ;  /* 0x1bc000008cf77fae */ /* 0x000fe8000e1a102a */
[----:B------:R-:W-:Y:S04]  /*11f10*/  LDGSTS.E [R247+0x1bd00], desc[UR42][R132.64], !P4 ;  /* 0x1bd0000084f77fae */ /* 0x000fe8000e1a102a */
[----:B------:R-:W-:Y:S04]  /*11f20*/  LDGSTS.E [R247+0x1be00], desc[UR42][R124.64], !P4 ;  /* 0x1be000007cf77fae */ /* 0x000fe8000e1a102a */
[----:B------:R-:W-:Y:S04]  /*11f30*/  LDGSTS.E [R247+0x1bf00], desc[UR42][R116.64], !P4 ;  /* 0x1bf0000074f77fae */ /* 0x000fe8000e1a102a */
[----:B------:R-:W-:Y:S01]  /*11f40*/  LDGSTS.E [R247+0x1d800], desc[UR42][R108.64], !P6 ;  /* 0x1d8000006cf77fae */ /* 0x000fe2000f1a102a */
[----:B------:R-:W-:-:S03]  /*11f50*/  PLOP3.LUT P2, PT, PT, PT, UP1, 0x80, 0x8 ;  /* 0x000000000008781c */ /* 0x000fc60003f4f018 */
[----:B------:R-:W-:Y:S04]  /*11f60*/  LDGSTS.E [R247+0x1d900], desc[UR42][R20.64], !P6 ;  /* 0x1d90000014f77fae */ /* 0x000fe8000f1a102a */
[----:B------:R-:W-:Y:S01]  /*11f70*/  LDGSTS.E [R247+0x1da00], desc[UR42][R12.64], !P6 ;  /* 0x1da000000cf77fae */ /* 0x000fe2000f1a102a */
[----:B---3--:R-:W-:-:S03]  /*11f80*/  IMAD.WIDE R100, R0, 0x4, R100 ;  /* 0x0000000400647825 */ /* 0x008fc600078e0264 */
[----:B------:R-:W-:Y:S04]  /*11f90*/  LDGSTS.E [R247+0x1db00], desc[UR42][R226.64], !P6 ;  /* 0x1db00000e2f77fae */ /* 0x000fe8000f1a102a */
[----:B------:R3:W-:Y:S01]  /*11fa0*/  STL.64 [R1+0x8e8], R100 ;  /* 0x0008e86401007387 */ /* 0x0007e20000100a00 */
[----:B------:R-:W-:-:S03]  /*11fb0*/  IMAD.WIDE R92, R0, 0x4, R92 ;  /* 0x00000004005c7825 */ /* 0x000fc600078e025c */
[----:B------:R-:W-:Y:S01]  /*11fc0*/  LDGSTS.E [R247+0x1dc00], desc[UR42][R100.64], !P6 ;  /* 0x1dc0000064f77fae */ /* 0x000fe2000f1a102a */
[----:B------:R-:W-:-:S03]  /*11fd0*/  IMAD.WIDE R84, R0, 0x4, R84 ;  /* 0x0000000400547825 */ /* 0x000fc600078e0254 */
[----:B------:R1:W-:Y:S04]  /*11fe0*/  STL.64 [R1+0x8f0], R92 ;  /* 0x0008f05c01007387 */ /* 0x0003e80000100a00 */
[----:B------:R-:W3:Y:S01]  /*11ff0*/  LDL.LU.64 R174, [R1+0x3bf0] ;  /* 0x003bf00001ae7983 */ /* 0x000ee20000300a00 */
[----:B------:R-:W-:-:S03]  /*12000*/  IMAD.WIDE R76, R0, 0x4, R76 ;  /* 0x00000004004c7825 */ /* 0x000fc600078e024c */
[----:B------:R1:W-:Y:S01]  /*12010*/  STL.64 [R1+0x8f8], R84 ;  /* 0x0008f85401007387 */ /* 0x0003e20000100a00 */
[----:B------:R-:W-:-:S03]  /*12020*/  IMAD.WIDE R28, R0, 0x4, R28 ;  /* 0x00000004001c7825 */ /* 0x000fc600078e021c */
[----:B------:R-:W3:Y:S04]  /*12030*/  LDL.LU.64 R166, [R1+0x3be8] ;  /* 0x003be80001a67983 */ /* 0x000ee80000300a00 */
[----:B------:R1:W-:Y:S04]  /*12040*/  STL.64 [R1+0x900], R76 ;  /* 0x0009004c01007387 */ /* 0x0003e80000100a00 */
[----:B------:R-:W3:Y:S04]  /*12050*/  LDL.LU.64 R158, [R1+0x3be0] ;  /* 0x003be000019e7983 */ /* 0x000ee80000300a00 */
[----:B------:R2:W-:Y:S04]  /*12060*/  STL.64 [R1+0xb38], R28 ;  /* 0x000b381c01007387 */ /* 0x0005e80000100a00 */
[----:B-1----:R-:W3:Y:S04]  /*12070*/  LDL.LU.64 R150, [R1+0x3bd8] ;  /* 0x003bd80001967983 */ /* 0x002ee80000300a00 */
[----:B------:R-:W3:Y:S04]  /*12080*/  LDL.LU.64 R142, [R1+0x3bd0] ;  /* 0x003bd000018e7983 */ /* 0x000ee80000300a00 */
        /* <DEDUP_REMOVED lines=26> */
[----:B--2---:R-:W2:Y:S04]  /*12230*/  LDL.LU.64 R36, [R1+0x88] ;  /* 0x0000880001247983 */ /* 0x004ea80000300a00 */
[----:B------:R-:W2:Y:S04]  /*12240*/  LDL.LU.64 R172, [R1+0x3b10] ;  /* 0x003b100001ac7983 */ /* 0x000ea80000300a00 */
[----:B----4-:R-:W4:Y:S04]  /*12250*/  LDL.LU.64 R164, [R1+0x3b08] ;  /* 0x003b080001a47983 */ /* 0x010f280000300a00 */
[----:B-----5:R-:W5:Y:S04]  /*12260*/  LDL.LU.64 R156, [R1+0x3b00] ;  /* 0x003b0000019c7983 */ /* 0x020f680000300a00 */
[----:B------:R-:W4:Y:S04]  /*12270*/  LDL.LU.64 R148, [R1+0x3af8] ;  /* 0x003af80001947983 */ /* 0x000f280000300a00 */
[----:B------:R-:W4:Y:S04]  /*12280*/  LDL.LU.64 R140, [R1+0x3af0] ;  /* 0x003af000018c7983 */ /* 0x000f280000300a00 */
[----:B------:R-:W4:Y:S04]  /*12290*/  LDL.LU.64 R132, [R1+0x3ae8] ;  /* 0x003ae80001847983 */ /* 0x000f280000300a00 */
[----:B------:R-:W4:Y:S04]  /*122a0*/  LDL.LU.64 R124, [R1+0x3ae0] ;  /* 0x003ae000017c7983 */ /* 0x000f280000300a00 */
[----:B------:R-:W4:Y:S04]  /*122b0*/  LDL.LU.64 R116, [R1+0x3ad8] ;  /* 0x003ad80001747983 */ /* 0x000f280000300a00 */
[----:B------:R-:W4:Y:S04]  /*122c0*/  LDL.LU.64 R108, [R1+0x3ad0] ;  /* 0x003ad000016c7983 */ /* 0x000f280000300a00 */
[----:B------:R-:W4:Y:S01]  /*122d0*/  LDL.LU.64 R20, [R1+0x80] ;  /* 0x0000800001147983 */ /* 0x000f220000300a00 */
[----:B------:R-:W-:-:S03]  /*122e0*/  PLOP3.LUT P1, PT, PT, PT, UP1, 0x80, 0x8 ;  /* 0x000000000008781c */ /* 0x000fc60003f2f018 */
[----:B------:R-:W4:Y:S01]  /*122f0*/  LDL.LU.64 R12, [R1+0x60] ;  /* 0x00006000010c7983 */ /* 0x000f220000300a00 */
[----:B------:R-:W-:-:S03]  /*12300*/  IMAD.SHL.U32 R5, R245, 0x20, RZ ;  /* 0x00000020f5057824 */ /* 0x000fc600078e00ff */
[----:B------:R-:W4:Y:S01]  /*12310*/  LDL.LU.64 R226, [R1] ;  /* 0x0000000001e27983 */ /* 0x000f220000300a00 */
[----:B------:R-:W-:-:S03]  /*12320*/  PLOP3.LUT P4, PT, PT, PT, UP1, 0x80, 0x8 ;  /* 0x000000000008781c */ /* 0x000fc60003f8f018 */
[----:B---3--:R-:W3:Y:S04]  /*12330*/  LDL.LU.64 R100, [R1+0x3ac8] ;  /* 0x003ac80001647983 */ /* 0x008ee80000300a00 */
[----:B------:R-:W-:Y:S04]  /*12340*/  LDGSTS.E [R247+0x1dd00], desc[UR42][R92.64], !P6 ;  /* 0x1dd000005cf77fae */ /* 0x000fe8000f1a102a */
[----:B------:R-:W-:Y:S04]  /*12350*/  LDGSTS.E [R247+0x1de00], desc[UR42][R84.64], !P6 ;  /* 0x1de0000054f77fae */ /* 0x000fe8000f1a102a */
[----:B------:R-:W-:Y:S01]  /*12360*/  LDGSTS.E [R247+0x1df00], desc[UR42][R76.64], !P6 ;  /* 0x1df000004cf77fae */ /* 0x000fe2000f1a102a */
[----:B------:R-:W-:-:S03]  /*12370*/  PLOP3.LUT P6, PT, PT, PT, UP1, 0x80, 0x8 ;  /* 0x000000000008781c */ /* 0x000fc60003fcf018 */
[----:B------:R-:W3:Y:S04]  /*12380*/  LDL.LU.64 R92, [R1+0x3ac0] ;  /* 0x003ac000015c7983 */ /* 0x000ee80000300a00 */
[----:B------:R-:W3:Y:S04]  /*12390*/  LDL.LU.64 R84, [R1+0x3ab8] ;  /* 0x003ab80001547983 */ /* 0x000ee80000300a00 */
[----:B------:R-:W3:Y:S04]  /*123a0*/  LDL.LU.64 R76, [R1+0x3ab0] ;  /* 0x003ab000014c7983 */ /* 0x000ee80000300a00 */
[----:B------:R-:W-:Y:S01]  /*123b0*/  LDGSTS.E [R247+0x1f800], desc[UR42][R68.64], !P5 ;  /* 0x1f80000044f77fae */ /* 0x000fe2000e9a102a */
[----:B------:R-:W-:-:S03]  /*123c0*/  PLOP3.LUT P5, PT, PT, PT, UP1, 0x80, 0x8 ;  /* 0x000000000008781c */ /* 0x000fc60003faf018 */
[----:B------:R1:W-:Y:S01]  /*123d0*/  LDGSTS.E [R247+0x1f900], desc[UR42][R28.64], !P3 ;  /* 0x1f9000001cf77fae */ /* 0x0003e2000d9a102a */
[----:B------:R-:W-:Y:S01]  /*123e0*/  PLOP3.LUT P3, PT, PT, PT, UP1, 0x80, 0x8 ;  /* 0x000000000008781c */ /* 0x000fe20003f6f018 */
[C---:B------:R-:W-:Y:S02]  /*123f0*/  IMAD.WIDE R248, R0.reuse, 0x4, R248 ;  /* 0x0000000400f87825 */ /* 0x040fe400078e02f8 */
[----:B------:R-:W3:Y:S04]  /*12400*/  LDL.LU.64 R68, [R1+0x3aa8] ;  /* 0x003aa80001447983 */ /* 0x000ee80000300a00 */
[----:B------:R-:W3:Y:S01]  /*12410*/  LDL.LU.64 R244, [R1+0x20] ;  /* 0x0000200001f47983 */ /* 0x000ee20000300a00 */
[----:B-1----:R-:W-:-:S03]  /*12420*/  IMAD.WIDE R28, R0, 0x4, R250 ;  /* 0x00000004001c7825 */ /* 0x002fc600078e02fa */
[----:B------:R-:W-:Y:S01]  /*12430*/  STL [R1+0x5f8], R5 ;  /* 0x0005f80501007387 */ /* 0x000fe20000100800 */
[----:B------:R-:W-:-:S04]  /*12440*/  IMAD.WIDE R60, R0, 0x4, R60 ;  /* 0x00000004003c7825 */ /* 0x000fc800078e023c */
[C---:B------:R-:W-:Y:S01]  /*12450*/  IMAD.WIDE R52, R0.reuse, 0x4, R52 ;  /* 0x0000000400347825 */ /* 0x040fe200078e0234 */
[----:B------:R1:W-:Y:S03]  /*12460*/  STL.64 [R1+0xb28], R60 ;  /* 0x000b283c01007387 */ /* 0x0003e60000100a00 */
[C---:B------:R-:W-:Y:S01]  /*12470*/  IMAD.WIDE R44, R0.reuse, 0x4, R44 ;  /* 0x00000004002c7825 */ /* 0x040fe200078e022c */
[----:B------:R1:W-:Y:S03]  /*12480*/  STL.64 [R1+0xb20], R52 ;  /* 0x000b203401007387 */ /* 0x0003e60000100a00 */
[----:B--2---:R-:W-:Y:S01]  /*12490*/  IMAD.WIDE R36, R0, 0x4, R36 ;  /* 0x0000000400247825 */ /* 0x004fe200078e0224 */
[----:B------:R-:W2:Y:S04]  /*124a0*/  LDL.LU.64 R250, [R1+0x40] ;  /* 0x0000400001fa7983 */ /* 0x000ea80000300a00 */
[----:B------:R1:W-:Y:S04]  /*124b0*/  STL.64 [R1+0xb18], R44 ;  /* 0x000b182c01007387 */ /* 0x0003e80000100a00 */
[----:B------:R-:W2:Y:S04]  /*124c0*/  LDL.LU R0, [R1+0x3aa0] ;  /* 0x003aa00001007983 */ /* 0x000ea80000300800 */
[----:B------:R1:W-:Y:S04]  /*124d0*/  STL.64 [R1+0xb10], R36 ;  /* 0x000b102401007387 */ /* 0x0003e80000100a00 */
[----:B------:R-:W-:Y:S04]  /*124e0*/  LDGSTS.E [R247+0x1fa00], desc[UR42][R60.64], !P2 ;  /* 0x1fa000003cf77fae */ /* 0x000fe8000d1a102a */
[----:B------:R-:W-:Y:S04]  /*124f0*/  LDGSTS.E [R247+0x1fb00], desc[UR42][R52.64], !P1 ;  /* 0x1fb0000034f77fae */ /* 0x000fe8000c9a102a */
[----:B------:R-:W-:Y:S04]  /*12500*/  LDGSTS.E [R247+0x1fc00], desc[UR42][R44.64], !P4 ;  /* 0x1fc000002cf77fae */ /* 0x000fe8000e1a102a */
[----:B-1----:R-:W2:Y:S04]  /*12510*/  LDL.LU.64 R60, [R1+0x3a98] ;  /* 0x003a9800013c7983 */ /* 0x002ea80000300a00 */
[----:B------:R1:W-:Y:S04]  /*12520*/  STL.64 [R1+0xb08], R28 ;  /* 0x000b081c01007387 */ /* 0x0003e80000100a00 */
[----:B------:R-:W2:Y:S04]  /*12530*/  LDL.LU.64 R52, [R1+0x3a90] ;  /* 0x003a900001347983 */ /* 0x000ea80000300a00 */
[----:B------:R-:W2:Y:S04]  /*12540*/  LDL.LU.64 R44, [R1+0x3a88] ;  /* 0x003a8800012c7983 */ /* 0x000ea80000300a00 */
[----:B------:R3:W-:Y:S04]  /*12550*/  STL.64 [R1+0xb00], R248 ;  /* 0x000b00f801007387 */ /* 0x0007e80000100a00 */
[----:B------:R-:W-:Y:S04]  /*12560*/  LDGSTS.E [R247+0x1fd00], desc[UR42][R36.64], !P6 ;  /* 0x1fd0000024f77fae */ /* 0x000fe8000f1a102a */
[----:B------:R-:W-:Y:S04]  /*12570*/  LDGSTS.E [R247+0x1fe00], desc[UR42][R28.64], !P5 ;  /* 0x1fe000001cf77fae */ /* 0x000fe8000e9a102a */
[----:B------:R3:W-:Y:S04]  /*12580*/  LDGSTS.E [R247+0x1ff00], desc[UR42][R248.64], !P3 ;  /* 0x1ff00000f8f77fae */ /* 0x0007e8000d9a102a */
[----:B------:R-:W2:Y:S04]  /*12590*/  LDL.LU.64 R36, [R1+0x3a80] ;  /* 0x003a800001247983 */ /* 0x000ea80000300a00 */
[----:B-1----:R-:W2:Y:S04]  /*125a0*/  LDL.LU.64 R28, [R1+0x3a78] ;  /* 0x003a7800011c7983 */ /* 0x002ea80000300a00 */
[----:B------:R-:W4:Y:S04]  /*125b0*/  LDL R247, [R1+0x5f8] ;  /* 0x0005f80001f77983 */ /* 0x000f280000100800 */
[----:B------:R-:W-:Y:S04]  /*125c0*/  STL [R1+0x1020], RZ ;  /* 0x001020ff01007387 */ /* 0x000fe80000100800 */
[----:B------:R-:W-:Y:S04]  /*125d0*/  STL [R1+0x1024], RZ ;  /* 0x001024ff01007387 */ /* 0x000fe80000100800 */
[----:B------:R-:W0:Y:S01]  /*125e0*/  LDGDEPBAR ;  /* 0x00000000000079af */ /* 0x000e220000000000 */
[----:B----4-:R-:W-:-:S04]  /*125f0*/  IMAD.WIDE R20, R247, 0x4, R20 ;  /* 0x00000004f7147825 */ /* 0x010fc800078e0214 */
[C---:B------:R-:W-:Y:S01]  /*12600*/  IMAD.WIDE R12, R247.reuse, 0x4, R12 ;  /* 0x00000004f70c7825 */ /* 0x040fe200078e020c */
[----:B------:R1:W-:Y:S03]  /*12610*/  STL.64 [R1+0xaf0], R20 ;  /* 0x000af01401007387 */ /* 0x0003e60000100a00 */
[C---:B--2---:R-:W-:Y:S01]  /*12620*/  IMAD.WIDE R250, R247.reuse, 0x4, R250 ;  /* 0x00000004f7fa7825 */ /* 0x044fe200078e02fa */
[----:B------:R2:W-:Y:S03]  /*12630*/  STL.64 [R1+0xb40], R12 ;  /* 0x000b400c01007387 */ /* 0x0005e60000100a00 */
[C---:B---3--:R-:W-:Y:S01]  /*12640*/  IMAD.WIDE R248, R247.reuse, 0x4, R244 ;  /* 0x00000004f7f87825 */ /* 0x048fe200078e02f4 */
[----:B------:R-:W-:Y:S03]  /*12650*/  STL.64 [R1+0xb58], R250 ;  /* 0x000b58fa01007387 */ /* 0x000fe60000100a00 */
[C---:B------:R-:W-:Y:S01]  /*12660*/  IMAD.WIDE R244, R247.reuse, 0x4, R226 ;  /* 0x00000004f7f47825 */ /* 0x040fe200078e02e2 */
[----:B------:R3:W-:Y:S03]  /*12670*/  STL.64 [R1+0xb70], R248 ;  /* 0x000b70f801007387 */ /* 0x0007e60000100a00 */
[C---:B------:R-:W-:Y:S01]  /*12680*/  IMAD.WIDE R226, R247.reuse, 0x4, R218 ;  /* 0x00000004f7e27825 */ /* 0x040fe200078e02da */
[----:B------:R4:W-:Y:S03]  /*12690*/  STL.64 [R1+0xb88], R244 ;  /* 0x000b88f401007387 */ /* 0x0009e60000100a00 */
[C---:B------:R-:W-:Y:S01]  /*126a0*/  IMAD.WIDE R210, R247.reuse, 0x4, R210 ;  /* 0x00000004f7d27825 */ /* 0x040fe200078e02d2 */
[----:B------:R1:W-:Y:S03]  /*126b0*/  STL.64 [R1+0xba0], R226 ;  /* 0x000ba0e201007387 */ /* 0x0003e60000100a00 */
[C---:B------:R-:W-:Y:S01]  /*126c0*/  IMAD.WIDE R202, R247.reuse, 0x4, R202 ;  /* 0x00000004f7ca7825 */ /* 0x040fe200078e02ca */
[----:B------:R-:W-:Y:S03]  /*126d0*/  STL.64 [R1+0xbb8], R210 ;  /* 0x000bb8d201007387 */ /* 0x000fe60000100a00 */
[C---:B------:R-:W-:Y:S01]  /*126e0*/  IMAD.WIDE R194, R247.reuse, 0x4, R194 ;  /* 0x00000004f7c27825 */ /* 0x040fe200078e02c2 */
[----:B------:R-:W-:Y:S03]  /*126f0*/  STL.64 [R1+0xbd0], R202 ;  /* 0x000bd0ca01007387 */ /* 0x000fe60000100a00 */
[C---:B------:R-:W-:Y:S01]  /*12700*/  IMAD.WIDE R186, R247.reuse, 0x4, R186 ;  /* 0x00000004f7ba7825 */ /* 0x040fe200078e02ba */
[----:B------:R-:W-:Y:S03]  /*12710*/  STL.64 [R1+0xc08], R194 ;  /* 0x000c08c201007387 */ /* 0x000fe60000100a00 */
[C---:B------:R-:W-:Y:S01]  /*12720*/  IMAD.WIDE R178, R247.reuse, 0x4, R178 ;  /* 0x00000004f7b27825 */ /* 0x040fe200078e02b2 */
[----:B------:R-:W-:Y:S03]  /*12730*/  STL.64 [R1+0xd70], R186 ;  /* 0x000d70ba01007387 */ /* 0x000fe60000100a00 */
        /* <DEDUP_REMOVED lines=41> */
[----:B------:R-:W-:Y:S04]  /*129d0*/  LDGSTS.E [R4+0x28000], desc[UR42][R20.64], P0 ;  /* 0x2800000014047fae */ /* 0x000fe800081a102a */
[----:B------:R-:W-:Y:S04]  /*129e0*/  LDGSTS.E [R4+0x28400], desc[UR42][R12.64], P0 ;  /* 0x284000000c047fae */ /* 0x000fe800081a102a */
[----:B------:R-:W-:Y:S04]  /*129f0*/  LDGSTS.E [R4+0x28800], desc[UR42][R250.64], P0 ;  /* 0x28800000fa047fae */ /* 0x000fe800081a102a */
[----:B-1----:R-:W5:Y:S04]  /*12a00*/  LDL.LU.64 R20, [R1+0x3a70] ;  /* 0x003a700001147983 */ /* 0x002f680000300a00 */
[----:B------:R1:W-:Y:S04]  /*12a10*/  STL.64 [R1+0x2368], R18 ;  /* 0x0023681201007387 */ /* 0x0003e80000100a00 */
[----:B--2---:R-:W2:Y:S04]  /*12a20*/  LDL.LU.64 R12, [R1+0x3a68] ;  /* 0x003a6800010c7983 */ /* 0x004ea80000300a00 */
[----:B------:R1:W-:Y:S04]  /*12a30*/  STL.64 [R1+0x2380], R10 ;  /* 0x0023800a01007387 */ /* 0x0003e80000100a00 */
[----:B------:R-:W-:Y:S04]  /*12a40*/  LDGSTS.E [R4+0x28c00], desc[UR42][R248.64], P0 ;  /* 0x28c00000f8047fae */ /* 0x000fe800081a102a */
[----:B------:R-:W2:Y:S04]  /*12a50*/  LDL.LU.64 R218, [R1+0x78] ;  /* 0x0000780001da7983 */ /* 0x000ea80000300a00 */
[----:B------:R-:W-:Y:S04]  /*12a60*/  LDGSTS.E [R4+0x29000], desc[UR42][R244.64], P0 ;  /* 0x29000000f4047fae */ /* 0x000fe800081a102a */
[----:B---3--:R-:W3:Y:S04]  /*12a70*/  LDL.LU.64 R248, [R1+0x58] ;  /* 0x0000580001f87983 */ /* 0x008ee80000300a00 */
[----:B------:R-:W5:Y:S04]  /*12a80*/  LDL.LU.64 R250, [R1+0x38] ;  /* 0x0000380001fa7983 */ /* 0x000f680000300a00 */
[----:B----4-:R-:W4:Y:S04]  /*12a90*/  LDL.LU.64 R244, [R1+0x18] ;  /* 0x0000180001f47983 */ /* 0x010f280000300a00 */
[----:B------:R-:W-:Y:S04]  /*12aa0*/  LDGSTS.E [R4+0x29400], desc[UR42][R226.64], P0 ;  /* 0x29400000e2047fae */ /* 0x000fe800081a102a */
[----:B------:R-:W-:Y:S04]  /*12ab0*/  LDGSTS.E [R4+0x29800], desc[UR42][R210.64], P0 ;  /* 0x29800000d2047fae */ /* 0x000fe800081a102a */
[----:B------:R-:W-:Y:S04]  /*12ac0*/  LDGSTS.E [R4+0x29c00], desc[UR42][R202.64], P0 ;  /* 0x29c00000ca047fae */ /* 0x000fe800081a102a */
[----:B------:R-:W-:Y:S04]  /*12ad0*/  LDGSTS.E [R4+0x2a000], desc[UR42][R194.64], P0 ;  /* 0x2a000000c2047fae */ /* 0x000fe800081a102a */
[----:B------:R-:W-:Y:S04]  /*12ae0*/  LDGSTS.E [R4+0x2a400], desc[UR42][R186.64], P0 ;  /* 0x2a400000ba047fae */ /* 0x000fe800081a102a */
[----:B------:R1:W-:Y:S04]  /*12af0*/  LDGSTS.E [R4+0x2a800], desc[UR42][R178.64], P0 ;  /* 0x2a800000b2047fae */ /* 0x0003e800081a102a */
[----:B------:R-:W-:Y:S04]  /*12b00*/  LDGSTS.E [R4+0x2ac00], desc[UR42][R170.64], P0 ;  /* 0x2ac00000aa047fae */ /* 0x000fe800081a102a */
[----:B------:R-:W-:Y:S04]  /*12b10*/  LDGSTS.E [R4+0x2b000], desc[UR42][R162.64], P0 ;  /* 0x2b000000a2047fae */ /* 0x000fe800081a102a */
[----:B------:R-:W-:Y:S04]  /*12b20*/  LDGSTS.E [R4+0x2b400], desc[UR42][R154.64], P0 ;  /* 0x2b4000009a047fae */ /* 0x000fe800081a102a */
[----:B------:R2:W-:Y:S04]  /*12b30*/  LDGSTS.E [R4+0x2b800], desc[UR42][R146.64], P0 ;  /* 0x2b80000092047fae */ /* 0x0005e800081a102a */
[----:B------:R-:W4:Y:S04]  /*12b40*/  LDL.LU.64 R226, [R1+0x3a60] ;  /* 0x003a600001e27983 */ /* 0x000f280000300a00 */
[----:B------:R1:W-:Y:S04]  /*12b50*/  LDGSTS.E [R4+0x2bc00], desc[UR42][R138.64], P0 ;  /* 0x2bc000008a047fae */ /* 0x0003e800081a102a */
        /* <DEDUP_REMOVED lines=11> */
[----:B------:R2:W-:Y:S01]  /*12c10*/  LDGSTS.E [R4+0x2ec00], desc[UR42][R42.64], P0 ;  /* 0x2ec000002a047fae */ /* 0x0005e200081a102a */
[----:B------:R-:W-:-:S03]  /*12c20*/  IMAD.WIDE R224, R247, 0x4, R224 ;  /* 0x00000004f7e07825 */ /* 0x000fc600078e02e0 */
[----:B------:R2:W-:Y:S01]  /*12c30*/  LDGSTS.E [R4+0x2f000], desc[UR42][R34.64], P0 ;  /* 0x2f00000022047fae */ /* 0x0005e200081a102a */
[----:B-1----:R-:W-:-:S03]  /*12c40*/  IMAD.WIDE R178, R247, 0x4, R184 ;  /* 0x00000004f7b27825 */ /* 0x002fc600078e02b8 */
[----:B------:R1:W-:Y:S01]  /*12c50*/  LDGSTS.E [R4+0x2f400], desc[UR42][R26.64], P0 ;  /* 0x2f4000001a047fae */ /* 0x0003e200081a102a */
[----:B------:R-:W-:-:S03]  /*12c60*/  IMAD.WIDE R216, R247, 0x4, R216 ;  /* 0x00000004f7d87825 */ /* 0x000fc600078e02d8 */
[----:B------:R1:W-:Y:S01]  /*12c70*/  LDGSTS.E [R4+0x2f800], desc[UR42][R18.64], P0 ;  /* 0x2f80000012047fae */ /* 0x0003e200081a102a */
[----:B------:R-:W-:-:S03]  /*12c80*/  IMAD.WIDE R176, R247, 0x4, R176 ;  /* 0x00000004f7b07825 */ /* 0x000fc600078e02b0 */
[----:B------:R1:W-:Y:S01]  /*12c90*/  LDGSTS.E [R4+0x2fc00], desc[UR42][R10.64], P0 ;  /* 0x2fc000000a047fae */ /* 0x0003e200081a102a */
[----:B--2---:R-:W-:-:S03]  /*12ca0*/  IMAD.WIDE R146, R247, 0x4, R218 ;  /* 0x00000004f7927825 */ /* 0x004fc600078e02da */
[----:B------:R-:W2:Y:S01]  /*12cb0*/  LDL.LU.64 R218, [R1+0x70] ;  /* 0x0000700001da7983 */ /* 0x000ea20000300a00 */
[----:B------:R-:W-:-:S03]  /*12cc0*/  IMAD.WIDE R208, R247, 0x4, R208 ;  /* 0x00000004f7d07825 */ /* 0x000fc600078e02d0 */
[----:B------:R-:W-:Y:S01]  /*12cd0*/  LDGSTS.E [R3+0x28100], desc[UR42][R146.64], P0 ;  /* 0x2810000092037fae */ /* 0x000fe200081a102a */
[----:B---3--:R-:W-:-:S03]  /*12ce0*/  IMAD.WIDE R154, R247, 0x4, R248 ;  /* 0x00000004f79a7825 */ /* 0x008fc600078e02f8 */
[----:B------:R-:W3:Y:S01]  /*12cf0*/  LDL.LU.64 R248, [R1+0x50] ;  /* 0x0000500001f87983 */ /* 0x000ee20000300a00 */
[----:B-----5:R-:W-:-:S03]  /*12d00*/  IMAD.WIDE R162, R247, 0x4, R250 ;  /* 0x00000004f7a27825 */ /* 0x020fc600078e02fa */
[----:B------:R-:W5:Y:S01]  /*12d10*/  LDL.LU.64 R250, [R1+0x30] ;  /* 0x0000300001fa7983 */ /* 0x000f620000300a00 */
[----:B----4-:R-:W-:-:S03]  /*12d20*/  IMAD.WIDE R170, R247, 0x4, R244 ;  /* 0x00000004f7aa7825 */ /* 0x010fc600078e02f4 */
[----:B------:R-:W4:Y:S01]  /*12d30*/  LDL.LU.64 R244, [R1+0x10] ;  /* 0x0000100001f47983 */ /* 0x000f220000300a00 */
[----:B------:R-:W-:-:S03]  /*12d40*/  IMAD.WIDE R168, R247, 0x4, R168 ;  /* 0x00000004f7a87825 */ /* 0x000fc600078e02a8 */
[----:B------:R-:W-:Y:S01]  /*12d50*/  LDGSTS.E [R3+0x28500], desc[UR42][R154.64], P0 ;  /* 0x285000009a037fae */ /* 0x000fe200081a102a */
[----:B------:R-:W-:-:S03]  /*12d60*/  IMAD.WIDE R186, R247, 0x4, R200 ;  /* 0x00000004f7ba7825 */ /* 0x000fc600078e02c8 */
[----:B------:R-:W-:Y:S01]  /*12d70*/  LDGSTS.E [R3+0x28900], desc[UR42][R162.64], P0 ;  /* 0x28900000a2037fae */ /* 0x000fe200081a102a */
[----:B------:R-:W-:-:S03]  /*12d80*/  IMAD.WIDE R160, R247, 0x4, R160 ;  /* 0x00000004f7a07825 */ /* 0x000fc600078e02a0 */
[----:B------:R-:W-:Y:S01]  /*12d90*/  LDGSTS.E [R3+0x28d00], desc[UR42][R170.64], P0 ;  /* 0x28d00000aa037fae */ /* 0x000fe200081a102a */
[----:B------:R-:W-:-:S03]  /*12da0*/  IMAD.WIDE R210, R247, 0x4, R192 ;  /* 0x00000004f7d27825 */ /* 0x000fc600078e02c0 */
[----:B------:R-:W-:Y:S01]  /*12db0*/  STL.64 [R1+0xad0], R178 ;  /* 0x000ad0b201007387 */ /* 0x000fe20000100a00 */
        /* <DEDUP_REMOVED lines=15> */
[----:B------:R-:W-:Y:S04]  /*12eb0*/  STL.64 [R1+0xb60], R152 ;  /* 0x000b609801007387 */ /* 0x000fe80000100a00 */
        /* <DEDUP_REMOVED lines=20> */
[----:B-1----:R-:W-:-:S03]  /*13000*/  IMAD.WIDE R26, R247, 0x4, R32 ;  /* 0x00000004f71a7825 */ /* 0x002fc600078e0220 */
        /* <DEDUP_REMOVED lines=10> */
[----:B------:R-:W-:Y:S04]  /*130b0*/  LDGSTS.E [R3+0x2c900], desc[UR42][R106.64], P0 ;  /* 0x2c9000006a037fae */ /* 0x000fe800081a102a */
[----:B------:R-:W-:Y:S04]  /*130c0*/  STL.64 [R1+0x13d0], R58 ;  /* 0x0013d03a01007387 */ /* 0x000fe80000100a00 */
[----:B------:R-:W-:Y:S04]  /*130d0*/  LDGSTS.E [R3+0x2cd00], desc[UR42][R98.64], P0 ;  /* 0x2cd0000062037fae */ /* 0x000fe800081a102a */
[----:B------:R-:W-:Y:S04]  /*130e0*/  STL.64 [R1+0x2070], R50 ;  /* 0x0020703201007387 */ /* 0x000fe80000100a00 */
[----:B------:R-:W-:Y:S04]  /*130f0*/  LDGSTS.E [R3+0x2d100], desc[UR42][R90.64], P0 ;  /* 0x2d1000005a037fae */ /* 0x000fe800081a102a */
[----:B------:R1:W-:Y:S04]  /*13100*/  STL.64 [R1+0x2098], R42 ;  /* 0x0020982a01007387 */ /* 0x0003e80000100a00 */
[----:B------:R-:W-:Y:S04]  /*13110*/  LDGSTS.E [R3+0x2d500], desc[UR42][R82.64], P0 ;  /* 0x2d50000052037fae */ /* 0x000fe800081a102a */
[----:B------:R1:W-:Y:S04]  /*13120*/  STL.64 [R1+0x20a8], R34 ;  /* 0x0020a82201007387 */ /* 0x0003e80000100a00 */
[----:B------:R-:W-:Y:S01]  /*13130*/  LDGSTS.E [R3+0x2d900], desc[UR42][R74.64], P0 ;  /* 0x2d9000004a037fae */ /* 0x000fe200081a102a */
[----:B------:R-:W-:-:S03]  /*13140*/  IMAD.WIDE R48, R247, 0x4, R94 ;  /* 0x00000004f7307825 */ /* 0x000fc600078e025e */
        /* <DEDUP_REMOVED lines=8> */
[----:B------:R1:W-:Y:S01]  /*131d0*/  LDGSTS.E [R3+0x2e900], desc[UR42][R42.64], P0 ;  /* 0x2e9000002a037fae */ /* 0x0003e200081a102a */
[----:B------:R-:W-:-:S03]  /*131e0*/  IMAD.WIDE R32, R247, 0x4, R62 ;  /* 0x00000004f7207825 */ /* 0x000fc600078e023e */
[----:B------:R-:W2:Y:S04]  /*131f0*/  LDL.LU.64 R202, [R1+0x68] ;  /* 0x0000680001ca7983 */ /* 0x000ea80000300a00 */
[----:B------:R1:W-:Y:S02]  /*13200*/  LDGSTS.E [R3+0x2ed00], desc[UR42][R34.64], P0 ;  /* 0x2ed0000022037fae */ /* 0x0003e400081a102a */
[C---:B-1----:R-:W-:Y:S02]  /*13210*/  IMAD.WIDE R42, R247.reuse, 0x4, R86 ;  /* 0x00000004f72a7825 */ /* 0x042fe400078e0256 */
[----:B------:R1:W-:Y:S02]  /*13220*/  LDGSTS.E [R3+0x2f100], desc[UR42][R26.64], P0 ;  /* 0x2f1000001a037fae */ /* 0x0003e400081a102a */
[----:B------:R-:W-:-:S02]  /*13230*/  IMAD.WIDE R24, R247, 0x4, R46 ;  /* 0x00000004f7187825 */ /* 0x000fc400078e022e */
[----:B------:R1:W-:Y:S02]  /*13240*/  LDGSTS.E [R3+0x2f500], desc[UR42][R18.64], P0 ;  /* 0x2f50000012037fae */ /* 0x0003e400081a102a */
[C---:B------:R-:W-:Y:S02]  /*13250*/  IMAD.WIDE R34, R247.reuse, 0x4, R70 ;  /* 0x00000004f7227825 */ /* 0x040fe400078e0246 */
[----:B------:R1:W-:Y:S02]  /*13260*/  LDGSTS.E [R3+0x2f900], desc[UR42][R10.64], P0 ;  /* 0x2f9000000a037fae */ /* 0x0003e400081a102a */
[C---:B-1----:R-:W-:Y:S02]  /*13270*/  IMAD.WIDE R26, R247.reuse, 0x4, R54 ;  /* 0x00000004f71a7825 */ /* 0x042fe400078e0236 */
[----:B------:R1:W-:Y:S02]  /*13280*/  LDGSTS.E [R3+0x2fd00], desc[UR42][R4.64], P0 ;  /* 0x2fd0000004037fae */ /* 0x0003e400081a102a */
[----:B------:R-:W-:-:S04]  /*13290*/  IMAD.WIDE R18, R247, 0x4, R38 ;  /* 0x00000004f7127825 */ /* 0x000fc800078e0226 */
[----:B------:R-:W-:-:S04]  /*132a0*/  IMAD.WIDE R16, R247, 0x4, R30 ;  /* 0x00000004f7107825 */ /* 0x000fc800078e021e */
[----:B------:R-:W-:-:S04]  /*132b0*/  IMAD.WIDE R10, R247, 0x4, R22 ;  /* 0x00000004f70a7825 */ /* 0x000fc800078e0216 */
[----:B------:R-:W-:-:S04]  /*132c0*/  IMAD.WIDE R8, R247, 0x4, R14 ;  /* 0x00000004f7087825 */ /* 0x000fc800078e020e */
[----:B-1----:R-:W-:-:S04]  /*132d0*/  IMAD.WIDE R4, R247, 0x4, R6 ;  /* 0x00000004f7047825 */ /* 0x002fc800078e0206 */
[C---:B---3--:R-:W-:Y:S02]  /*132e0*/  IMAD.WIDE R66, R247.reuse, 0x4, R248 ;  /* 0x00000004f7427825 */ /* 0x048fe400078e02f8 */
[----:B------:R-:W3:Y:S02]  /*132f0*/  LDL.LU.64 R248, [R1+0x48] ;  /* 0x0000480001f87983 */ /* 0x000ee40000300a00 */
[C---:B-----5:R-:W-:Y:S02]  /*13300*/  IMAD.WIDE R72, R247.reuse, 0x4, R250 ;  /* 0x00000004f7487825 */ /* 0x060fe400078e02fa */
[----:B------:R-:W5:Y:S02]  /*13310*/  LDL.LU.64 R250, [R1+0x28] ;  /* 0x0000280001fa7983 */ /* 0x000f640000300a00 */
[C---:B----4-:R-:W-:Y:S02]  /*13320*/  IMAD.WIDE R74, R247.reuse, 0x4, R244 ;  /* 0x00000004f74a7825 */ /* 0x050fe400078e02f4 */
[----:B------:R-:W4:Y:S04]  /*13330*/  LDL.LU.64 R244, [R1+0x8] ;  /* 0x0000080001f47983 */ /* 0x000f280000300a00 */
[----:B------:R3:W-:Y:S04]  /*13340*/  STL.64 [R1+0xad8], R48 ;  /* 0x000ad83001007387 */ /* 0x0007e80000100a00 */
[----:B------:R-:W-:Y:S04]  /*13350*/  STL.64 [R1+0xae8], R42 ;  /* 0x000ae82a01007387 */ /* 0x000fe80000100a00 */
        /* <DEDUP_REMOVED lines=9> */
[----:B------:R1:W-:Y:S04]  /*133f0*/  STL.64 [R1+0xde0], R4 ;  /* 0x000de00401007387 */ /* 0x0003e80000100a00 */
[----:B------:R1:W-:Y:S04]  /*13400*/  STL [R1+0x1028], RZ ;  /* 0x001028ff01007387 */ /* 0x0003e80000100800 */
        /* <DEDUP_REMOVED lines=1649> */
[----:B------:R1:W-:Y:S04]  /*19b20*/  STL [R1], RZ ;  /* 0x000000ff01007387 */ /* 0x0003e80000100800 */
        /* <DEDUP_REMOVED lines=213> */
[----:B------:R1:W-:Y:S01]  /*1a880*/  STL [R1+0xd18], RZ ;  /* 0x000d18ff01007387 */ /* 0x0003e20000100800 */
[----:B--2---:R-:W-:-:S03]  /*1a890*/  IMAD.WIDE R64, R247, 0x4, R218 ;  /* 0x00000004f7407825 */ /* 0x004fc600078e02da */
[----:B------:R2:W-:Y:S04]  /*1a8a0*/  STL [R1+0xd1c], RZ ;  /* 0x000d1cff01007387 */ /* 0x0005e80000100800 */
[----:B------:R2:W-:Y:S04]  /*1a8b0*/  STL [R1+0xd00], RZ ;  /* 0x000d00ff01007387 */ /* 0x0005e80000100800 */
[----:B------:R2:W-:Y:S04]  /*1a8c0*/  STL [R1+0xd04], RZ ;  /* 0x000d04ff01007387 */ /* 0x0005e80000100800 */
[----:B------:R2:W-:Y:S01]  /*1a8d0*/  STL [R1+0xd08], RZ ;  /* 0x000d08ff01007387 */ /* 0x0005e20000100800 */
[----:B------:R-:W-:-:S03]  /*1a8e0*/  IMAD.WIDE R222, R247, 0x4, R222 ;  /* 0x00000004f7de7825 */ /* 0x000fc600078e02de */
        /* <DEDUP_REMOVED lines=8> */
[----:B------:R-:W-:Y:S04]  /*1a970*/  LDGSTS.E [R2+0x28200], desc[UR42][R64.64], P0 ;  /* 0x2820000040027fae */ /* 0x000fe800081a102a */
        /* <DEDUP_REMOVED lines=33> */
[----:B------:R2:W-:Y:S04]  /*1ab90*/  STL [R1+0xcc8], RZ ;  /* 0x000cc8ff01007387 */ /* 0x0005e80000100800 */
        /* <DEDUP_REMOVED lines=16> */
[----:B------:R3:W-:Y:S04]  /*1aca0*/  LDGSTS.E [R2+0x2d200], desc[UR42][R48.64], P0 ;  /* 0x2d20000030027fae */ /* 0x0007e800081a102a */
[----:B------:R2:W-:Y:S04]  /*1acb0*/  STL [R1+0xcac], RZ ;  /* 0x000cacff01007387 */ /* 0x0005e80000100800 */
[----:B------:R-:W-:Y:S04]  /*1acc0*/  LDGSTS.E [R2+0x2d600], desc[UR42][R42.64], P0 ;  /* 0x2d6000002a027fae */ /* 0x000fe800081a102a */
[----:B------:R2:W-:Y:S04]  /*1acd0*/  STL [R1+0xc90], RZ ;  /* 0x000c90ff01007387 */ /* 0x0005e80000100800 */
[----:B------:R1:W-:Y:S04]  /*1ace0*/  LDGSTS.E [R2+0x2da00], desc[UR42][R40.64], P0 ;  /* 0x2da0000028027fae */ /* 0x0003e800081a102a */
[----:B------:R2:W-:Y:S04]  /*1acf0*/  STL [R1+0xc94], RZ ;  /* 0x000c94ff01007387 */ /* 0x0005e80000100800 */
[----:B------:R-:W-:Y:S04]  /*1ad00*/  LDGSTS.E [R2+0x2de00], desc[UR42][R34.64], P0 ;  /* 0x2de0000022027fae */ /* 0x000fe800081a102a */
[----:B------:R2:W-:Y:S01]  /*1ad10*/  STL [R1+0xc98], RZ ;  /* 0x000c98ff01007387 */ /* 0x0005e20000100800 */
[----:B------:R-:W-:-:S03]  /*1ad20*/  IMAD.WIDE R46, R247, 0x4, R202 ;  /* 0x00000004f72e7825 */ /* 0x000fc600078e02ca */
[----:B------:R1:W-:Y:S04]  /*1ad30*/  LDGSTS.E [R2+0x2e200], desc[UR42][R32.64], P0 ;  /* 0x2e20000020027fae */ /* 0x0003e800081a102a */
[----:B------:R2:W-:Y:S01]  /*1ad40*/  STL [R1+0xc9c], RZ ;  /* 0x000c9cff01007387 */ /* 0x0005e20000100800 */
[----:B---3--:R-:W-:-:S03]  /*1ad50*/  IMAD.WIDE R48, R247, 0x4, R248 ;  /* 0x00000004f7307825 */ /* 0x008fc600078e02f8 */
[----:B------:R-:W-:Y:S04]  /*1ad60*/  LDGSTS.E [R2+0x2e600], desc[UR42][R26.64], P0 ;  /* 0x2e6000001a027fae */ /* 0x000fe800081a102a */
[----:B------:R2:W-:Y:S01]  /*1ad70*/  STL [R1+0xc80], RZ ;  /* 0x000c80ff01007387 */ /* 0x0005e20000100800 */
[----:B-----5:R-:W-:-:S03]  /*1ad80*/  IMAD.WIDE R50, R247, 0x4, R250 ;  /* 0x00000004f7327825 */ /* 0x020fc600078e02fa */
[----:B------:R3:W-:Y:S04]  /*1ad90*/  LDGSTS.E [R2+0x2ea00], desc[UR42][R24.64], P0 ;  /* 0x2ea0000018027fae */ /* 0x0007e800081a102a */
[----:B------:R2:W-:Y:S01]  /*1ada0*/  STL [R1+0xc84], RZ ;  /* 0x000c84ff01007387 */ /* 0x0005e20000100800 */
[----:B----4-:R-:W-:-:S03]  /*1adb0*/  IMAD.WIDE R54, R247, 0x4, R244 ;  /* 0x00000004f7367825 */ /* 0x010fc600078e02f4 */
[----:B------:R-:W-:Y:S04]  /*1adc0*/  LDGSTS.E [R2+0x2ee00], desc[UR42][R18.64], P0 ;  /* 0x2ee0000012027fae */ /* 0x000fe800081a102a */
[----:B------:R2:W-:Y:S01]  /*1add0*/  STL [R1+0xc88], RZ ;  /* 0x000c88ff01007387 */ /* 0x0005e20000100800 */
[----:B------:R-:W-:-:S03]  /*1ade0*/  IMAD.WIDE R220, R247, 0x4, R220 ;  /* 0x00000004f7dc7825 */ /* 0x000fc600078e02dc */
[----:B------:R4:W-:Y:S04]  /*1adf0*/  LDGSTS.E [R2+0x2f200], desc[UR42][R16.64], P0 ;  /* 0x2f20000010027fae */ /* 0x0009e800081a102a */
[----:B------:R2:W-:Y:S01]  /*1ae00*/  STL [R1+0xc8c], RZ ;  /* 0x000c8cff01007387 */ /* 0x0005e20000100800 */
[----:B------:R-:W-:-:S03]  /*1ae10*/  IMAD.WIDE R212, R247, 0x4, R212 ;  /* 0x00000004f7d47825 */ /* 0x000fc600078e02d4 */
[----:B------:R-:W-:Y:S04]  /*1ae20*/  LDGSTS.E [R2+0x2f600], desc[UR42][R10.64], P0 ;  /* 0x2f6000000a027fae */ /* 0x000fe800081a102a */
[----:B------:R2:W-:Y:S01]  /*1ae30*/  STL [R1+0xc70], RZ ;  /* 0x000c70ff01007387 */ /* 0x0005e20000100800 */
[----:B------:R-:W-:-:S03]  /*1ae40*/  IMAD.WIDE R56, R247, 0x4, R204 ;  /* 0x00000004f7387825 */ /* 0x000fc600078e02cc */
[----:B------:R5:W-:Y:S04]  /*1ae50*/  LDGSTS.E [R2+0x2fa00], desc[UR42][R8.64], P0 ;  /* 0x2fa0000008027fae */ /* 0x000be800081a102a */
        /* <DEDUP_REMOVED lines=75> */
[----:B------:R2:W-:Y:S04]  /*1b310*/  STL [R1+0xc18], RZ ;  /* 0x000c18ff01007387 */ /* 0x0005e80000100800 */
        /* <DEDUP_REMOVED lines=16> */
[----:B------:R2:W-:Y:S04]  /*1b420*/  STL [R1+0xbec], RZ ;  /* 0x000becff01007387 */ /* 0x0005e80000100800 */
[----:B------:R-:W0:Y:S01]  /*1b430*/  LDGDEPBAR ;  /* 0x00000000000079af */ /* 0x000e220000000000 */
[----:B------:R-:W-:-:S02]  /*1b440*/  CS2R R116, SRZ ;  /* 0x0000000000747805 */ /* 0x000fc4000001ff00 */
[----:B------:R-:W-:Y:S02]  /*1b450*/  CS2R R118, SRZ ;  /* 0x0000000000767805 */ /* 0x000fe4000001ff00 */
[----:B------:R-:W-:Y:S02]  /*1b460*/  CS2R R112, SRZ ;  /* 0x0000000000707805 */ /* 0x000fe4000001ff00 */
[----:B------:R-:W-:Y:S02]  /*1b470*/  CS2R R114, SRZ ;  /* 0x0000000000727805 */ /* 0x000fe4000001ff00 */
[----:B------:R-:W-:Y:S02]  /*1b480*/  CS2R R200, SRZ ;  /* 0x0000000000c87805 */ /* 0x000fe4000001ff00 */
[----:B------:R-:W-:Y:S02]  /*1b490*/  CS2R R202, SRZ ;  /* 0x0000000000ca7805 */ /* 0x000fe4000001ff00 */
        /* <DEDUP_REMOVED lines=10> */
[----:B-1----:R-:W-:Y:S02]  /*1b540*/  CS2R R40, SRZ ;  /* 0x0000000000287805 */ /* 0x002fe4000001ff00 */
        /* <DEDUP_REMOVED lines=21> */
[----:B---3--:R-:W-:Y:S02]  /*1b6a0*/  CS2R R24, SRZ ;  /* 0x0000000000187805 */ /* 0x008fe4000001ff00 */
[----:B------:R-:W-:Y:S02]  /*1b6b0*/  CS2R R26, SRZ ;  /* 0x00000000001a7805 */ /* 0x000fe4000001ff00 */
[----:B----4-:R-:W-:Y:S02]  /*1b6c0*/  CS2R R16, SRZ ;  /* 0x0000000000107805 */ /* 0x010fe4000001ff00 */
[----:B------:R-:W-:Y:S02]  /*1b6d0*/  CS2R R18, SRZ ;  /* 0x0000000000127805 */ /* 0x000fe4000001ff00 */
[----:B------:R-:W-:-:S02]  /*1b6e0*/  CS2R R12, SRZ ;  /* 0x00000000000c7805 */ /* 0x000fc4000001ff00 */
[----:B------:R-:W-:Y:S02]  /*1b6f0*/  CS2R R14, SRZ ;  /* 0x00000000000e7805 */ /* 0x000fe4000001ff00 */
[----:B-----5:R-:W-:Y:S02]  /*1b700*/  CS2R R8, SRZ ;  /* 0x0000000000087805 */ /* 0x020fe4000001ff00 */
        /* <DEDUP_REMOVED lines=8> */
[----:B------:R-:W-:Y:S01]  /*1b790*/  CS2R R78, SRZ ;  /* 0x00000000004e7805 */ /* 0x000fe2000001ff00 */
[----:B--2---:R-:W-:Y:S06]  /*1b7a0*/  BRA.U !UP2, `(.L_x_0) ;  /* 0x0000053d0ab87547 */ /* 0x004fec000b800000 */
[----:B------:R-:W2:Y:S04]  /*1b7b0*/  LDL.LU.64 R4, [R1+0xa90] ;  /* 0x000a900001047983 */ /* 0x000ea80000300a00 */
[----:B------:R-:W3:Y:S04]  /*1b7c0*/  LDL.LU.64 R6, [R1+0xa98] ;  /* 0x000a980001067983 */ /* 0x000ee80000300a00 */
[----:B------:R-:W4:Y:S04]  /*1b7d0*/  LDL.LU.64 R84, [R1+0xaa0] ;  /* 0x000aa00001547983 */ /* 0x000f280000300a00 */
[----:B------:R-:W5:Y:S04]  /*1b7e0*/  LDL.LU.64 R86, [R1+0xaa8] ;  /* 0x000aa80001567983 */ /* 0x000f680000300a00 */
[----:B------:R-:W4:Y:S04]  /*1b7f0*/  LDL.LU.64 R80, [R1+0xab0] ;  /* 0x000ab00001507983 */ /* 0x000f280000300a00 */
[----:B------:R-:W4:Y:S04]  /*1b800*/  LDL.LU.64 R82, [R1+0xab8] ;  /* 0x000ab80001527983 */ /* 0x000f280000300a00 */
[----:B------:R-:W4:Y:S04]  /*1b810*/  LDL.LU.64 R76, [R1+0xac0] ;  /* 0x000ac000014c7983 */ /* 0x000f280000300a00 */
[----:B------:R-:W5:Y:S04]  /*1b820*/  LDL.LU.64 R78, [R1+0xac8] ;  /* 0x000ac800014e7983 */ /* 0x000f680000300a00 */
[----:B------:R-:W5:Y:S04]  /*1b830*/  LDL.LU.64 R2, [R1+0x480] ;  /* 0x0004800001027983 */ /* 0x000f680000300a00 */
[----:B--2---:R-:W-:Y:S01]  /*1b840*/  STL [R1+0x3338], R4 ;  /* 0x0033380401007387 */ /* 0x004fe20000100800 */
[----:B------:R-:W-:-:S03]  /*1b850*/  IMAD.MOV.U32 R252, RZ, RZ, R5 ;  /* 0x000000fffffc7224 */ /* 0x000fc600078e0005 */
[----:B------:R-:W2:Y:S04]  /*1b860*/  LDL.LU.64 R16, [R1+0x488] ;  /* 0x0004880001107983 */ /* 0x000ea80000300a00 */
[----:B---3--:R-:W-:Y:S04]  /*1b870*/  STL [R1+0x3340], R6 ;  /* 0x0033400601007387 */ /* 0x008fe80000100800 */
[----:B------:R-:W3:Y:S01]  /*1b880*/  LDL.LU.64 R18, [R1+0x490] ;  /* 0x0004900001127983 */ /* 0x000ee20000300a00 */
[----:B------:R-:W-:-:S03]  /*1b890*/  IMAD.MOV.U32 R0, RZ, RZ, R7 ;  /* 0x000000ffff007224 */ /* 0x000fc600078e0007 */
[----:B------:R-:W3:Y:S04]  /*1b8a0*/  LDL.LU.64 R12, [R1+0x498] ;  /* 0x00049800010c7983 */ /* 0x000ee80000300a00 */
[----:B------:R1:W-:Y:S04]  /*1b8b0*/  STL [R1+0x333c], R0 ;  /* 0x00333c0001007387 */ /* 0x0003e80000100800 */
[----:B----4-:R-:W-:Y:S04]  /*1b8c0*/  STL [R1+0x3348], R84 ;  /* 0x0033485401007387 */ /* 0x010fe80000100800 */
[----:B------:R-:W4:Y:S01]  /*1b8d0*/  LDL.LU.64 R14, [R1+0x4a0] ;  /* 0x0004a000010e7983 */ /* 0x000f220000300a00 */
[----:B-1----:R-:W-:-:S03]  /*1b8e0*/  IMAD.MOV.U32 R0, RZ, RZ, R85 ;  /* 0x000000ffff007224 */ /* 0x002fc600078e0055 */
[----:B------:R-:W4:Y:S04]  /*1b8f0*/  LDL.LU.64 R8, [R1+0x4a8] ;  /* 0x0004a80001087983 */ /* 0x000f280000300a00 */
[----:B------:R1:W-:Y:S04]  /*1b900*/  STL [R1+0x3344], R0 ;  /* 0x0033440001007387 */ /* 0x0003e80000100800 */
[----:B-----5:R-:W-:Y:S04]  /*1b910*/  STL [R1+0x3350], R86 ;  /* 0x0033505601007387 */ /* 0x020fe80000100800 */
[----:B------:R-:W5:Y:S01]  /*1b920*/  LDL.LU.64 R10, [R1+0x4b0] ;  /* 0x0004b000010a7983 */ /* 0x000f620000300a00 */
[----:B-1----:R-:W-:-:S03]  /*1b930*/  IMAD.MOV.U32 R0, RZ, RZ, R87 ;  /* 0x000000ffff007224 */ /* 0x002fc600078e0057 */
[----:B------:R-:W5:Y:S04]  /*1b940*/  LDL.LU.64 R4, [R1+0x538] ;  /* 0x0005380001047983 */ /* 0x000f680000300a00 */
[----:B------:R1:W-:Y:S04]  /*1b950*/  STL [R1+0x334c], R0 ;  /* 0x00334c0001007387 */ /* 0x0003e80000100800 */
[----:B------:R-:W-:Y:S04]  /*1b960*/  STL [R1+0x3358], R80 ;  /* 0x0033585001007387 */ /* 0x000fe80000100800 */
[----:B------:R-:W5:Y:S01]  /*1b970*/  LDL.LU.64 R6, [R1+0x330] ;  /* 0x0003300001067983 */ /* 0x000f620000300a00 */
[----:B-1----:R-:W-:-:S03]  /*1b980*/  IMAD.MOV.U32 R0, RZ, RZ, R81 ;  /* 0x000000ffff007224 */ /* 0x002fc600078e0051 */
[----:B------:R-:W5:Y:S04]  /*1b990*/  LDL.LU.64 R84, [R1+0x378] ;  /* 0x0003780001547983 */ /* 0x000f680000300a00 */
[----:B------:R1:W-:Y:S04]  /*1b9a0*/  STL [R1+0x3354], R0 ;  /* 0x0033540001007387 */ /* 0x0003e80000100800 */
[----:B------:R1:W-:Y:S04]  /*1b9b0*/  STL [R1+0x3360], R82 ;  /* 0x0033605201007387 */ /* 0x0003e80000100800 */
        /* <DEDUP_REMOVED lines=9> */
[----:B------:R1:W-:Y:S02]  /*1ba50*/  STL [R1+0x3370], R78 ;  /* 0x0033704e01007387 */ /* 0x0003e40000100800 */
[----:B-1----:R-:W-:-:S02]  /*1ba60*/  IMAD.MOV.U32 R0, RZ, RZ, R79 ;  /* 0x000000ffff007224 */ /* 0x002fc400078e004f */
[----:B------:R-:W5:Y:S04]  /*1ba70*/  LDL.LU.64 R78, [R1+0x3a0] ;  /* 0x0003a000014e7983 */ /* 0x000f680000300a00 */
[----:B------:R1:W-:Y:S04]  /*1ba80*/  STL [R1+0x336c], R0 ;  /* 0x00336c0001007387 */ /* 0x0003e80000100800 */
[----:B------:R1:W-:Y:S02]  /*1ba90*/  STL [R1+0x3378], R2 ;  /* 0x0033780201007387 */ /* 0x0003e40000100800 */
[----:B-1----:R-:W-:-:S02]  /*1baa0*/  IMAD.MOV.U32 R0, RZ, RZ, R3 ;  /* 0x000000ffff007224 */ /* 0x002fc400078e0003 */
[----:B------:R-:W5:Y:S04]  /*1bab0*/  LDL.LU.64 R2, [R1+0x3a8] ;  /* 0x0003a80001027983 */ /* 0x000f680000300a00 */
[----:B------:R2:W-:Y:S02]  /*1bac0*/  STL [R1+0x3374], R0 ;  /* 0x0033740001007387 */ /* 0x0005e40000100800 */
[----:B--2---:R-:W-:Y:S02]  /*1bad0*/  IMAD.MOV.U32 R0, RZ, RZ, R17 ;  /* 0x000000ffff007224 */ /* 0x004fe400078e0011 */
[----:B------:R-:W-:Y:S04]  /*1bae0*/  STL [R1+0x3380], R16 ;  /* 0x0033801001007387 */ /* 0x000fe80000100800 */
[----:B---3--:R-:W-:Y:S04]  /*1baf0*/  STL [R1+0x3388], R18 ;  /* 0x0033881201007387 */ /* 0x008fe80000100800 */
[----:B------:R1:W-:Y:S04]  /*1bb00*/  STL [R1+0x337c], R0 ;  /* 0x00337c0001007387 */ /* 0x0003e80000100800 */
[----:B------:R-:W-:Y:S01]  /*1bb10*/  STL [R1+0x3390], R12 ;  /* 0x0033900c01007387 */ /* 0x000fe20000100800 */
[----:B-1----:R-:W-:-:S05]  /*1bb20*/  IMAD.MOV.U32 R0, RZ, RZ, R19 ;  /* 0x000000ffff007224 */ /* 0x002fca00078e0013 */
[----:B------:R1:W-:Y:S04]  /*1bb30*/  STL [R1+0x3384], R0 ;  /* 0x0033840001007387 */ /* 0x0003e80000100800 */
[----:B----4-:R-:W-:Y:S01]  /*1bb40*/  STL [R1+0x3398], R14 ;  /* 0x0033980e01007387 */ /* 0x010fe20000100800 */
[----:B-1----:R-:W-:-:S05]  /*1bb50*/  IMAD.MOV.U32 R0, RZ, RZ, R13 ;  /* 0x000000ffff007224 */ /* 0x002fca00078e000d */
[----:B------:R1:W-:Y:S04]  /*1bb60*/  STL [R1+0x338c], R0 ;  /* 0x00338c0001007387 */ /* 0x0003e80000100800 */
[----:B------:R-:W-:Y:S01]  /*1bb70*/  STL [R1+0x33a0], R8 ;  /* 0x0033a00801007387 */ /* 0x000fe20000100800 */
[----:B-1----:R-:W-:-:S05]  /*1bb80*/  IMAD.MOV.U32 R0, RZ, RZ, R15 ;  /* 0x000000ffff007224 */ /* 0x002fca00078e000f */
[----:B------:R1:W-:Y:S04]  /*1bb90*/  STL [R1+0x3394], R0 ;  /* 0x0033940001007387 */ /* 0x0003e80000100800 */
[----:B-----5:R-:W-:Y:S01]  /*1bba0*/  STL [R1+0x33a8], R10 ;  /* 0x0033a80a01007387 */ /* 0x020fe20000100800 */
[----:B-1----:R-:W-:-:S05]  /*1bbb0*/  IMAD.MOV.U32 R0, RZ, RZ, R9 ;  /* 0x000000ffff007224 */ /* 0x002fca00078e0009 */
[----:B------:R1:W-:Y:S04]  /*1bbc0*/  STL [R1+0x339c], R0 ;  /* 0x00339c0001007387 */ /* 0x0003e80000100800 */
[----:B------:R-:W-:Y:S01]  /*1bbd0*/  STL [R1+0x33b0], R4 ;  /* 0x0033b00401007387 */ /* 0x000fe20000100800 */
        /* <DEDUP_REMOVED lines=20> */
[----:B------:R-:W2:Y:S01]  /*1bd20*/  LDL.LU.64 R82, [R1+0x770] ;  /* 0x0007700001527983 */ /* 0x000ea20000300a00 */
[----:B-1----:R-:W-:-:S05]  /*1bd30*/  IMAD.MOV.U32 R0, RZ, RZ, R77 ;  /* 0x000000ffff007224 */ /* 0x002fca00078e004d */
[----:B------:R1:W-:Y:S04]  /*1bd40*/  STL [R1+0x33dc], R0 ;  /* 0x0033dc0001007387 */ /* 0x0003e80000100800 */
[----:B------:R3:W-:Y:S01]  /*1bd50*/  STL [R1+0x33e8], R78 ;  /* 0x0033e84e01007387 */ /* 0x0007e20000100800 */
[----:B-1----:R-:W-:-:S03]  /*1bd60*/  IMAD.MOV.U32 R0, RZ, RZ, R79 ;  /* 0x000000ffff007224 */ /* 0x002fc600078e004f */
[----:B---3--:R-:W3:Y:S04]  /*1bd70*/  LDL.LU.64 R78, [R1+0x768] ;  /* 0x00076800014e7983 */ /* 0x008ee80000300a00 */
[----:B------:R1:W-:Y:S04]  /*1bd80*/  STL [R1+0x33e4], R0 ;  /* 0x0033e40001007387 */ /* 0x0003e80000100800 */
[----:B------:R4:W-:Y:S04]  /*1bd90*/  STL [R1+0x33f0], R2 ;  /* 0x0033f00201007387 */ /* 0x0009e80000100800 */
[----:B------:R-:W5:Y:S01]  /*1bda0*/  LDL.LU.64 R6, [R1+0x760] ;  /* 0x0007600001067983 */ /* 0x000f620000300a00 */
[----:B-1----:R-:W-:-:S05]  /*1bdb0*/  IMAD.MOV.U32 R0, RZ, RZ, R3 ;  /* 0x000000ffff007224 */ /* 0x002fca00078e0003 */
[----:B------:R1:W-:Y:S04]  /*1bdc0*/  STL [R1+0x33ec], R0 ;  /* 0x0033ec0001007387 */ /* 0x0003e80000100800 */
[----:B------:R-:W-:Y:S04]  /*1bdd0*/  STL [R1+0x33f8], R228 ;  /* 0x0033f8e401007387 */ /* 0x000fe80000100800 */
[----:B------:R-:W-:Y:S04]  /*1bde0*/  STL [R1+0x33f4], R229 ;  /* 0x0033f4e501007387 */ /* 0x000fe80000100800 */
[----:B------:R-:W5:Y:S04]  /*1bdf0*/  LDL.LU.64 R8, [R1+0x758] ;  /* 0x0007580001087983 */ /* 0x000f680000300a00 */
        /* <DEDUP_REMOVED lines=17> */
[----:B----4-:R-:W4:Y:S04]  /*1bf10*/  LDL.LU.64 R2, [R1+0x548] ;  /* 0x0005480001027983 */ /* 0x010f280000300a00 */
[----:B------:R-:W-:Y:S04]  /*1bf20*/  STL [R1+0x3430], R242 ;  /* 0x003430f201007387 */ /* 0x000fe80000100800 */
[----:B------:R-:W-:Y:S04]  /*1bf30*/  STL [R1+0x342c], R243 ;  /* 0x00342cf301007387 */ /* 0x000fe80000100800 */
[----:B------:R-:W4:Y:S04]  /*1bf40*/  LDL.LU.64 R4, [R1+0x550] ;  /* 0x0005500001047983 */ /* 0x000f280000300a00 */
[----:B--2---:R2:W-:Y:S01]  /*1bf50*/  STL [R1+0x3438], R82 ;  /* 0x0034385201007387 */ /* 0x0045e20000100800 */
[----:B-1----:R-:W-:-:S03]  /*1bf60*/  IMAD.MOV.U32 R0, RZ, RZ, R83 ;  /* 0x000000ffff007224 */ /* 0x002fc600078e0053 */
[----:B--2---:R-:W2:Y:S04]  /*1bf70*/  LDL.LU.64 R82, [R1+0x558] ;  /* 0x0005580001527983 */ /* 0x004ea80000300a00 */
[----:B------:R1:W-:Y:S04]  /*1bf80*/  STL [R1+0x3434], R0 ;  /* 0x0034340001007387 */ /* 0x0003e80000100800 */
[----:B---3--:R3:W-:Y:S01]  /*1bf90*/  STL [R1+0x3440], R78 ;  /* 0x0034404e01007387 */ /* 0x0087e20000100800 */
[----:B-1----:R-:W-:-:S03]  /*1bfa0*/  IMAD.MOV.U32 R0, RZ, RZ, R79 ;  /* 0x000000ffff007224 */ /* 0x002fc600078e004f */
[----:B---3--:R-:W3:Y:S04]  /*1bfb0*/  LDL.LU.64 R78, [R1+0x560] ;  /* 0x00056000014e7983 */ /* 0x008ee80000300a00 */
[----:B------:R1:W-:Y:S04]  /*1bfc0*/  STL [R1+0x343c], R0 ;  /* 0x00343c0001007387 */ /* 0x0003e80000100800 */
[----:B-----5:R5:W-:Y:S01]  /*1bfd0*/  STL [R1+0x3448], R6 ;  /* 0x0034480601007387 */ /* 0x020be20000100800 */
[----:B-1----:R-:W-:-:S03]  /*1bfe0*/  IMAD.MOV.U32 R0, RZ, RZ, R7 ;  /* 0x000000ffff007224 */ /* 0x002fc600078e0007 */
[----:B-----5:R-:W5:Y:S04]  /*1bff0*/  LDL.LU.64 R6, [R1+0x568] ;  /* 0x0005680001067983 */ /* 0x020f680000300a00 */
        /* <DEDUP_REMOVED lines=17> */
[----:B------:R4:W-:Y:S01]  /*1c110*/  STL [R1+0x3470], R80 ;  /* 0x0034705001007387 */ /* 0x0009e20000100800 */
[----:B-1----:R-:W-:-:S03]  /*1c120*/  IMAD.MOV.U32 R0, RZ, RZ, R81 ;  /* 0x000000ffff007224 */ /* 0x002fc600078e0051 */
[----:B----4-:R-:W4:Y:S04]  /*1c130*/  LDL.LU.64 R80, [R1+0x508] ;  /* 0x0005080001507983 */ /* 0x010f280000300a00 */
[----:B------:R1:W-:Y:S04]  /*1c140*/  STL [R1+0x346c], R0 ;  /* 0x00346c0001007387 */ /* 0x0003e80000100800 */
[----:B------:R1:W-:Y:S02]  /*1c150*/  STL [R1+0x3478], R76 ;  /* 0x0034784c01007387 */ /* 0x0003e40000100800 */
[----:B-1----:R-:W-:-:S02]  /*1c160*/  IMAD.MOV.U32 R0, RZ, RZ, R77 ;  /* 0x000000ffff007224 */ /* 0x002fc400078e004d */
[----:B------:R-:W4:Y:S04]  /*1c170*/  LDL.LU.64 R76, [R1+0x510] ;  /* 0x00051000014c7983 */ /* 0x000f280000300a00 */
        /* <DEDUP_REMOVED lines=37> */
[----:B----4-:R4:W-:Y:S01]  /*1c3d0*/  STL [R1+0x34c8], R80 ;  /* 0x0034c85001007387 */ /* 0x0109e20000100800 */
        /* <DEDUP_REMOVED lines=410> */
[----:B------:R2:W-:Y:S02]  /*1dd80*/  STL [R1+0x37f4], R0 ;  /* 0x0037f40001007387 */ /* 0x0005e40000100800 */
[----:B--2---:R-:W-:Y:S02]  /*1dd90*/  IMAD.MOV.U32 R0, RZ, RZ, R83 ;  /* 0x000000ffff007224 */ /* 0x004fe400078e0053 */
[----:B------:R1:W-:Y:S04]  /*1dda0*/  STL [R1+0x3800], R82 ;  /* 0x0038005201007387 */ /* 0x0003e80000100800 */
[----:B-1----:R-:W2:Y:S04]  /*1ddb0*/  LDL.LU.64 R82, [R1+0x9f0] ;  /* 0x0009f00001527983 */ /* 0x002ea80000300a00 */
[----:B------:R3:W-:Y:S02]  /*1ddc0*/  STL [R1+0x37fc], R0 ;  /* 0x0037fc0001007387 */ /* 0x0007e40000100800 */
[----:B---3--:R-:W-:-:S02]  /*1ddd0*/  IMAD.MOV.U32 R0, RZ, RZ, R79 ;  /* 0x000000ffff007224 */ /* 0x008fc400078e004f */
[----:B------:R1:W-:Y:S04]  /*1dde0*/  STL [R1+0x3808], R78 ;  /* 0x0038084e01007387 */ /* 0x0003e80000100800 */
[----:B-1----:R-:W3:Y:S04]  /*1ddf0*/  LDL.LU.64 R78, [R1+0x9f8] ;  /* 0x0009f800014e7983 */ /* 0x002ee80000300a00 */
[----:B------:R1:W-:Y:S04]  /*1de00*/  STL [R1+0x3804], R0 ;  /* 0x0038040001007387 */ /* 0x0003e80000100800 */
[----:B-----5:R5:W-:Y:S01]  /*1de10*/  STL [R1+0x3810], R6 ;  /* 0x0038100601007387 */ /* 0x020be20000100800 */
[----:B-1----:R-:W-:-:S03]  /*1de20*/  IMAD.MOV.U32 R0, RZ, RZ, R7 ;  /* 0x000000ffff007224 */ /* 0x002fc600078e0007 */
[----:B-----5:R-:W5:Y:S04]  /*1de30*/  LDL.LU.64 R6, [R1+0xa00] ;  /* 0x000a000001067983 */ /* 0x020f680000300a00 */
[----:B------:R1:W-:Y:S04]  /*1de40*/  STL [R1+0x380c], R0 ;  /* 0x00380c0001007387 */ /* 0x0003e80000100800 */
[----:B------:R-:W-:Y:S04]  /*1de50*/  STL [R1+0x3818], R8 ;  /* 0x0038180801007387 */ /* 0x000fe80000100800 */
[----:B------:R-:W5:Y:S01]  /*1de60*/  LDL.LU.64 R14, [R1+0xa10] ;  /* 0x000a1000010e7983 */ /* 0x000f620000300a00 */
[----:B-1----:R-:W-:-:S05]  /*1de70*/  IMAD.MOV.U32 R0, RZ, RZ, R9 ;  /* 0x000000ffff007224 */ /* 0x002fca00078e0009 */
[----:B------:R1:W-:Y:S04]  /*1de80*/  STL [R1+0x3814], R0 ;  /* 0x0038140001007387 */ /* 0x0003e80000100800 */
[----:B------:R1:W-:Y:S02]  /*1de90*/  STL [R1+0x3820], R84 ;  /* 0x0038205401007387 */ /* 0x0003e40000100800 */
[----:B-1----:R-:W-:Y:S02]  /*1dea0*/  IMAD.MOV.U32 R0, RZ, RZ, R85 ;  /* 0x000000ffff007224 */ /* 0x002fe400078e0055 */
[----:B------:R-:W5:Y:S04]  /*1deb0*/  LDL.LU.64 R84, [R1+0x9c8] ;  /* 0x0009c80001547983 */ /* 0x000f680000300a00 */
        /* <DEDUP_REMOVED lines=21> */
[----:B------:R-:W-:Y:S04]  /*1e010*/  STL [R1+0x3850], R4 ;  /* 0x0038500401007387 */ /* 0x000fe80000100800 */
[----:B------:R-:W4:Y:S01]  /*1e020*/  LDL.LU.64 R10, [R1+0x978] ;  /* 0x00097800010a7983 */ /* 0x000f220000300a00 */
[----:B-1----:R-:W-:-:S05]  /*1e030*/  IMAD.MOV.U32 R0, RZ, RZ, R5 ;  /* 0x000000ffff007224 */ /* 0x002fca00078e0005 */
[----:B------:R2:W-:Y:S02]  /*1e040*/  STL [R1+0x384c], R0 ;  /* 0x00384c0001007387 */ /* 0x0005e40000100800 */
[----:B--2---:R-:W-:Y:S02]  /*1e050*/  IMAD.MOV.U32 R0, RZ, RZ, R83 ;  /* 0x000000ffff007224 */ /* 0x004fe400078e0053 */
[----:B------:R-:W-:Y:S04]  /*1e060*/  STL [R1+0x3858], R82 ;  /* 0x0038585201007387 */ /* 0x000fe80000100800 */
[----:B------:R-:W2:Y:S04]  /*1e070*/  LDL.LU.64 R4, [R1+0x980] ;  /* 0x0009800001047983 */ /* 0x000ea80000300a00 */
[----:B------:R1:W-:Y:S04]  /*1e080*/  STL [R1+0x3854], R0 ;  /* 0x0038540001007387 */ /* 0x0003e80000100800 */
[----:B---3--:R3:W-:Y:S01]  /*1e090*/  STL [R1+0x3860], R78 ;  /* 0x0038604e01007387 */ /* 0x0087e20000100800 */
[----:B-1----:R-:W-:-:S03]  /*1e0a0*/  IMAD.MOV.U32 R0, RZ, RZ, R79 ;  /* 0x000000ffff007224 */ /* 0x002fc600078e004f */
[----:B------:R-:W2:Y:S04]  /*1e0b0*/  LDL.LU.64 R82, [R1+0x7d0] ;  /* 0x0007d00001527983 */ /* 0x000ea80000300a00 */
[----:B-----5:R-:W-:Y:S04]  /*1e0c0*/  STL [R1+0x3868], R6 ;  /* 0x0038680601007387 */ /* 0x020fe80000100800 */
[----:B------:R1:W-:Y:S04]  /*1e0d0*/  STL [R1+0x385c], R0 ;  /* 0x00385c0001007387 */ /* 0x0003e80000100800 */
[----:B---3--:R-:W3:Y:S01]  /*1e0e0*/  LDL.LU.64 R78, [R1+0x7d8] ;  /* 0x0007d800014e7983 */ /* 0x008ee20000300a00 */
[----:B-1----:R-:W-:-:S03]  /*1e0f0*/  IMAD.MOV.U32 R0, RZ, RZ, R7 ;  /* 0x000000ffff007224 */ /* 0x002fc600078e0007 */
[----:B------:R-:W-:Y:S04]  /*1e100*/  STL [R1+0x3870], R14 ;  /* 0x0038700e01007387 */ /* 0x000fe80000100800 */
[----:B------:R1:W-:Y:S04]  /*1e110*/  STL [R1+0x3864], R0 ;  /* 0x0038640001007387 */ /* 0x0003e80000100800 */
[----:B------:R-:W5:Y:S01]  /*1e120*/  LDL.LU.64 R6, [R1+0x7e0] ;  /* 0x0007e00001067983 */ /* 0x000f620000300a00 */
[----:B-1----:R-:W-:-:S03]  /*1e130*/  IMAD.MOV.U32 R0, RZ, RZ, R15 ;  /* 0x000000ffff007224 */ /* 0x002fc600078e000f */
[----:B------:R-:W-:Y:S04]  /*1e140*/  STL [R1+0x3878], R84 ;  /* 0x0038785401007387 */ /* 0x000fe80000100800 */
[----:B------:R1:W-:Y:S02]  /*1e150*/  STL [R1+0x386c], R0 ;  /* 0x00386c0001007387 */ /* 0x0003e40000100800 */
[----:B-1----:R-:W-:Y:S02]  /*1e160*/  IMAD.MOV.U32 R0, RZ, RZ, R85 ;  /* 0x000000ffff007224 */ /* 0x002fe400078e0055 */
        /* <DEDUP_REMOVED lines=28> */
[----:B------:R-:W-:Y:S04]  /*1e330*/  STL [R1+0x38b8], R82 ;  /* 0x0038b85201007387 */ /* 0x000fe80000100800 */
[----:B------:R2:W-:Y:S04]  /*1e340*/  STL [R1+0x38ac], R0 ;  /* 0x0038ac0001007387 */ /* 0x0005e80000100800 */
[----:B-1----:R-:W4:Y:S01]  /*1e350*/  LDL.LU.64 R4, [R1+0x778] ;  /* 0x0007780001047983 */ /* 0x002f220000300a00 */
[----:B--2---:R-:W-:-:S03]  /*1e360*/  IMAD.MOV.U32 R0, RZ, RZ, R83 ;  /* 0x000000ffff007224 */ /* 0x004fc600078e0053 */
[----:B---3--:R-:W-:Y:S04]  /*1e370*/  STL [R1+0x38c0], R78 ;  /* 0x0038c04e01007387 */ /* 0x008fe80000100800 */
[----:B------:R1:W-:Y:S04]  /*1e380*/  STL [R1+0x38b4], R0 ;  /* 0x0038b40001007387 */ /* 0x0003e80000100800 */
[----:B------:R-:W2:Y:S01]  /*1e390*/  LDL.LU.64 R82, [R1+0x780] ;  /* 0x0007800001527983 */ /* 0x000ea20000300a00 */
[----:B-1----:R-:W-:-:S03]  /*1e3a0*/  IMAD.MOV.U32 R0, RZ, RZ, R79 ;  /* 0x000000ffff007224 */ /* 0x002fc600078e004f */
[----:B-----5:R-:W-:Y:S04]  /*1e3b0*/  STL [R1+0x38c8], R6 ;  /* 0x0038c80601007387 */ /* 0x020fe80000100800 */
[----:B------:R1:W-:Y:S04]  /*1e3c0*/  STL [R1+0x38bc], R0 ;  /* 0x0038bc0001007387 */ /* 0x0003e80000100800 */
[----:B------:R-:W3:Y:S01]  /*1e3d0*/  LDL.LU.64 R78, [R1+0x788] ;  /* 0x00078800014e7983 */ /* 0x000ee20000300a00 */
[----:B-1----:R-:W-:-:S03]  /*1e3e0*/  IMAD.MOV.U32 R0, RZ, RZ, R7 ;  /* 0x000000ffff007224 */ /* 0x002fc600078e0007 */
[----:B------:R-:W5:Y:S04]  /*1e3f0*/  LDL.LU.64 R6, [R1+0x790] ;  /* 0x0007900001067983 */ /* 0x000f680000300a00 */
[----:B------:R1:W-:Y:S04]  /*1e400*/  STL [R1+0x38c4], R0 ;  /* 0x0038c40001007387 */ /* 0x0003e80000100800 */
[----:B------:R1:W-:Y:S02]  /*1e410*/  STL [R1+0x38d0], R84 ;  /* 0x0038d05401007387 */ /* 0x0003e40000100800 */
[----:B-1----:R-:W-:-:S02]  /*1e420*/  IMAD.MOV.U32 R0, RZ, RZ, R85 ;  /* 0x000000ffff007224 */ /* 0x002fc400078e0055 */
        /* <DEDUP_REMOVED lines=14> */
[----:B------:R1:W-:Y:S04]  /*1e510*/  STL [R1+0x38f0], R76 ;  /* 0x0038f04c01007387 */ /* 0x0003e80000100800 */
[----:B------:R-:W4:Y:S01]  /*1e520*/  LDL.LU.64 R8, [R1+0xa60] ;  /* 0x000a600001087983 */ /* 0x000f220000300a00 */
[----:B-1----:R-:W-:-:S03]  /*1e530*/  IMAD.MOV.U32 R0, RZ, RZ, R77 ;  /* 0x000000ffff007224 */ /* 0x002fc600078e004d */
[----:B------:R-:W-:Y:S04]  /*1e540*/  STL [R1+0x38f8], R2 ;  /* 0x0038f80201007387 */ /* 0x000fe80000100800 */
[----:B------:R1:W-:Y:S04]  /*1e550*/  STL [R1+0x38ec], R0 ;  /* 0x0038ec0001007387 */ /* 0x0003e80000100800 */
[----:B------:R-:W4:Y:S01]  /*1e560*/  LDL.LU.64 R76, [R1+0xa68] ;  /* 0x000a6800014c7983 */ /* 0x000f220000300a00 */
[----:B-1----:R-:W-:-:S03]  /*1e570*/  IMAD.MOV.U32 R0, RZ, RZ, R3 ;  /* 0x000000ffff007224 */ /* 0x002fc600078e0003 */
[----:B------:R-:W-:Y:S04]  /*1e580*/  STL [R1+0x3900], R10 ;  /* 0x0039000a01007387 */ /* 0x000fe80000100800 */
[----:B------:R1:W-:Y:S04]  /*1e590*/  STL [R1+0x38f4], R0 ;  /* 0x0038f40001007387 */ /* 0x0003e80000100800 */
[----:B------:R-:W4:Y:S01]  /*1e5a0*/  LDL.LU.64 R2, [R1+0xa70] ;  /* 0x000a700001027983 */ /* 0x000f220000300a00 */
[----:B-1----:R-:W-:-:S03]  /*1e5b0*/  IMAD.MOV.U32 R0, RZ, RZ, R11 ;  /* 0x000000ffff007224 */ /* 0x002fc600078e000b */
        /* <DEDUP_REMOVED lines=29> */
[----:B----4-:R4:W-:Y:S01]  /*1e790*/  STL [R1+0x3940], R80 ;  /* 0x0039405001007387 */ /* 0x0109e20000100800 */
[----:B-1----:R-:W-:-:S03]  /*1e7a0*/  IMAD.MOV.U32 R0, RZ, RZ, R81 ;  /* 0x000000ffff007224 */ /* 0x002fc600078e0051 */
[----:B------:R-:W-:Y:S04]  /*1e7b0*/  STL [R1+0x3948], R8 ;  /* 0x0039480801007387 */ /* 0x000fe80000100800 */
[----:B------:R1:W-:Y:S04]  /*1e7c0*/  STL [R1+0x393c], R0 ;  /* 0x00393c0001007387 */ /* 0x0003e80000100800 */
[----:B----4-:R-:W4:Y:S01]  /*1e7d0*/  LDL.LU.64 R80, [R1+0xa28] ;  /* 0x000a280001507983 */ /* 0x010f220000300a00 */
[----:B-1----:R-:W-:-:S03]  /*1e7e0*/  IMAD.MOV.U32 R0, RZ, RZ, R9 ;  /* 0x000000ffff007224 */ /* 0x002fc600078e0009 */
[----:B------:R-:W-:Y:S04]  /*1e7f0*/  STL [R1+0x3950], R76 ;  /* 0x0039504c01007387 */ /* 0x000fe80000100800 */
[----:B------:R1:W-:Y:S02]  /*1e800*/  STL [R1+0x3944], R0 ;  /* 0x0039440001007387 */ /* 0x0003e40000100800 */
[----:B-1----:R-:W-:Y:S02]  /*1e810*/  IMAD.MOV.U32 R0, RZ, RZ, R77 ;  /* 0x000000ffff007224 */ /* 0x002fe400078e004d */
[----:B------:R-:W4:Y:S04]  /*1e820*/  LDL.LU.64 R76, [R1+0xa30] ;  /* 0x000a3000014c7983 */ /* 0x000f280000300a00 */
[----:B------:R1:W-:Y:S04]  /*1e830*/  STL [R1+0x394c], R0 ;  /* 0x00394c0001007387 */ /* 0x0003e80000100800 */
[----:B------:R1:W-:Y:S02]  /*1e840*/  STL [R1+0x3958], R2 ;  /* 0x0039580201007387 */ /* 0x0003e40000100800 */
[----:B-1----:R-:W-:-:S02]  /*1e850*/  IMAD.MOV.U32 R0, RZ, RZ, R3 ;  /* 0x000000ffff007224 */ /* 0x002fc400078e0003 */
        /* <DEDUP_REMOVED lines=8> */
[----:B--2---:R-:W-:Y:S04]  /*1e8e0*/  STL [R1+0x3970], R82 ;  /* 0x0039705201007387 */ /* 0x004fe80000100800 */
[----:B------:R1:W-:Y:S04]  /*1e8f0*/  STL [R1+0x3964], R0 ;  /* 0x0039640001007387 */ /* 0x0003e80000100800 */
[----:B------:R-:W2:Y:S01]  /*1e900*/  LDL.LU.64 R18, [R1+0x988] ;  /* 0x0009880001127983 */ /* 0x000ea20000300a00 */
[----:B-1----:R-:W-:-:S03]  /*1e910*/  IMAD.MOV.U32 R0, RZ, RZ, R83 ;  /* 0x000000ffff007224 */ /* 0x002fc600078e0053 */
[----:B------:R-:W2:Y:S04]  /*1e920*/  LDL.LU.64 R82, [R1+0x990] ;  /* 0x0009900001527983 */ /* 0x000ea80000300a00 */
[----:B------:R1:W-:Y:S04]  /*1e930*/  STL [R1+0x396c], R0 ;  /* 0x00396c0001007387 */ /* 0x0003e80000100800 */
[----:B---3--:R3:W-:Y:S04]  /*1e940*/  STL [R1+0x3978], R78 ;  /* 0x0039784e01007387 */ /* 0x0087e80000100800 */
[----:B------:R-:W2:Y:S01]  /*1e950*/  LDL.LU.64 R12, [R1+0x998] ;  /* 0x00099800010c7983 */ /* 0x000ea20000300a00 */
[----:B-1----:R-:W-:-:S05]  /*1e960*/  IMAD.MOV.U32 R0, RZ, RZ, R79 ;  /* 0x000000ffff007224 */ /* 0x002fca00078e004f */
[----:B------:R1:W-:Y:S04]  /*1e970*/  STL [R1+0x3974], R0 ;  /* 0x0039740001007387 */ /* 0x0003e80000100800 */
[----:B-----5:R-:W-:Y:S04]  /*1e980*/  STL [R1+0x3980], R6 ;  /* 0x0039800601007387 */ /* 0x020fe80000100800 */
[----:B---3--:R-:W3:Y:S01]  /*1e990*/  LDL.LU.64 R78, [R1+0x9a0] ;  /* 0x0009a000014e7983 */ /* 0x008ee20000300a00 */
[----:B-1----:R-:W-:-:S03]  /*1e9a0*/  IMAD.MOV.U32 R0, RZ, RZ, R7 ;  /* 0x000000ffff007224 */ /* 0x002fc600078e0007 */
[----:B------:R-:W-:Y:S04]  /*1e9b0*/  STL [R1+0x3988], R84 ;  /* 0x0039885401007387 */ /* 0x000fe80000100800 */
[----:B------:R1:W-:Y:S04]  /*1e9c0*/  STL [R1+0x397c], R0 ;  /* 0x00397c0001007387 */ /* 0x0003e80000100800 */
[----:B------:R-:W5:Y:S04]  /*1e9d0*/  LDL.LU.64 R14, [R1+0x9a8] ;  /* 0x0009a800010e7983 */ /* 0x000f680000300a00 */
[----:B------:R-:W5:Y:S01]  /*1e9e0*/  LDL.LU.64 R8, [R1+0x9b0] ;  /* 0x0009b00001087983 */ /* 0x000f620000300a00 */
[----:B-1----:R-:W-:-:S05]  /*1e9f0*/  IMAD.MOV.U32 R0, RZ, RZ, R85 ;  /* 0x000000ffff007224 */ /* 0x002fca00078e0055 */
[----:B------:R1:W-:Y:S02]  /*1ea00*/  STL [R1+0x3984], R0 ;  /* 0x0039840001007387 */ /* 0x0003e40000100800 */
[----:B-1----:R-:W-:Y:S02]  /*1ea10*/  IMAD.MOV.U32 R0, RZ, RZ, R87 ;  /* 0x000000ffff007224 */ /* 0x002fe400078e0057 */
[----:B------:R-:W-:Y:S04]  /*1ea20*/  STL [R1+0x3990], R86 ;  /* 0x0039905601007387 */ /* 0x000fe80000100800 */
[----:B------:R-:W5:Y:S04]  /*1ea30*/  LDL.LU.64 R10, [R1+0x9b8] ;  /* 0x0009b800010a7983 */ /* 0x000f680000300a00 */
[----:B------:R-:W5:Y:S04]  /*1ea40*/  LDL.LU.64 R4, [R1+0x9c0] ;  /* 0x0009c00001047983 */ /* 0x000f680000300a00 */
[----:B------:R4:W-:Y:S02]  /*1ea50*/  STL [R1+0x398c], R0 ;  /* 0x00398c0001007387 */ /* 0x0009e40000100800 */
[----:B----4-:R-:W-:-:S02]  /*1ea60*/  IMAD.MOV.U32 R0, RZ, RZ, R81 ;  /* 0x000000ffff007224 */ /* 0x010fc400078e0051 */
[----:B------:R-:W-:Y:S04]  /*1ea70*/  STL [R1+0x3998], R80 ;  /* 0x0039985001007387 */ /* 0x000fe80000100800 */
[----:B------:R-:W4:Y:S04]  /*1ea80*/  LDL.LU.64 R6, [R1+0x908] ;  /* 0x0009080001067983 */ /* 0x000f280000300a00 */
[----:B------:R-:W4:Y:S04]  /*1ea90*/  LDL.LU.64 R84, [R1+0x7b0] ;  /* 0x0007b00001547983 */ /* 0x000f280000300a00 */
[----:B------:R1:W-:Y:S02]  /*1eaa0*/  STL [R1+0x3994], R0 ;  /* 0x0039940001007387 */ /* 0x0003e40000100800 */
[----:B-1----:R-:W-:-:S02]  /*1eab0*/  IMAD.MOV.U32 R0, RZ, RZ, R77 ;  /* 0x000000ffff007224 */ /* 0x002fc400078e004d */
[----:B------:R1:W-:Y:S04]  /*1eac0*/  STL [R1+0x39a0], R76 ;  /* 0x0039a04c01007387 */ /* 0x0003e80000100800 */
[----:B------:R-:W4:Y:S04]  /*1ead0*/  LDL.LU.64 R86, [R1+0x8d8] ;  /* 0x0008d80001567983 */ /* 0x000f280000300a00 */
[----:B-1----:R-:W4:Y:S04]  /*1eae0*/  LDL.LU.64 R76, [R1+0x8e0] ;  /* 0x0008e000014c7983 */ /* 0x002f280000300a00 */
[----:B------:R1:W-:Y:S04]  /*1eaf0*/  STL [R1+0x399c], R0 ;  /* 0x00399c0001007387 */ /* 0x0003e80000100800 */
[----:B------:R1:W-:Y:S02]  /*1eb00*/  STL [R1+0x39a8], R2 ;  /* 0x0039a80201007387 */ /* 0x0003e40000100800 */
[----:B-1----:R-:W-:-:S02]  /*1eb10*/  IMAD.MOV.U32 R0, RZ, RZ, R3 ;  /* 0x000000ffff007224 */ /* 0x002fc400078e0003 */
[----:B------:R-:W4:Y:S04]  /*1eb20*/  LDL.LU.64 R80, [R1+0x8e8] ;  /* 0x0008e80001507983 */ /* 0x000f280000300a00 */
[----:B------:R-:W-:Y:S04]  /*1eb30*/  STL [R1+0x39b0], R16 ;  /* 0x0039b01001007387 */ /* 0x000fe80000100800 */
[----:B------:R1:W-:Y:S04]  /*1eb40*/  STL [R1+0x39a4], R0 ;  /* 0x0039a40001007387 */ /* 0x0003e80000100800 */
[----:B------:R-:W4:Y:S01]  /*1eb50*/  LDL.LU.64 R2, [R1+0x8f0] ;  /* 0x0008f00001027983 */ /* 0x000f220000300a00 */
[----:B-1----:R-:W-:-:S03]  /*1eb60*/  IMAD.MOV.U32 R0, RZ, RZ, R17 ;  /* 0x000000ffff007224 */ /* 0x002fc600078e0011 */
[----:B--2---:R-:W-:Y:S04]  /*1eb70*/  STL [R1+0x39b8], R18 ;  /* 0x0039b81201007387 */ /* 0x004fe80000100800 */
[----:B------:R1:W-:Y:S04]  /*1eb80*/  STL [R1+0x39ac], R0 ;  /* 0x0039ac0001007387 */ /* 0x0003e80000100800 */
[----:B------:R-:W-:Y:S01]  /*1eb90*/  STL [R1+0x39c0], R82 ;  /* 0x0039c05201007387 */ /* 0x000fe20000100800 */
[----:B-1----:R-:W-:-:S05]  /*1eba0*/  IMAD.MOV.U32 R0, RZ, RZ, R19 ;  /* 0x000000ffff007224 */ /* 0x002fca00078e0013 */
[----:B------:R1:W-:Y:S02]  /*1ebb0*/  STL [R1+0x39b4], R0 ;  /* 0x0039b40001007387 */ /* 0x0003e40000100800 */
[----:B-1----:R-:W-:Y:S02]  /*1ebc0*/  IMAD.MOV.U32 R0, RZ, RZ, R83 ;  /* 0x000000ffff007224 */ /* 0x002fe400078e0053 */
[----:B------:R-:W2:Y:S04]  /*1ebd0*/  LDL.LU.64 R82, [R1+0x8f8] ;  /* 0x0008f80001527983 */ /* 0x000ea80000300a00 */
[----:B------:R1:W-:Y:S04]  /*1ebe0*/  STL [R1+0x39bc], R0 ;  /* 0x0039bc0001007387 */ /* 0x0003e80000100800 */
[----:B------:R-:W-:Y:S01]  /*1ebf0*/  STL [R1+0x39c8], R12 ;  /* 0x0039c80c01007387 */ /* 0x000fe20000100800 */
[----:B-1----:R-:W-:-:S03]  /*1ec00*/  IMAD.MOV.U32 R0, RZ, RZ, R13 ;  /* 0x000000ffff007224 */ /* 0x002fc600078e000d */
[----:B---3--:R-:W-:Y:S04]  /*1ec10*/  STL [R1+0x39d0], R78 ;  /* 0x0039d04e01007387 */ /* 0x008fe80000100800 */
[----:B------:R1:W-:Y:S02]  /*1ec20*/  STL [R1+0x39c4], R0 ;  /* 0x0039c40001007387 */ /* 0x0003e40000100800 */
[----:B-1----:R-:W-:Y:S02]  /*1ec30*/  IMAD.MOV.U32 R0, RZ, RZ, R79 ;  /* 0x000000ffff007224 */ /* 0x002fe400078e004f */
[----:B------:R-:W3:Y:S04]  /*1ec40*/  LDL.LU.64 R78, [R1+0x900] ;  /* 0x00090000014e7983 */ /* 0x000ee80000300a00 */
[----:B------:R1:W-:Y:S04]  /*1ec50*/  STL [R1+0x39cc], R0 ;  /* 0x0039cc0001007387 */ /* 0x0003e80000100800 */
[----:B-----5:R-:W-:Y:S01]  /*1ec60*/  STL [R1+0x39d8], R14 ;  /* 0x0039d80e01007387 */ /* 0x020fe20000100800 */
[----:B-1----:R-:W-:-:S03]  /*1ec70*/  IMAD.MOV.U32 R0, RZ, RZ, R15 ;  /* 0x000000ffff007224 */ /* 0x002fc600078e000f */
[----:B------:R-:W-:Y:S04]  /*1ec80*/  STL [R1+0x39e0], R8 ;  /* 0x0039e00801007387 */ /* 0x000fe80000100800 */
[----:B------:R1:W-:Y:S02]  /*1ec90*/  STL [R1+0x39d4], R0 ;  /* 0x0039d40001007387 */ /* 0x0003e40000100800 */
[----:B-1----:R-:W-:Y:S02]  /*1eca0*/  IMAD.MOV.U32 R0, RZ, RZ, R9 ;  /* 0x000000ffff007224 */ /* 0x002fe400078e0009 */
[----:B------:R-:W-:Y:S04]  /*1ecb0*/  STL [R1+0x39e8], R10 ;  /* 0x0039e80a01007387 */ /* 0x000fe80000100800 */
        /* <DEDUP_REMOVED lines=9> */
[----:B------:R1:W-:Y:S02]  /*1ed50*/  STL [R1+0x39f4], R0 ;  /* 0x0039f40001007387 */ /* 0x0003e40000100800 */
[----:B-1----:R-:W-:Y:S02]  /*1ed60*/  IMAD.MOV.U32 R0, RZ, RZ, R85 ;  /* 0x000000ffff007224 */ /* 0x002fe400078e0055 */
[----:B------:R-:W-:Y:S04]  /*1ed70*/  STL [R1+0x3a08], R86 ;  /* 0x003a085601007387 */ /* 0x000fe80000100800 */
[----:B------:R1:W-:Y:S04]  /*1ed80*/  STL [R1+0x39fc], R0 ;  /* 0x0039fc0001007387 */ /* 0x0003e80000100800 */
[----:B------:R-:W-:Y:S01]  /*1ed90*/  STL [R1+0x3a10], R76 ;  /* 0x003a104c01007387 */ /* 0x000fe20000100800 */
[----:B-1----:R-:W-:-:S05]  /*1eda0*/  IMAD.MOV.U32 R0, RZ, RZ, R87 ;  /* 0x000000ffff007224 */ /* 0x002fca00078e0057 */
[----:B------:R1:W-:Y:S04]  /*1edb0*/  STL [R1+0x3a04], R0 ;  /* 0x003a040001007387 */ /* 0x0003e80000100800 */
[----:B------:R-:W-:Y:S01]  /*1edc0*/  STL [R1+0x3a18], R80 ;  /* 0x003a185001007387 */ /* 0x000fe20000100800 */
[----:B-1----:R-:W-:-:S05]  /*1edd0*/  IMAD.MOV.U32 R0, RZ, RZ, R77 ;  /* 0x000000ffff007224 */ /* 0x002fca00078e004d */
[----:B------:R1:W-:Y:S02]  /*1ede0*/  STL [R1+0x3a0c], R0 ;  /* 0x003a0c0001007387 */ /* 0x0003e40000100800 */
[----:B-1----:R-:W-:Y:S02]  /*1edf0*/  IMAD.MOV.U32 R0, RZ, RZ, R81 ;  /* 0x000000ffff007224 */ /* 0x002fe400078e0051 */
[----:B------:R1:W-:Y:S04]  /*1ee00*/  STL [R1+0x3a20], R2 ;  /* 0x003a200201007387 */ /* 0x0003e80000100800 */
[----:B------:R-:W-:Y:S01]  /*1ee10*/  STL [R1+0x3a14], R0 ;  /* 0x003a140001007387 */ /* 0x000fe20000100800 */
[----:B-1----:R-:W-:-:S05]  /*1ee20*/  IMAD.MOV.U32 R2, RZ, RZ, R3 ;  /* 0x000000ffff027224 */ /* 0x002fca00078e0003 */
[----:B------:R-:W-:Y:S01]  /*1ee30*/  STL [R1+0x3a1c], R2 ;  /* 0x003a1c0201007387 */ /* 0x000fe20000100800 */
[----:B--2---:R-:W-:-:S03]  /*1ee40*/  IMAD.MOV.U32 R4, RZ, RZ, R83 ;  /* 0x000000ffff047224 */ /* 0x004fc600078e0053 */
[----:B------:R-:W-:Y:S04]  /*1ee50*/  STL [R1+0x3a28], R82 ;  /* 0x003a285201007387 */ /* 0x000fe80000100800 */
[----:B------:R3:W-:Y:S02]  /*1ee60*/  STL [R1+0x3a24], R4 ;  /* 0x003a240401007387 */ /* 0x0007e40000100800 */
[----:B---3--:R-:W-:Y:S02]  /*1ee70*/  IMAD.MOV.U32 R4, RZ, RZ, R79 ;  /* 0x000000ffff047224 */ /* 0x008fe400078e004f */
[----:B------:R-:W-:Y:S04]  /*1ee80*/  STL [R1+0x3a30], R78 ;  /* 0x003a304e01007387 */ /* 0x000fe80000100800 */
[----:B------:R1:W-:Y:S04]  /*1ee90*/  STL [R1+0x3a2c], R4 ;  /* 0x003a2c0401007387 */ /* 0x0003e80000100800 */
[----:B-1----:R-:W2:Y:S04]  /*1eea0*/  LDL.LU.64 R4, [R1+0x2660] ;  /* 0x0026600001047983 */ /* 0x002ea80000300a00 */
[----:B------:R-:W3:Y:S04]  /*1eeb0*/  LDL.LU.64 R6, [R1+0x2538] ;  /* 0x0025380001067983 */ /* 0x000ee80000300a00 */
[----:B--2---:R1:W-:Y:S04]  /*1eec0*/  STL.64 [R1+0x3330], R4 ;  /* 0x0033300401007387 */ /* 0x0043e80000100a00 */
[----:B-1----:R-:W2:Y:S04]  /*1eed0*/  LDL.LU.64 R4, [R1+0x2530] ;  /* 0x0025300001047983 */ /* 0x002ea80000300a00 */
[----:B---3--:R1:W-:Y:S04]  /*1eee0*/  STL.64 [R1+0x3328], R6 ;  /* 0x0033280601007387 */ /* 0x0083e80000100a00 */
[----:B-1----:R-:W3:Y:S04]  /*1eef0*/  LDL.LU.64 R6, [R1+0x2528] ;  /* 0x0025280001067983 */ /* 0x002ee80000300a00 */
        /* <DEDUP_REMOVED lines=58> */
[----:B---3--:R-:W-:Y:S04]  /*1f2a0*/  STL.64 [R1+0x3238], R6 ;  /* 0x0032380601007387 */ /* 0x008fe80000100a00 */
[----:B------:R-:W-:Y:S04]  /*1f2b0*/  STL.64 [R1+0x3228], R146 ;  /* 0x0032289201007387 */ /* 0x000fe80000100a00 */
[----:B--2---:R1:W-:Y:S04]  /*1f2c0*/  STL.64 [R1+0x3230], R4 ;  /* 0x0032300401007387 */ /* 0x0043e80000100a00 */
[----:B------:R-:W-:Y:S04]  /*1f2d0*/  STL.64 [R1+0x3220], R64 ;  /* 0x0032204001007387 */ /* 0x000fe80000100a00 */
[----:B------:R-:W-:Y:S04]  /*1f2e0*/  STL.64 [R1+0x3218], R46 ;  /* 0x0032182e01007387 */ /* 0x000fe80000100a00 */
[----:B-1----:R-:W2:Y:S04]  /*1f2f0*/  LDL.LU.64 R4, [R1+0xb40] ;  /* 0x000b400001047983 */ /* 0x002ea80000300a00 */
        /* <DEDUP_REMOVED lines=39> */
[----:B------:R-:W2:Y:S04]  /*1f570*/  LDL.LU.64 R6, [R1+0xd70] ;  /* 0x000d700001067983 */ /* 0x000ea80000300a00 */
[----:B-1----:R-:W3:Y:S04]  /*1f580*/  LDL.LU.64 R4, [R1+0xad0] ;  /* 0x000ad00001047983 */ /* 0x002ee80000300a00 */
[----:B--2---:R1:W-:Y:S04]  /*1f590*/  STL.64 [R1+0x3110], R6 ;  /* 0x0031100601007387 */ /* 0x0043e80000100a00 */
[----:B------:R-:W-:Y:S04]  /*1f5a0*/  STL.64 [R1+0x3100], R182 ;  /* 0x003100b601007387 */ /* 0x000fe80000100a00 */
[----:B---3--:R2:W-:Y:S04]  /*1f5b0*/  STL.64 [R1+0x3108], R4 ;  /* 0x0031080401007387 */ /* 0x0085e80000100a00 */
[----:B------:R-:W-:Y:S04]  /*1f5c0*/  STL.64 [R1+0x30f8], R180 ;  /* 0x0030f8b401007387 */ /* 0x000fe80000100a00 */
[----:B-1----:R-:W3:Y:S04]  /*1f5d0*/  LDL.LU.64 R6, [R1+0xde8] ;  /* 0x000de80001067983 */ /* 0x002ee80000300a00 */
[----:B--2---:R-:W2:Y:S04]  /*1f5e0*/  LDL.LU.64 R4, [R1+0xae0] ;  /* 0x000ae00001047983 */ /* 0x004ea80000300a00 */
[----:B---3--:R1:W-:Y:S04]  /*1f5f0*/  STL.64 [R1+0x30f0], R6 ;  /* 0x0030f00601007387 */ /* 0x0083e80000100a00 */
[----:B------:R-:W-:Y:S04]  /*1f600*/  STL.64 [R1+0x30e0], R174 ;  /* 0x0030e0ae01007387 */ /* 0x000fe80000100a00 */
[----:B--2---:R2:W-:Y:S04]  /*1f610*/  STL.64 [R1+0x30e8], R4 ;  /* 0x0030e80401007387 */ /* 0x0045e80000100a00 */
        /* <DEDUP_REMOVED lines=51> */
[----:B---3--:R-:W-:Y:S04]  /*1f950*/  STL.64 [R1+0x2fd0], R6 ;  /* 0x002fd00601007387 */ /* 0x008fe80000100a00 */
[----:B------:R-:W-:Y:S04]  /*1f960*/  STL.64 [R1+0x2fc0], R218 ;  /* 0x002fc0da01007387 */ /* 0x000fe80000100a00 */
[----:B--2---:R1:W-:Y:S04]  /*1f970*/  STL.64 [R1+0x2fc8], R4 ;  /* 0x002fc80401007387 */ /* 0x0043e80000100a00 */
[----:B------:R-:W-:Y:S04]  /*1f980*/  STL.64 [R1+0x2fb8], R136 ;  /* 0x002fb88801007387 */ /* 0x000fe80000100a00 */
[----:B-1----:R-:W2:Y:S04]  /*1f990*/  LDL.LU.64 R4, [R1+0x2140] ;  /* 0x0021400001047983 */ /* 0x002ea80000300a00 */
[----:B------:R-:W3:Y:S04]  /*1f9a0*/  LDL.LU.64 R6, [R1+0xd78] ;  /* 0x000d780001067983 */ /* 0x000ee80000300a00 */
[----:B--2---:R1:W-:Y:S04]  /*1f9b0*/  STL.64 [R1+0x2fb0], R4 ;  /* 0x002fb00401007387 */ /* 0x0043e80000100a00 */
[----:B-1----:R-:W2:Y:S04]  /*1f9c0*/  LDL.LU.64 R4, [R1+0xad8] ;  /* 0x000ad80001047983 */ /* 0x002ea80000300a00 */
[----:B---3--:R-:W-:Y:S04]  /*1f9d0*/  STL.64 [R1+0x2fa8], R6 ;  /* 0x002fa80601007387 */ /* 0x008fe80000100a00 */
[----:B------:R-:W-:Y:S04]  /*1f9e0*/  STL.64 [R1+0x2f98], R138 ;  /* 0x002f988a01007387 */ /* 0x000fe80000100a00 */
[----:B--2---:R1:W-:Y:S04]  /*1f9f0*/  STL.64 [R1+0x2fa0], R4 ;  /* 0x002fa00401007387 */ /* 0x0043e80000100a00 */
        /* <DEDUP_REMOVED lines=26> */
[----:B------:R-:W3:Y:S04]  /*1fba0*/  LDL.LU R79, [R1+0x83c] ;  /* 0x00083c00014f7983 */ /* 0x000ee80000300800 */
[----:B--2---:R1:W-:Y:S04]  /*1fbb0*/  STL.64 [R1+0x2f20], R4 ;  /* 0x002f200401007387 */ /* 0x0043e80000100a00 */
[----:B------:R-:W-:Y:S04]  /*1fbc0*/  STL.64 [R1+0x2f18], R60 ;  /* 0x002f183c01007387 */ /* 0x000fe80000100a00 */
[----:B-1----:R-:W2:Y:S04]  /*1fbd0*/  LDL.LU.64 R4, [R1+0x2220] ;  /* 0x0022200001047983 */ /* 0x002ea80000300a00 */
[----:B------:R-:W4:Y:S04]  /*1fbe0*/  LDL.LU.64 R6, [R1+0x2070] ;  /* 0x0020700001067983 */ /* 0x000f280000300a00 */
[----:B--2---:R1:W-:Y:S04]  /*1fbf0*/  STL.64 [R1+0x2f10], R4 ;  /* 0x002f100401007387 */ /* 0x0043e80000100a00 */
[----:B-1----:R-:W2:Y:S04]  /*1fc00*/  LDL.LU.64 R4, [R1+0xb80] ;  /* 0x000b800001047983 */ /* 0x002ea80000300a00 */
[----:B----4-:R-:W-:Y:S04]  /*1fc10*/  STL.64 [R1+0x2f08], R6 ;  /* 0x002f080601007387 */ /* 0x010fe80000100a00 */
[----:B------:R-:W-:Y:S04]  /*1fc20*/  STL.64 [R1+0x2ef8], R52 ;  /* 0x002ef83401007387 */ /* 0x000fe80000100a00 */
[----:B--2---:R1:W-:Y:S04]  /*1fc30*/  STL.64 [R1+0x2f00], R4 ;  /* 0x002f000401007387 */ /* 0x0043e80000100a00 */
        /* <DEDUP_REMOVED lines=1951> */
[----:B------:R-:W4:Y:S03]  /*27630*/  S2R R77, SR_TID.X ;  /* 0x00000000004d7919 */ /* 0x000f260000002100 */
        /* <DEDUP_REMOVED lines=29> */
[----:B----4-:R-:W-:-:S03]  /*27810*/  LOP3.LUT R0, R77, 0x1c, RZ, 0xc0, !PT ;  /* 0x0000001c4d007812 */ /* 0x010fc600078ec0ff */
[----:B------:R2:W-:Y:S01]  /*27820*/  STL [R1+0xbe8], RZ ;  /* 0x000be8ff01007387 */ /* 0x0005e20000100800 */
[----:B------:R-:W-:-:S03]  /*27830*/  IMAD.U32 R3, RZ, RZ, UR4 ;  /* 0x00000004ff037e24 */ /* 0x000fc6000f8e00ff */
[----:B------:R2:W-:Y:S01]  /*27840*/  STL [R1+0xbec], RZ ;  /* 0x000becff01007387 */ /* 0x0005e20000100800 */
[C---:B------:R-:W-:Y:S02]  /*27850*/  LOP3.LUT R2, R77.reuse, 0x3, RZ, 0xc0, !PT ;  /* 0x000000034d027812 */ /* 0x040fe400078ec0ff */
[----:B------:R-:W-:Y:S01]  /*27860*/  LOP3.LUT R246, R77, 0x7, RZ, 0xc0, !PT ;  /* 0x000000074df67812 */ /* 0x000fe200078ec0ff */
[----:B------:R-:W-:Y:S02]  /*27870*/  IMAD R3, R3, 0x2, R0 ;  /* 0x0000000203037824 */ /* 0x000fe400078e0200 */
[----:B------:R-:W-:Y:S02]  /*27880*/  IMAD R0, R2, 0x820, RZ ;  /* 0x0000082002007824 */ /* 0x000fe400078e02ff */
[----:B------:R-:W-:Y:S02]  /*27890*/  IMAD R246, R246, 0x90, RZ ;  /* 0x00000090f6f67824 */ /* 0x000fe400078e02ff */
[----:B------:R-:W-:Y:S01]  /*278a0*/  IMAD.SHL.U32 R2, R77, 0x2, RZ ;  /* 0x000000024d027824 */ /* 0x000fe200078e00ff */
[----:B------:R-:W-:Y:S01]  /*278b0*/  USHF.R.S32.HI UR8, URZ, 0x1f, UR10 ;  /* 0x0000001fff087899 */ /* 0x000fe2000801140a */
[----:B---3--:R-:W-:-:S03]  /*278c0*/  SHF.R.S32.HI R244, RZ, 0x1f, R79 ;  /* 0x0000001ffff47819 */ /* 0x008fc6000001144f */
[----:B------:R-:W-:Y:S01]  /*278d0*/  LOP3.LUT R246, R246, 0x30, R2, 0x78, !PT ;  /* 0x00000030f6f67812 */ /* 0x000fe200078e7802 */
[----:B------:R-:W-:Y:S01]  /*278e0*/  ULEA.HI UR8, UR8, UR10, URZ, 0x5 ;  /* 0x0000000a08087291 */ /* 0x000fe2000f8f28ff */
[----:B------:R-:W-:Y:S02]  /*278f0*/  SHF.R.S32.HI R2, RZ, 0x1f, R247 ;  /* 0x0000001fff027819 */ /* 0x000fe400000114f7 */
[----:B------:R-:W-:Y:S01]  /*27900*/  LOP3.LUT R3, R0, R3, RZ, 0x3c, !PT ;  /* 0x0000000300037212 */ /* 0x000fe200078e3cff */
[C---:B------:R-:W-:Y:S01]  /*27910*/  IMAD.SHL.U32 R245, R79.reuse, 0x4, RZ ;  /* 0x000000044ff57824 */ /* 0x040fe200078e00ff */
[----:B------:R-:W-:Y:S01]  /*27920*/  SHF.L.U64.HI R244, R79, 0x2, R244 ;  /* 0x000000024ff47819 */ /* 0x000fe200000102f4 */
[C---:B------:R-:W-:Y:S01]  /*27930*/  IMAD.SHL.U32 R0, R247.reuse, 0x4, RZ ;  /* 0x00000004f7007824 */ /* 0x040fe200078e00ff */
[----:B------:R-:W-:Y:S01]  /*27940*/  SHF.L.U64.HI R2, R247, 0x2, R2 ;  /* 0x00000002f7027819 */ /* 0x000fe20000010202 */
[----:B------:R-:W-:Y:S01]  /*27950*/  USHF.R.S32.HI UR8, URZ, 0x5, UR8 ;  /* 0x00000005ff087899 */ /* 0x000fe20008011408 */
        /* <DEDUP_REMOVED lines=54> */
[----:B------:R-:W-:-:S02]  /*27cc0*/  LOP3.LUT R247, R3, 0x20, RZ, 0x3c, !PT ;  /* 0x0000002003f77812 */ /* 0x000fc400078e3cff */
[----:B------:R-:W-:Y:S01]  /*27cd0*/  LOP3.LUT R44, R246, 0x40, RZ, 0x3c, !PT ;  /* 0x00000040f62c7812 */ /* 0x000fe200078e3cff */
[----:B------:R-:W-:Y:S01]  /*27ce0*/  UMOV UR6, URZ ;  /* 0x000000ff00067c82 */ /* 0x000fe20008000000 */
[----:B------:R-:W-:Y:S01]  /*27cf0*/  UMOV UR11, 0x1 ;  /* 0x00000001000b7882 */ /* 0x000fe20000000000 */
[----:B------:R-:W-:Y:S01]  /*27d00*/  UIADD3 UR13, UPT, UPT, UR8, -0x2, URZ ;  /* 0xfffffffe080d7890 */ /* 0x000fe2000fffe0ff */
[----:B--2---:R-:W-:-:S11]  /*27d10*/  UMOV UR9, 0xffffffff ;  /* 0xffffffff00097882 */ /* 0x004fd60000000000 */
.L_x_1:
[----:B-1----:R-:W2:Y:S01]  /*27d20*/  LDL.LU.64 R140, [R1+0x1020] ;  /* 0x00102000018c7983 */ /* 0x002ea20000300a00 */
[----:B------:R-:W-:-:S04]  /*27d30*/  DEPBAR.LE SB0, 0x2 ;  /* 0x000080800000791a */ /* 0x000fc80000000000 */
[----:B------:R-:W2:Y:S04]  /*27d40*/  LDL.LU.64 R142, [R1+0x1028] ;  /* 0x00102800018e7983 */ /* 0x000ea80000300a00 */
[----:B------:R-:W3:Y:S04]  /*27d50*/  LDL.LU.64 R136, [R1+0x1010] ;  /* 0x0010100001887983 */ /* 0x000ee80000300a00 */
[----:B------:R-:W3:Y:S04]  /*27d60*/  LDL.LU.64 R138, [R1+0x1018] ;  /* 0x00101800018a7983 */ /* 0x000ee80000300a00 */
[----:B------:R-:W4:Y:S04]  /*27d70*/  LDL.LU.64 R128, [R1+0x1000] ;  /* 0x0010000001807983 */ /* 0x000f280000300a00 */
[----:B------:R-:W4:Y:S04]  /*27d80*/  LDL.LU.64 R130, [R1+0x1008] ;  /* 0x0010080001827983 */ /* 0x000f280000300a00 */
[----:B------:R-:W4:Y:S04]  /*27d90*/  LDL.LU.64 R124, [R1+0xff0] ;  /* 0x000ff000017c7983 */ /* 0x000f280000300a00 */
[----:B------:R-:W4:Y:S04]  /*27da0*/  LDL.LU.64 R126, [R1+0xff8] ;  /* 0x000ff800017e7983 */ /* 0x000f280000300a00 */
[----:B------:R-:W4:Y:S04]  /*27db0*/  LDL.LU.64 R48, [R1+0xfe0] ;  /* 0x000fe00001307983 */ /* 0x000f280000300a00 */
[----:B------:R-:W4:Y:S04]  /*27dc0*/  LDL.LU.64 R50, [R1+0xfe8] ;  /* 0x000fe80001327983 */ /* 0x000f280000300a00 */
[----:B------:R-:W4:Y:S04]  /*27dd0*/  LDL.LU.64 R44, [R1+0xfc0] ;  /* 0x000fc000012c7983 */ /* 0x000f280000300a00 */
[----:B------:R-:W4:Y:S01]  /*27de0*/  LDL.LU.64 R46, [R1+0xfc8] ;  /* 0x000fc800012e7983 */ /* 0x000f220000300a00 */
[----:B------:R-:W-:-:S03]  /*27df0*/  UIADD3 UR9, UPT, UPT, UR9, 0x1, URZ ;  /* 0x0000000109097890 */ /* 0x000fc6000fffe0ff */
[----:B------:R-:W-:Y:S01]  /*27e00*/  STL [R1+0x3bd4], R244 ;  /* 0x003bd4f401007387 */ /* 0x000fe20000100800 */
[----:B------:R-:W-:-:S03]  /*27e10*/  UISETP.GT.AND UP0, UPT, UR9, 0x1, UPT ;  /* 0x000000010900788c */ /* 0x000fc6000bf04270 */
[----:B------:R-:W-:Y:S01]  /*27e20*/  STL [R1+0x3bd0], R245 ;  /* 0x003bd0f501007387 */ /* 0x000fe20000100800 */
[----:B------:R-:W-:-:S03]  /*27e30*/  USEL UR9, UR9, URZ, !UP0 ;  /* 0x000000ff09097287 */ /* 0x000fc6000c000000 */
[----:B------:R-:W-:Y:S01]  /*27e40*/  STL [R1+0x3b18], R252 ;  /* 0x003b18fc01007387 */ /* 0x000fe20000100800 */
[----:B------:R-:W-:Y:S02]  /*27e50*/  ULEA UR10, UR9, UR5, 0x10 ;  /* 0x00000005090a7291 */ /* 0x000fe4000f8e80ff */
[----:B------:R-:W-:Y:S01]  /*27e60*/  ULEA UR12, UR9, UR5, 0xf ;  /* 0x00000005090c7291 */ /* 0x000fe2000f8e78ff */
[----:B------:R-:W-:Y:S06]  /*27e70*/  BAR.SYNC.DEFER_BLOCKING 0x0 ;  /* 0x0000000000007b1d */ /* 0x000fec0000010000 */
[----:B------:R-:W-:Y:S04]  /*27e80*/  STL [R1+0x3b14], R0 ;  /* 0x003b140001007387 */ /* 0x000fe80000100800 */
[----:B------:R-:W-:Y:S04]  /*27e90*/  STL [R1+0x3b10], R2 ;  /* 0x003b100201007387 */ /* 0x000fe80000100800 */
[----:B------:R-:W-:Y:S04]  /*27ea0*/  LDS R60, [R3+UR10] ;  /* 0x0000000a033c7984 */ /* 0x000fe80008000800 */
[----:B------:R-:W-:Y:S04]  /*27eb0*/  LDS R62, [R3+UR10+0x2000] ;  /* 0x0020000a033e7984 */ /* 0x000fe80008000800 */
[----:B-----5:R-:W-:Y:S04]  /*27ec0*/  LDS R61, [R247+UR10] ;  /* 0x0000000af73d7984 */ /* 0x020fe80008000800 */
[----:B------:R-:W-:Y:S04]  /*27ed0*/  LDS R63, [R247+UR10+0x2000] ;  /* 0x0020000af73f7984 */ /* 0x000fe80008000800 */
[----:B------:R-:W1:Y:S04]  /*27ee0*/  LDSM.16.M88.4 R52, [R246+UR12+0x20000] ;  /* 0x0200000cf634783b */ /* 0x000e680008000200 */
[----:B------:R-:W-:Y:S04]  /*27ef0*/  LDS R64, [R3+UR10+0x80] ;  /* 0x0000800a03407984 */ /* 0x000fe80008000800 */
[----:B------:R-:W-:Y:S04]  /*27f00*/  LDS R66, [R3+UR10+0x2080] ;  /* 0x0020800a03427984 */ /* 0x000fe80008000800 */
[----:B------:R-:W-:Y:S04]  /*27f10*/  LDS R65, [R247+UR10+0x80] ;  /* 0x0000800af7417984 */ /* 0x000fe80008000800 */
[----:B------:R-:W3:Y:S04]  /*27f20*/  LDS R67, [R247+UR10+0x2080] ;  /* 0x0020800af7437984 */ /* 0x000ee80008000800 */
[----:B------:R-:W-:Y:S04]  /*27f30*/  LDS R68, [R3+UR10+0x100] ;  /* 0x0001000a03447984 */ /* 0x000fe80008000800 */
[----:B------:R-:W-:Y:S04]  /*27f40*/  LDS R70, [R3+UR10+0x2100] ;  /* 0x0021000a03467984 */ /* 0x000fe80008000800 */
[----:B------:R-:W-:Y:S04]  /*27f50*/  LDS R69, [R247+UR10+0x100] ;  /* 0x0001000af7457984 */ /* 0x000fe80008000800 */
[----:B------:R-:W4:Y:S04]  /*27f60*/  LDS R71, [R247+UR10+0x2100] ;  /* 0x0021000af7477984 */ /* 0x000f280008000800 */
[----:B------:R-:W-:Y:S04]  /*27f70*/  LDS R72, [R3+UR10+0x180] ;  /* 0x0001800a03487984 */ /* 0x000fe80008000800 */
[----:B------:R-:W-:Y:S04]  /*27f80*/  LDS R74, [R3+UR10+0x2180] ;  /* 0x0021800a034a7984 */ /* 0x000fe80008000800 */
[----:B------:R-:W-:Y:S04]  /*27f90*/  LDS R73, [R247+UR10+0x180] ;  /* 0x0001800af7497984 */ /* 0x000fe80008000800 */
[----:B------:R-:W2:Y:S04]  /*27fa0*/  LDS R75, [R247+UR10+0x2180] ;  /* 0x0021800af74b7984 */ /* 0x000ea80008000800 */
        /* <DEDUP_REMOVED lines=8> */
[----:B-1----:R-:W-:Y:S04]  /*28030*/  STL [R1+0x480c], R54 ;  /* 0x00480c3601007387 */ /* 0x002fe80000100800 */
[----:B------:R-:W-:Y:S04]  /*28040*/  STL [R1+0x4808], R55 ;  /* 0x0048083701007387 */ /* 0x000fe80000100800 */
[----:B------:R-:W-:Y:S04]  /*28050*/  LDS R236, [R3+UR10+0x300] ;  /* 0x0003000a03ec7984 */ /* 0x000fe80008000800 */
        /* <DEDUP_REMOVED lines=26> */
[----:B------:R-:W1:Y:S01]  /*28200*/  LDS R215, [R247+UR10+0x2600] ;  /* 0x0026000af7d77984 */ /* 0x000e620008000800 */
[-C--:B--2---:R-:W-:Y:S03]  /*28210*/  HMMA.1688.F32.TF32 R144, R60, R52.reuse, R140 ;  /* 0x000000343c90723c */ /* 0x084fe6000008108c */
[----:B------:R-:W-:Y:S04]  /*28220*/  LDS R208, [R3+UR10+0x680] ;  /* 0x0006800a03d07984 */ /* 0x000fe80008000800 */
[----:B------:R-:W-:Y:S01]  /*28230*/  LDS R210, [R3+UR10+0x2680] ;  /* 0x0026800a03d27984 */ /* 0x000fe20008000800 */
[-C--:B---3--:R-:W-:Y:S03]  /*28240*/  HMMA.1688.F32.TF32 R140, R64, R52.reuse, R136 ;  /* 0x00000034408c723c */ /* 0x088fe60000081088 */
[----:B------:R-:W-:Y:S04]  /*28250*/  LDS R209, [R247+UR10+0x680] ;  /* 0x0006800af7d17984 */ /* 0x000fe80008000800 */
[----:B------:R-:W2:Y:S01]  /*28260*/  LDS R211, [R247+UR10+0x2680] ;  /* 0x0026800af7d37984 */ /* 0x000ea20008000800 */
[-C--:B----4-:R-:W-:Y:S03]  /*28270*/  HMMA.1688.F32.TF32 R136, R68, R52.reuse, R128 ;  /* 0x000000344488723c */ /* 0x090fe60000081080 */
[----:B------:R-:W-:Y:S04]  /*28280*/  LDSM.16.M88.4 R192, [R246+UR12+0x24000] ;  /* 0x0240000cf6c0783b */ /* 0x000fe80008000200 */
[----:B------:R3:W-:Y:S01]  /*28290*/  STL.64 [R1+0xad0], R144 ;  /* 0x000ad09001007387 */ /* 0x0007e20000100a00 */
[-C--:B------:R-:W-:Y:S03]  /*282a0*/  HMMA.1688.F32.TF32 R128, R72, R52.reuse, R124 ;  /* 0x000000344880723c */ /* 0x080fe6000008107c */
[----:B------:R4:W-:Y:S04]  /*282b0*/  STL.64 [R1+0xad8], R146 ;  /* 0x000ad89201007387 */ /* 0x0009e80000100a00 */
[----:B------:R1:W-:Y:S01]  /*282c0*/  STL.64 [R1+0xaf0], R140 ;  /* 0x000af08c01007387 */ /* 0x0003e20000100a00 */
[-C--:B------:R-:W-:Y:S03]  /*282d0*/  HMMA.1688.F32.TF32 R124, R56, R52.reuse, R48 ;  /* 0x00000034387c723c */ /* 0x080fe60000081030 */
[----:B------:R1:W-:Y:S04]  /*282e0*/  STL.64 [R1+0xaf8], R142 ;  /* 0x000af88e01007387 */ /* 0x0003e80000100a00 */
[----:B------:R1:W-:Y:S01]  /*282f0*/  STL.64 [R1+0xb10], R136 ;  /* 0x000b108801007387 */ /* 0x0003e20000100a00 */
[-C--:B------:R-:W-:Y:S03]  /*28300*/  HMMA.1688.F32.TF32 R48, R240, R52.reuse, R44 ;  /* 0x00000034f030723c */ /* 0x080fe6000008102c */
[----:B------:R1:W-:Y:S04]  /*28310*/  STL.64 [R1+0xb18], R138 ;  /* 0x000b188a01007387 */ /* 0x0003e80000100a00 */
[----:B------:R-:W-:Y:S04]  /*28320*/  STL.64 [R1+0xb40], R128 ;  /* 0x000b408001007387 */ /* 0x000fe80000100a00 */
[----:B------:R-:W-:Y:S04]  /*28330*/  STL.64 [R1+0xb48], R130 ;  /* 0x000b488201007387 */ /* 0x000fe80000100a00 */
[----:B------:R-:W2:Y:S04]  /*28340*/  LDL.LU.64 R44, [R1+0x1280] ;  /* 0x00128000012c7983 */ /* 0x000ea80000300a00 */
[----:B------:R-:W-:Y:S04]  /*28350*/  STL.64 [R1+0x20e0], R124 ;  /* 0x0020e07c01007387 */ /* 0x000fe80000100a00 */
[----:B------:R-:W-:Y:S04]  /*28360*/  STL.64 [R1+0x20e8], R126 ;  /* 0x0020e87e01007387 */ /* 0x000fe80000100a00 */
[----:B------:R-:W2:Y:S04]  /*28370*/  LDL.LU.64 R46, [R1+0x1288] ;  /* 0x00128800012e7983 */ /* 0x000ea80000300a00 */
[----:B------:R-:W-:Y:S04]  /*28380*/  STL.64 [R1+0x23a0], R48 ;  /* 0x0023a03001007387 */ /* 0x000fe80000100a00 */
[----:B------:R-:W-:Y:S04]  /*28390*/  STL.64 [R1+0x23a8], R50 ;  /* 0x0023a83201007387 */ /* 0x000fe80000100a00 */
[----:B------:R-:W2:Y:S04]  /*283a0*/  LDL.LU.64 R152, [R1+0x10a0] ;  /* 0x0010a00001987983 */ /* 0x000ea80000300a00 */
[----:B------:R-:W2:Y:S04]  /*283b0*/  LDL.LU.64 R154, [R1+0x10a8] ;  /* 0x0010a800019a7983 */ /* 0x000ea80000300a00 */
[----:B------:R-:W2:Y:S04]  /*283c0*/  LDL.LU.64 R148, [R1+0xe40] ;  /* 0x000e400001947983 */ /* 0x000ea80000300a00 */
[----:B------:R-:W2:Y:S04]  /*283d0*/  LDL.LU.64 R150, [R1+0xe48] ;  /* 0x000e480001967983 */ /* 0x000ea80000300a00 */
[----:B---3--:R-:W3:Y:S04]  /*283e0*/  LDL.LU.64 R144, [R1+0x470] ;  /* 0x0004700001907983 */ /* 0x008ee80000300a00 */
[----:B----4-:R-:W3:Y:S04]  /*283f0*/  LDL.LU.64 R146, [R1+0x478] ;  /* 0x0004780001927983 */ /* 0x010ee80000300a00 */
[----:B-1----:R-:W4:Y:S04]  /*28400*/  LDL.LU.64 R140, [R1+0x2e0] ;  /* 0x0002e000018c7983 */ /* 0x002f280000300a00 */
[----:B------:R-:W4:Y:S04]  /*28410*/  LDL.LU.64 R142, [R1+0x2e8] ;  /* 0x0002e800018e7983 */ /* 0x000f280000300a00 */
[----:B------:R-:W4:Y:S04]  /*28420*/  LDL.LU.64 R136, [R1+0x1e0] ;  /* 0x0001e00001887983 */ /* 0x000f280000300a00 */
[----:B------:R-:W4:Y:S04]  /*28430*/  LDL.LU.64 R138, [R1+0x1e8] ;  /* 0x0001e800018a7983 */ /* 0x000f280000300a00 */
[----:B------:R-:W1:Y:S04]  /*28440*/  LDSM.16.M88.4 R48, [R246+UR12+0x20400] ;  /* 0x0204000cf630783b */ /* 0x000e680008000200 */
[----:B------:R-:W-:Y:S04]  /*28450*/  LDS R124, [R3+UR10+0x700] ;  /* 0x0007000a037c7984 */ /* 0x000fe80008000800 */
[----:B------:R-:W-:Y:S04]  /*28460*/  LDS R126, [R3+UR10+0x2700] ;  /* 0x0027000a037e7984 */ /* 0x000fe80008000800 */
[----:B------:R-:W-:Y:S04]  /*28470*/  LDS R125, [R247+UR10+0x700] ;  /* 0x0007000af77d7984 */ /* 0x000fe80008000800 */
[----:B------:R-:W-:Y:S01]  /*28480*/  LDS R127, [R247+UR10+0x2700] ;  /* 0x0027000af77f7984 */ /* 0x000fe20008000800 */
[-C--:B------:R-:W-:Y:S03]  /*28490*/  HMMA.1688.F32.TF32 R116, R212, R52.reuse, R116 ;  /* 0x00000034d474723c */ /* 0x080fe60000081074 */
[----:B------:R-:W-:Y:S04]  /*284a0*/  LDS R128, [R3+UR10+0x780] ;  /* 0x0007800a03807984 */ /* 0x000fe80008000800 */
[----:B------:R-:W-:Y:S01]  /*284b0*/  LDS R130, [R3+UR10+0x2780] ;  /* 0x0027800a03827984 */ /* 0x000fe20008000800 */
[-C--:B--2---:R-:W-:Y:S03]  /*284c0*/  HMMA.1688.F32.TF32 R108, R208, R52.reuse, R108 ;  /* 0x00000034d06c723c */ /* 0x084fe6000008106c */
[----:B------:R-:W-:Y:S04]  /*284d0*/  LDS R129, [R247+UR10+0x780] ;  /* 0x0007800af7817984 */ /* 0x000fe80008000800 */
[----:B------:R-:W-:Y:S04]  /*284e0*/  LDS R131, [R247+UR10+0x2780] ;  /* 0x0027800af7837984 */ /* 0x000fe80008000800 */
[----:B------:R-:W-:Y:S04]  /*284f0*/  LDSM.16.M88.4 R188, [R246+UR12+0x24400] ;  /* 0x0244000cf6bc783b */ /* 0x000fe80008000200 */
[----:B-1----:R-:W-:Y:S04]  /*28500*/  STL [R1+0x4804], R50 ;  /* 0x0048043201007387 */ /* 0x002fe80000100800 */
[----:B------:R-:W-:Y:S04]  /*28510*/  STL [R1+0x4800], R51 ;  /* 0x0048003301007387 */ /* 0x000fe80000100800 */
[----:B------:R-:W-:Y:S04]  /*28520*/  LDSM.16.M88.4 R184, [R246+UR12+0x24800] ;  /* 0x0248000cf6b8783b */ /* 0x000fe80008000200 */
[----:B------:R-:W-:Y:S04]  /*28530*/  LDSM.16.M88.4 R180, [R246+UR12+0x24c00] ;  /* 0x024c000cf6b4783b */ /* 0x000fe80008000200 */
[----:B------:R-:W-:Y:S04]  /*28540*/  LDSM.16.M88.4 R176, [R246+UR12+0x25000] ;  /* 0x0250000cf6b0783b */ /* 0x000fe80008000200 */
[----:B------:R-:W-:Y:S04]  /*28550*/  LDSM.16.M88.4 R172, [R246+UR12+0x25400] ;  /* 0x0254000cf6ac783b */ /* 0x000fe80008000200 */
[----:B------:R-:W-:Y:S04]  /*28560*/  LDSM.16.M88.4 R168, [R246+UR12+0x25800] ;  /* 0x0258000cf6a8783b */ /* 0x000fe80008000200 */
[----:B------:R-:W-:Y:S01]  /*28570*/  LDSM.16.M88.4 R164, [R246+UR12+0x25c00] ;  /* 0x025c000cf6a4783b */ /* 0x000fe20008000200 */
[-C--:B------:R-:W-:Y:S03]  /*28580*/  HMMA.1688.F32.TF32 R156, R236, R52.reuse, R44 ;  /* 0x00000034ec9c723c */ /* 0x080fe6000008102c */
[----:B------:R-:W1:Y:S05]  /*28590*/  LDSM.16.M88.4 R44, [R246+UR12+0x20800] ;  /* 0x0208000cf62c783b */ /* 0x000e6a0008000200 */
[-C--:B------:R-:W-:Y:S08]  /*285a0*/  HMMA.1688.F32.TF32 R152, R232, R52.reuse, R152 ;  /* 0x00000034e898723c */ /* 0x080ff00000081098 */
[-C--:B------:R-:W-:Y:S08]  /*285b0*/  HMMA.1688.F32.TF32 R148, R228, R52.reuse, R148 ;  /* 0x00000034e494723c */ /* 0x080ff00000081094 */
[-C--:B---3--:R-:W-:Y:S08]  /*285c0*/  HMMA.1688.F32.TF32 R144, R224, R52.reuse, R144 ;  /* 0x00000034e090723c */ /* 0x088ff00000081090 */
[-C--:B----4-:R-:W-:Y:S01]  /*285d0*/  HMMA.1688.F32.TF32 R140, R220, R52.reuse, R140 ;  /* 0x00000034dc8c723c */ /* 0x090fe2000008108c */
[----:B-1----:R-:W-:Y:S04]  /*285e0*/  STL [R1+0x47f8], R46 ;  /* 0x0047f82e01007387 */ /* 0x002fe80000100800 */
[----:B------:R-:W-:Y:S03]  /*285f0*/  STL.64 [R1+0x2800], R156 ;  /* 0x0028009c01007387 */ /* 0x000fe60000100a00 */
[-C--:B------:R-:W-:Y:S01]  /*28600*/  HMMA.1688.F32.TF32 R136, R216, R52.reuse, R136 ;  /* 0x00000034d888723c */ /* 0x080fe20000081088 */
[----:B------:R-:W-:Y:S04]  /*28610*/  STL.64 [R1+0x2808], R158 ;  /* 0x0028089e01007387 */ /* 0x000fe80000100a00 */
[----:B------:R-:W-:Y:S04]  /*28620*/  STL [R1+0x47f4], R47 ;  /* 0x0047f42f01007387 */ /* 0x000fe80000100800 */
[----:B------:R-:W-:Y:S04]  /*28630*/  STL.64 [R1+0x2960], R152 ;  /* 0x0029609801007387 */ /* 0x000fe80000100a00 */
[----:B------:R-:W-:Y:S04]  /*28640*/  STL.64 [R1+0x2968], R154 ;  /* 0x0029689a01007387 */ /* 0x000fe80000100a00 */
[----:B------:R-:W-:Y:S04]  /*28650*/  STL.64 [R1+0x2a30], R148 ;  /* 0x002a309401007387 */ /* 0x000fe80000100a00 */
[----:B------:R-:W-:Y:S04]  /*28660*/  STL.64 [R1+0x2a38], R150 ;  /* 0x002a389601007387 */ /* 0x000fe80000100a00 */
[----:B------:R-:W-:Y:S04]  /*28670*/  STL.64 [R1+0x2b00], R144 ;  /* 0x002b009001007387 */ /* 0x000fe80000100a00 */
[----:B------:R-:W-:Y:S04]  /*28680*/  STL.64 [R1+0x2b08], R146 ;  /* 0x002b089201007387 */ /* 0x000fe80000100a00 */
[----:B------:R-:W2:Y:S04]  /*28690*/  LDL.LU.64 R160, [R1+0x1510] ;  /* 0x0015100001a07983 */ /* 0x000ea80000300a00 */
[----:B------:R-:W-:Y:S04]  /*286a0*/  STL.64 [R1+0x2bd0], R140 ;  /* 0x002bd08c01007387 */ /* 0x000fe80000100a00 */
[----:B------:R-:W-:Y:S04]  /*286b0*/  STL.64 [R1+0x2bd8], R142 ;  /* 0x002bd88e01007387 */ /* 0x000fe80000100a00 */
[----:B------:R-:W2:Y:S04]  /*286c0*/  LDL.LU.64 R162, [R1+0x1518] ;  /* 0x0015180001a27983 */ /* 0x000ea80000300a00 */
[----:B------:R1:W-:Y:S04]  /*286d0*/  STL.64 [R1+0x2c80], R136 ;  /* 0x002c808801007387 */ /* 0x0003e80000100a00 */
[----:B------:R3:W-:Y:S04]  /*286e0*/  STL.64 [R1+0x2c88], R138 ;  /* 0x002c888a01007387 */ /* 0x0007e80000100a00 */
[----:B-1----:R-:W4:Y:S04]  /*286f0*/  LDL.LU.64 R136, [R1+0x1500] ;  /* 0x0015000001887983 */ /* 0x002f280000300a00 */
[----:B---3--:R-:W4:Y:S04]  /*28700*/  LDL.LU.64 R138, [R1+0x1508] ;  /* 0x00150800018a7983 */ /* 0x008f280000300a00 */
[----:B------:R-:W3:Y:S04]  /*28710*/  LDL.LU.64 R156, [R1+0x14f0] ;  /* 0x0014f000019c7983 */ /* 0x000ee80000300a00 */
[----:B------:R-:W3:Y:S04]  /*28720*/  LDL.LU.64 R158, [R1+0x14f8] ;  /* 0x0014f800019e7983 */ /* 0x000ee80000300a00 */
[----:B------:R-:W3:Y:S04]  /*28730*/  LDL.LU.64 R152, [R1+0x14e0] ;  /* 0x0014e00001987983 */ /* 0x000ee80000300a00 */
[----:B------:R-:W3:Y:S04]  /*28740*/  LDL.LU.64 R154, [R1+0x14e8] ;  /* 0x0014e800019a7983 */ /* 0x000ee80000300a00 */
[----:B------:R-:W3:Y:S01]  /*28750*/  LDL.LU.64 R148, [R1+0x14d0] ;  /* 0x0014d00001947983 */ /* 0x000ee20000300a00 */
[-C--:B------:R-:W-:Y:S03]  /*28760*/  HMMA.1688.F32.TF32 R40, R124, R52.reuse, R40 ;  /* 0x000000347c28723c */ /* 0x080fe60000081028 */
[----:B------:R-:W3:Y:S04]  /*28770*/  LDL.LU.64 R150, [R1+0x14d8] ;  /* 0x0014d80001967983 */ /* 0x000ee80000300a00 */
[----:B------:R-:W-:Y:S04]  /*28780*/  STL.64 [R1+0x2d10], R116 ;  /* 0x002d107401007387 */ /* 0x000fe80000100a00 */
[----:B------:R-:W-:Y:S04]  /*28790*/  STL.64 [R1+0x2d18], R118 ;  /* 0x002d187601007387 */ /* 0x000fe80000100a00 */
[----:B------:R-:W3:Y:S04]  /*287a0*/  LDL.LU.64 R144, [R1+0x1490] ;  /* 0x0014900001907983 */ /* 0x000ee80000300a00 */
[----:B------:R-:W3:Y:S04]  /*287b0*/  LDL.LU.64 R146, [R1+0x1498] ;  /* 0x0014980001927983 */ /* 0x000ee80000300a00 */
[----:B------:R-:W-:Y:S04]  /*287c0*/  STL.64 [R1+0x2d80], R108 ;  /* 0x002d806c01007387 */ /* 0x000fe80000100a00 */
[----:B------:R-:W-:Y:S04]  /*287d0*/  STL.64 [R1+0x2d88], R110 ;  /* 0x002d886e01007387 */ /* 0x000fe80000100a00 */
[----:B------:R-:W3:Y:S04]  /*287e0*/  LDL.LU.64 R140, [R1+0x12a0] ;  /* 0x0012a000018c7983 */ /* 0x000ee80000300a00 */
[----:B------:R-:W3:Y:S01]  /*287f0*/  LDL.LU.64 R142, [R1+0x12a8] ;  /* 0x0012a800018e7983 */ /* 0x000ee20000300a00 */
[----:B------:R-:W-:Y:S03]  /*28800*/  HMMA.1688.F32.TF32 R52, R128, R52, R120 ;  /* 0x000000348034723c */ /* 0x000fe60000081078 */
[----:B------:R1:W-:Y:S04]  /*28810*/  STL.64 [R1+0x2dd0], R40 ;  /* 0x002dd02801007387 */ /* 0x0003e80000100a00 */
[----:B------:R1:W-:Y:S04]  /*28820*/  STL.64 [R1+0x2dd8], R42 ;  /* 0x002dd82a01007387 */ /* 0x0003e80000100a00 */
[----:B-1----:R-:W3:Y:S04]  /*28830*/  LDL.LU.64 R40, [R1+0x1090] ;  /* 0x0010900001287983 */ /* 0x002ee80000300a00 */
[----:B------:R-:W3:Y:S04]  /*28840*/  LDL.LU.64 R42, [R1+0x1098] ;  /* 0x00109800012a7983 */ /* 0x000ee80000300a00 */
[----:B------:R-:W-:Y:S04]  /*28850*/  STL.64 [R1+0x2e00], R52 ;  /* 0x002e003401007387 */ /* 0x000fe80000100a00 */
[----:B------:R1:W-:Y:S01]  /*28860*/  STL.64 [R1+0x2e08], R54 ;  /* 0x002e083601007387 */ /* 0x0003e20000100a00 */
[----:B--2---:R-:W-:-:S15]  /*28870*/  HMMA.1688.F32.TF32 R108, R60, R48, R160 ;  /* 0x000000303c6c723c */ /* 0x004fde00000810a0 */
[----:B------:R-:W-:-:S04]  /*28880*/  NOP ;  /* 0x0000000000007918 */ /* 0x000fc80000000000 */
[----:B------:R2:W-:Y:S01]  /*28890*/  STL.64 [R1+0xa20], R108 ;  /* 0x000a206c01007387 */ /* 0x0005e20000100a00 */
[----:B-1----:R-:W-:Y:S02]  /*288a0*/  IMAD.MOV.U32 R54, RZ, RZ, R110 ;  /* 0x000000ffff367224 */ /* 0x002fe400078e006e */
[----:B------:R-:W-:Y:S01]  /*288b0*/  IMAD.MOV.U32 R55, RZ, RZ, R111 ;  /* 0x000000ffff377224 */ /* 0x000fe200078e006f */
[----:B--2---:R-:W2:Y:S04]  /*288c0*/  LDL.LU.64 R108, [R1+0xe30] ;  /* 0x000e3000016c7983 */ /* 0x004ea80000300a00 */
[----:B------:R-:W2:Y:S01]  /*288d0*/  LDL.LU.64 R110, [R1+0xe38] ;  /* 0x000e3800016e7983 */ /* 0x000ea20000300a00 */
[----:B----4-:R-:W-:-:S15]  /*288e0*/  HMMA.1688.F32.TF32 R116, R64, R48, R136 ;  /* 0x000000304074723c */ /* 0x010fde0000081088 */
[----:B------:R-:W-:-:S04]  /*288f0*/  NOP ;  /* 0x0000000000007918 */ /* 0x000fc80000000000 */
[----:B------:R1:W-:Y:S01]  /*28900*/  STL.64 [R1+0xa40], R116 ;  /* 0x000a407401007387 */ /* 0x0003e20000100a00 */
[----:B------:R-:W-:Y:S02]  /*28910*/  IMAD.MOV.U32 R53, RZ, RZ, R118 ;  /* 0x000000ffff357224 */ /* 0x000fe400078e0076 */
[----:B------:R-:W-:Y:S01]  /*28920*/  IMAD.MOV.U32 R52, RZ, RZ, R119 ;  /* 0x000000ffff347224 */ /* 0x000fe200078e0077 */
[----:B------:R-:W4:Y:S04]  /*28930*/  LDL.LU.64 R136, [R1+0x460] ;  /* 0x0004600001887983 */ /* 0x000f280000300a00 */
[----:B------:R-:W4:Y:S04]  /*28940*/  LDL.LU.64 R138, [R1+0x468] ;  /* 0x00046800018a7983 */ /* 0x000f280000300a00 */
[----:B------:R-:W4:Y:S04]  /*28950*/  LDL.LU.64 R120, [R1+0x2d0] ;  /* 0x0002d00001787983 */ /* 0x000f280000300a00 */
[----:B------:R-:W4:Y:S04]  /*28960*/  LDL.LU.64 R122, [R1+0x2d8] ;  /* 0x0002d800017a7983 */ /* 0x000f280000300a00 */
[----:B-1----:R-:W4:Y:S04]  /*28970*/  LDL.LU.64 R116, [R1+0x1d0] ;  /* 0x0001d00001747983 */ /* 0x002f280000300a00 */
[----:B------:R-:W4:Y:S01]  /*28980*/  LDL.LU.64 R118, [R1+0x1d8] ;  /* 0x0001d80001767983 */ /* 0x000f220000300a00 */
[-C--:B---3--:R-:W-:Y:S03]  /*28990*/  HMMA.1688.F32.TF32 R160, R68, R48.reuse, R156 ;  /* 0x0000003044a0723c */ /* 0x088fe6000008109c */
[----:B------:R-:W-:Y:S04]  /*289a0*/  STL [R1+0x46c8], R52 ;  /* 0x0046c83401007387 */ /* 0x000fe80000100800 */
[----:B------:R-:W-:Y:S01]  /*289b0*/  STL [R1+0x46c4], R53 ;  /* 0x0046c43501007387 */ /* 0x000fe20000100800 */
[-C--:B------:R-:W-:Y:S08]  /*289c0*/  HMMA.1688.F32.TF32 R156, R72, R48.reuse, R152 ;  /* 0x00000030489c723c */ /* 0x080ff00000081098 */
[-C--:B------:R-:W-:Y:S03]  /*289d0*/  HMMA.1688.F32.TF32 R152, R56, R48.reuse, R148 ;  /* 0x000000303898723c */ /* 0x080fe60000081094 */
[----:B------:R-:W-:Y:S04]  /*289e0*/  STL.64 [R1+0xa50], R160 ;  /* 0x000a50a001007387 */ /* 0x000fe80000100a00 */
[----:B------:R-:W-:Y:S01]  /*289f0*/  STL.64 [R1+0xa58], R162 ;  /* 0x000a58a201007387 */ /* 0x000fe20000100a00 */
[-C--:B------:R-:W-:Y:S03]  /*28a00*/  HMMA.1688.F32.TF32 R148, R240, R48.reuse, R144 ;  /* 0x00000030f094723c */ /* 0x080fe60000081090 */
[----:B------:R-:W-:Y:S04]  /*28a10*/  STL.64 [R1+0xa70], R156 ;  /* 0x000a709c01007387 */ /* 0x000fe80000100a00 */
[----:B------:R-:W-:Y:S01]  /*28a20*/  STL.64 [R1+0xa78], R158 ;  /* 0x000a789e01007387 */ /* 0x000fe20000100a00 */
[-C--:B------:R-:W-:Y:S03]  /*28a30*/  HMMA.1688.F32.TF32 R144, R236, R48.reuse, R140 ;  /* 0x00000030ec90723c */ /* 0x080fe6000008108c */
[----:B------:R-:W-:Y:S04]  /*28a40*/  STL.64 [R1+0x2070], R152 ;  /* 0x0020709801007387 */ /* 0x000fe80000100a00 */
[----:B------:R-:W-:Y:S01]  /*28a50*/  STL.64 [R1+0x2078], R154 ;  /* 0x0020789a01007387 */ /* 0x000fe20000100a00 */
[----:B------:R-:W-:Y:S03]  /*28a60*/  HMMA.1688.F32.TF32 R140, R232, R48, R40 ;  /* 0x00000030e88c723c */ /* 0x000fe60000081028 */
[----:B------:R-:W-:Y:S04]  /*28a70*/  STL.64 [R1+0x2200], R148 ;  /* 0x0022009401007387 */ /* 0x000fe80000100a00 */
[----:B------:R-:W-:Y:S04]  /*28a80*/  STL.64 [R1+0x2208], R150 ;  /* 0x0022089601007387 */ /* 0x000fe80000100a00 */
[----:B------:R-:W3:Y:S04]  /*28a90*/  LDL.LU.64 R40, [R1+0x1740] ;  /* 0x0017400001287983 */ /* 0x000ee80000300a00 */
[----:B------:R-:W-:Y:S04]  /*28aa0*/  STL.64 [R1+0x2660], R144 ;  /* 0x0026609001007387 */ /* 0x000fe80000100a00 */
[----:B------:R-:W-:Y:S04]  /*28ab0*/  STL.64 [R1+0x2668], R146 ;  /* 0x0026689201007387 */ /* 0x000fe80000100a00 */
[----:B------:R-:W3:Y:S04]  /*28ac0*/  LDL.LU.64 R42, [R1+0x1748] ;  /* 0x00174800012a7983 */ /* 0x000ee80000300a00 */
[----:B------:R-:W-:Y:S04]  /*28ad0*/  STL.64 [R1+0x2900], R140 ;  /* 0x0029008c01007387 */ /* 0x000fe80000100a00 */
[----:B------:R2:W-:Y:S01]  /*28ae0*/  STL.64 [R1+0x2908], R142 ;  /* 0x0029088e01007387 */ /* 0x0005e20000100a00 */
[----:B------:R-:W-:Y:S03]  /*28af0*/  HMMA.1688.F32.TF32 R92, R208, R44, R92 ;  /* 0x0000002cd05c723c */ /* 0x000fe6000008105c */
[----:B------:R-:W-:Y:S04]  /*28b00*/  LDSM.16.M88.4 R160, [R246+UR12+0x26000] ;  /* 0x0260000cf6a0783b */ /* 0x000fe80008000200 */
[----:B------:R-:W-:Y:S04]  /*28b10*/  LDSM.16.M88.4 R156, [R246+UR12+0x26400] ;  /* 0x0264000cf69c783b */ /* 0x000fe80008000200 */
[----:B------:R-:W-:Y:S01]  /*28b20*/  LDSM.16.M88.4 R152, [R246+UR12+0x26800] ;  /* 0x0268000cf698783b */ /* 0x000fe20008000200 */
[----:B--2---:R-:W-:Y:S03]  /*28b30*/  HMMA.1688.F32.TF32 R140, R228, R48, R108 ;  /* 0x00000030e48c723c */ /* 0x004fe6000008106c */
[----:B------:R-:W2:Y:S04]  /*28b40*/  LDL.LU.64 R108, [R1+0x1730] ;  /* 0x00173000016c7983 */ /* 0x000ea80000300a00 */
[----:B------:R-:W2:-:S12]  /*28b50*/  LDL.LU.64 R110, [R1+0x1738] ;  /* 0x00173800016e7983 */ /* 0x000e980000300a00 */
[----:B------:R1:W-:Y:S04]  /*28b60*/  STL.64 [R1+0x29d0], R140 ;  /* 0x0029d08c01007387 */ /* 0x0003e80000100a00 */
[----:B------:R1:W-:Y:S01]  /*28b70*/  STL.64 [R1+0x29d8], R142 ;  /* 0x0029d88e01007387 */ /* 0x0003e20000100a00 */
[-C--:B----4-:R-:W-:Y:S08]  /*28b80*/  HMMA.1688.F32.TF32 R136, R224, R48.reuse, R136 ;  /* 0x00000030e088723c */ /* 0x090ff00000081088 */
[-C--:B------:R-:W-:Y:S08]  /*28b90*/  HMMA.1688.F32.TF32 R120, R220, R48.reuse, R120 ;  /* 0x00000030dc78723c */ /* 0x080ff00000081078 */
[-C--:B------:R-:W-:Y:S03]  /*28ba0*/  HMMA.1688.F32.TF32 R116, R216, R48.reuse, R116 ;  /* 0x00000030d874723c */ /* 0x080fe60000081074 */
[----:B------:R4:W-:Y:S04]  /*28bb0*/  STL.64 [R1+0x2aa0], R136 ;  /* 0x002aa08801007387 */ /* 0x0009e80000100a00 */
[----:B------:R4:W-:Y:S04]  /*28bc0*/  STL.64 [R1+0x2aa8], R138 ;  /* 0x002aa88a01007387 */ /* 0x0009e80000100a00 */
[----:B-1----:R-:W2:Y:S04]  /*28bd0*/  LDL.LU.64 R140, [R1+0x1720] ;  /* 0x00172000018c7983 */ /* 0x002ea80000300a00 */
[----:B------:R-:W-:Y:S04]  /*28be0*/  STL.64 [R1+0x2b70], R120 ;  /* 0x002b707801007387 */ /* 0x000fe80000100a00 */
[----:B------:R-:W-:Y:S04]  /*28bf0*/  STL.64 [R1+0x2b78], R122 ;  /* 0x002b787a01007387 */ /* 0x000fe80000100a00 */
[----:B------:R-:W2:Y:S04]  /*28c00*/  LDL.LU.64 R142, [R1+0x1728] ;  /* 0x00172800018e7983 */ /* 0x000ea80000300a00 */
[----:B------:R-:W-:Y:S04]  /*28c10*/  STL.64 [R1+0x2c30], R116 ;  /* 0x002c307401007387 */ /* 0x000fe80000100a00 */
[----:B------:R1:W-:Y:S04]  /*28c20*/  STL.64 [R1+0x2c38], R118 ;  /* 0x002c387601007387 */ /* 0x0003e80000100a00 */
[----:B----4-:R-:W4:Y:S04]  /*28c30*/  LDL.LU.64 R136, [R1+0x1710] ;  /* 0x0017100001887983 */ /* 0x010f280000300a00 */
[----:B------:R-:W4:Y:S01]  /*28c40*/  LDL.LU.64 R138, [R1+0x1718] ;  /* 0x00171800018a7983 */ /* 0x000f220000300a00 */
[-C--:B-1----:R-:W-:Y:S03]  /*28c50*/  HMMA.1688.F32.TF32 R116, R212, R48.reuse, R112 ;  /* 0x00000030d474723c */ /* 0x082fe60000081070 */
[----:B------:R-:W4:Y:S04]  /*28c60*/  LDL.LU.64 R120, [R1+0x16c0] ;  /* 0x0016c00001787983 */ /* 0x000f280000300a00 */
[----:B------:R-:W4:Y:S01]  /*28c70*/  LDL.LU.64 R122, [R1+0x16c8] ;  /* 0x0016c800017a7983 */ /* 0x000f220000300a00 */
[-C--:B------:R-:W-:Y:S08]  /*28c80*/  HMMA.1688.F32.TF32 R112, R208, R48.reuse, R104 ;  /* 0x00000030d070723c */ /* 0x080ff00000081068 */
[-C--:B------:R-:W-:Y:S03]  /*28c90*/  HMMA.1688.F32.TF32 R104, R124, R48.reuse, R36 ;  /* 0x000000307c68723c */ /* 0x080fe60000081024 */
[----:B------:R-:W-:Y:S04]  /*28ca0*/  STL.64 [R1+0x2cd0], R116 ;  /* 0x002cd07401007387 */ /* 0x000fe80000100a00 */
[----:B------:R-:W-:Y:S01]  /*28cb0*/  STL.64 [R1+0x2cd8], R118 ;  /* 0x002cd87601007387 */ /* 0x000fe20000100a00 */
[----:B------:R-:W-:Y:S03]  /*28cc0*/  HMMA.1688.F32.TF32 R48, R128, R48, R132 ;  /* 0x000000308030723c */ /* 0x000fe60000081084 */
[----:B------:R-:W-:Y:S04]  /*28cd0*/  STL.64 [R1+0x2d50], R112 ;  /* 0x002d507001007387 */ /* 0x000fe80000100a00 */
[----:B------:R-:W-:Y:S01]  /*28ce0*/  STL.64 [R1+0x2d58], R114 ;  /* 0x002d587201007387 */ /* 0x000fe20000100a00 */
[-C--:B---3--:R-:W-:Y:S03]  /*28cf0*/  HMMA.1688.F32.TF32 R36, R60, R44.reuse, R40 ;  /* 0x0000002c3c24723c */ /* 0x088fe60000081028 */
[----:B------:R-:W-:Y:S04]  /*28d00*/  STL.64 [R1+0x2db0], R104 ;  /* 0x002db06801007387 */ /* 0x000fe80000100a00 */
[----:B------:R-:W-:Y:S04]  /*28d10*/  STL.64 [R1+0x2db8], R106 ;  /* 0x002db86a01007387 */ /* 0x000fe80000100a00 */
[----:B------:R-:W3:Y:S04]  /*28d20*/  LDL.LU.64 R40, [R1+0x1480] ;  /* 0x0014800001287983 */ /* 0x000ee80000300a00 */
[----:B------:R-:W-:Y:S04]  /*28d30*/  STL.64 [R1+0x2df0], R48 ;  /* 0x002df03001007387 */ /* 0x000fe80000100a00 */
[----:B------:R-:W-:Y:S04]  /*28d40*/  STL.64 [R1+0x2df8], R50 ;  /* 0x002df83201007387 */ /* 0x000fe80000100a00 */
[----:B------:R-:W3:Y:S04]  /*28d50*/  LDL.LU.64 R42, [R1+0x1488] ;  /* 0x00148800012a7983 */ /* 0x000ee80000300a00 */
[----:B------:R1:W-:Y:S04]  /*28d60*/  STL.64 [R1+0x990], R36 ;  /* 0x0009902401007387 */ /* 0x0003e80000100a00 */
[----:B------:R1:W-:Y:S04]  /*28d70*/  STL.64 [R1+0x998], R38 ;  /* 0x0009982601007387 */ /* 0x0003e80000100a00 */
[----:B-1----:R-:W3:Y:S04]  /*28d80*/  LDL.LU.64 R36, [R1+0x1290] ;  /* 0x0012900001247983 */ /* 0x002ee80000300a00 */
[----:B------:R-:W3:Y:S01]  /*28d90*/  LDL.LU.64 R38, [R1+0x1298] ;  /* 0x0012980001267983 */ /* 0x000ee20000300a00 */
[----:B--2---:R-:W-:-:S15]  /*28da0*/  HMMA.1688.F32.TF32 R48, R64, R44, R108 ;  /* 0x0000002c4030723c */ /* 0x004fde000008106c */
[----:B------:R-:W-:-:S04]  /*28db0*/  NOP ;  /* 0x0000000000007918 */ /* 0x000fc80000000000 */
[----:B------:R1:W-:Y:S04]  /*28dc0*/  STL.64 [R1+0x9b0], R48 ;  /* 0x0009b03001007387 */ /* 0x0003e80000100a00 */
[----:B------:R2:W-:Y:S04]  /*28dd0*/  STL.64 [R1+0x9b8], R50 ;  /* 0x0009b83201007387 */ /* 0x0005e80000100a00 */
[----:B------:R-:W3:Y:S04]  /*28de0*/  LDL.LU.64 R116, [R1+0x1080] ;  /* 0x0010800001747983 */ /* 0x000ee80000300a00 */
[----:B------:R-:W3:Y:S04]  /*28df0*/  LDL.LU.64 R118, [R1+0x1088] ;  /* 0x0010880001767983 */ /* 0x000ee80000300a00 */
[----:B------:R-:W3:Y:S04]  /*28e00*/  LDL.LU.64 R112, [R1+0xe20] ;  /* 0x000e200001707983 */ /* 0x000ee80000300a00 */
[----:B------:R-:W3:Y:S04]  /*28e10*/  LDL.LU.64 R114, [R1+0xe28] ;  /* 0x000e280001727983 */ /* 0x000ee80000300a00 */
[----:B------:R-:W3:Y:S04]  /*28e20*/  LDL.LU.64 R108, [R1+0x450] ;  /* 0x00045000016c7983 */ /* 0x000ee80000300a00 */
[----:B------:R-:W3:Y:S04]  /*28e30*/  LDL.LU.64 R110, [R1+0x458] ;  /* 0x00045800016e7983 */ /* 0x000ee80000300a00 */
[----:B-1----:R-:W3:Y:S04]  /*28e40*/  LDL.LU.64 R48, [R1+0x2c0] ;  /* 0x0002c00001307983 */ /* 0x002ee80000300a00 */
[----:B--2---:R-:W2:Y:S04]  /*28e50*/  LDL.LU.64 R50, [R1+0x2c8] ;  /* 0x0002c80001327983 */ /* 0x004ea80000300a00 */
[----:B------:R-:W2:Y:S04]  /*28e60*/  LDL.LU.64 R104, [R1+0x1c0] ;  /* 0x0001c00001687983 */ /* 0x000ea80000300a00 */
[----:B------:R-:W2:Y:S01]  /*28e70*/  LDL.LU.64 R106, [R1+0x1c8] ;  /* 0x0001c800016a7983 */ /* 0x000ea20000300a00 */
[----:B------:R-:W-:-:S15]  /*28e80*/  HMMA.1688.F32.TF32 R132, R68, R44, R140 ;  /* 0x0000002c4484723c */ /* 0x000fde000008108c */
[----:B------:R-:W-:-:S04]  /*28e90*/  NOP ;  /* 0x0000000000007918 */ /* 0x000fc80000000000 */
[----:B------:R-:W-:Y:S04]  /*28ea0*/  STL.64 [R1+0x9d0], R132 ;  /* 0x0009d08401007387 */ /* 0x000fe80000100a00 */
[----:B------:R4:W-:Y:S02]  /*28eb0*/  STL.64 [R1+0x9d8], R134 ;  /* 0x0009d88601007387 */ /* 0x0009e40000100a00 */
[-C--:B----4-:R-:W-:Y:S08]  /*28ec0*/  HMMA.1688.F32.TF32 R132, R56, R44.reuse, R120 ;  /* 0x0000002c3884723c */ /* 0x090ff00000081078 */
[-C--:B------:R-:W-:Y:S08]  /*28ed0*/  HMMA.1688.F32.TF32 R136, R72, R44.reuse, R136 ;  /* 0x0000002c4888723c */ /* 0x080ff00000081088 */
[-C--:B---3--:R-:W-:Y:S01]  /*28ee0*/  HMMA.1688.F32.TF32 R120, R240, R44.reuse, R40 ;  /* 0x0000002cf078723c */ /* 0x088fe20000081028 */
[----:B------:R-:W1:Y:S10]  /*28ef0*/  LDSM.16.M88.4 R40, [R246+UR12+0x20c00] ;  /* 0x020c000cf628783b */ /* 0x000e740008000200 */
[----:B------:R-:W-:Y:S04]  /*28f00*/  STL.64 [R1+0xa00], R136 ;  /* 0x000a008801007387 */ /* 0x000fe80000100a00 */
[----:B------:R-:W-:Y:S04]  /*28f10*/  STL.64 [R1+0xa08], R138 ;  /* 0x000a088a01007387 */ /* 0x000fe80000100a00 */
[----:B------:R-:W-:Y:S04]  /*28f20*/  STL.64 [R1+0xa10], R132 ;  /* 0x000a108401007387 */ /* 0x000fe80000100a00 */
[----:B------:R-:W-:Y:S04]  /*28f30*/  STL.64 [R1+0xa18], R134 ;  /* 0x000a188601007387 */ /* 0x000fe80000100a00 */
[----:B-1----:R-:W-:Y:S04]  /*28f40*/  STL [R1+0x47e4], R42 ;  /* 0x0047e42a01007387 */ /* 0x002fe80000100800 */
[----:B------:R-:W-:Y:S04]  /*28f50*/  STL.64 [R1+0x2100], R120 ;  /* 0x0021007801007387 */ /* 0x000fe80000100a00 */
[----:B------:R1:W-:Y:S02]  /*28f60*/  STL.64 [R1+0x2108], R122 ;  /* 0x0021087a01007387 */ /* 0x0003e40000100a00 */
[-C--:B-1----:R-:W-:Y:S02]  /*28f70*/  HMMA.1688.F32.TF32 R120, R236, R44.reuse, R36 ;  /* 0x0000002cec78723c */ /* 0x082fe40000081024 */
[----:B------:R-:W1:Y:S04]  /*28f80*/  LDSM.16.M88.4 R36, [R246+UR12+0x21000] ;  /* 0x0210000cf624783b */ /* 0x000e680008000200 */
[----:B------:R-:W-:Y:S04]  /*28f90*/  STL [R1+0x47e0], R43 ;  /* 0x0047e02b01007387 */ /* 0x000fe80000100800 */
[----:B-1----:R-:W-:Y:S09]  /*28fa0*/  STL [R1+0x47dc], R38 ;  /* 0x0047dc2601007387 */ /* 0x002ff20000100800 */
[----:B------:R-:W-:Y:S04]  /*28fb0*/  STL.64 [R1+0x23b0], R120 ;  /* 0x0023b07801007387 */ /* 0x000fe80000100a00 */
[----:B------:R1:W-:Y:S04]  /*28fc0*/  STL.64 [R1+0x23b8], R122 ;  /* 0x0023b87a01007387 */ /* 0x0003e80000100a00 */
[----:B------:R-:W-:Y:S01]  /*28fd0*/  STL [R1+0x47d8], R39 ;  /* 0x0047d82701007387 */ /* 0x000fe20000100800 */
[-C--:B-1----:R-:W-:Y:S08]  /*28fe0*/  HMMA.1688.F32.TF32 R120, R232, R44.reuse, R116 ;  /* 0x0000002ce878723c */ /* 0x082ff00000081074 */
[-C--:B------:R-:W-:Y:S08]  /*28ff0*/  HMMA.1688.F32.TF32 R116, R228, R44.reuse, R112 ;  /* 0x0000002ce474723c */ /* 0x080ff00000081070 */
[-C--:B------:R-:W-:Y:S08]  /*29000*/  HMMA.1688.F32.TF32 R112, R224, R44.reuse, R108 ;  /* 0x0000002ce070723c */ /* 0x080ff0000008106c */
[-C--:B--2---:R-:W-:Y:S01]  /*29010*/  HMMA.1688.F32.TF32 R108, R220, R44.reuse, R48 ;  /* 0x0000002cdc6c723c */ /* 0x084fe20000081030 */
[----:B------:R1:W-:Y:S07]  /*29020*/  STL.64 [R1+0x2810], R120 ;  /* 0x0028107801007387 */ /* 0x0003ee0000100a00 */
[-C--:B------:R-:W-:Y:S01]  /*29030*/  HMMA.1688.F32.TF32 R104, R216, R44.reuse, R104 ;  /* 0x0000002cd868723c */ /* 0x080fe20000081068 */
[----:B------:R2:W-:Y:S04]  /*29040*/  STL.64 [R1+0x2818], R122 ;  /* 0x0028187a01007387 */ /* 0x0005e80000100a00 */
[----:B------:R3:W-:Y:S04]  /*29050*/  STL.64 [R1+0x2970], R116 ;  /* 0x0029707401007387 */ /* 0x0007e80000100a00 */
[----:B------:R4:W-:Y:S04]  /*29060*/  STL.64 [R1+0x2978], R118 ;  /* 0x0029787601007387 */ /* 0x0009e80000100a00 */
[----:B------:R-:W4:Y:S04]  /*29070*/  LDL.LU.64 R48, [R1+0x1940] ;  /* 0x0019400001307983 */ /* 0x000f280000300a00 */
[----:B------:R1:W-:Y:S04]  /*29080*/  STL.64 [R1+0x2a40], R112 ;  /* 0x002a407001007387 */ /* 0x0003e80000100a00 */
[----:B------:R-:W-:Y:S04]  /*29090*/  STL.64 [R1+0x2a48], R114 ;  /* 0x002a487201007387 */ /* 0x000fe80000100a00 */
[----:B------:R-:W4:Y:S04]  /*290a0*/  LDL.LU.64 R50, [R1+0x1948] ;  /* 0x0019480001327983 */ /* 0x000f280000300a00 */
[----:B------:R-:W-:Y:S04]  /*290b0*/  STL.64 [R1+0x2b10], R108 ;  /* 0x002b106c01007387 */ /* 0x000fe80000100a00 */
[----:B------:R-:W-:Y:S04]  /*290c0*/  STL.64 [R1+0x2b18], R110 ;  /* 0x002b186e01007387 */ /* 0x000fe80000100a00 */
[----:B------:R-:W4:Y:S04]  /*290d0*/  LDL.LU.64 R144, [R1+0x1930] ;  /* 0x0019300001907983 */ /* 0x000f280000300a00 */
[----:B------:R-:W4:Y:S04]  /*290e0*/  LDL.LU.64 R146, [R1+0x1938] ;  /* 0x0019380001927983 */ /* 0x000f280000300a00 */
[----:B------:R-:W-:Y:S04]  /*290f0*/  STL.64 [R1+0x2be0], R104 ;  /* 0x002be06801007387 */ /* 0x000fe80000100a00 */
[----:B------:R1:W-:Y:S04]  /*29100*/  STL.64 [R1+0x2be8], R106 ;  /* 0x002be86a01007387 */ /* 0x0003e80000100a00 */
[----:B------:R-:W4:Y:S04]  /*29110*/  LDL.LU.64 R140, [R1+0x1920] ;  /* 0x00192000018c7983 */ /* 0x000f280000300a00 */
[----:B------:R-:W4:Y:S04]  /*29120*/  LDL.LU.64 R142, [R1+0x1928] ;  /* 0x00192800018e7983 */ /* 0x000f280000300a00 */
[----:B------:R-:W4:Y:S04]  /*29130*/  LDL.LU.64 R136, [R1+0x18d0] ;  /* 0x0018d00001887983 */ /* 0x000f280000300a00 */
[----:B------:R-:W4:Y:S04]  /*29140*/  LDL.LU.64 R138, [R1+0x18d8] ;  /* 0x0018d800018a7983 */ /* 0x000f280000300a00 */
[----:B------:R-:W4:Y:S04]  /*29150*/  LDL.LU.64 R132, [R1+0x16b0] ;  /* 0x0016b00001847983 */ /* 0x000f280000300a00 */
[----:B------:R-:W4:Y:S04]  /*29160*/  LDL.LU.64 R134, [R1+0x16b8] ;  /* 0x0016b80001867983 */ /* 0x000f280000300a00 */
[----:B-1----:R-:W4:Y:S04]  /*29170*/  LDL.LU.64 R120, [R1+0x1470] ;  /* 0x0014700001787983 */ /* 0x002f280000300a00 */
[----:B--2---:R-:W2:Y:S04]  /*29180*/  LDL.LU.64 R122, [R1+0x1478] ;  /* 0x00147800017a7983 */ /* 0x004ea80000300a00 */
[----:B---3--:R-:W3:Y:S04]  /*29190*/  LDL.LU.64 R116, [R1+0x1270] ;  /* 0x0012700001747983 */ /* 0x008ee80000300a00 */
[----:B----4-:R-:W3:Y:S04]  /*291a0*/  LDL.LU.64 R118, [R1+0x1278] ;  /* 0x0012780001767983 */ /* 0x010ee80000300a00 */
[----:B------:R-:W4:Y:S01]  /*291b0*/  LDL.LU.64 R112, [R1+0x1070] ;  /* 0x0010700001707983 */ /* 0x000f220000300a00 */
[-C--:B------:R-:W-:Y:S03]  /*291c0*/  HMMA.1688.F32.TF32 R104, R212, R44.reuse, R200 ;  /* 0x0000002cd468723c */ /* 0x080fe600000810c8 */
[----:B------:R-:W4:Y:S04]  /*291d0*/  LDL.LU.64 R114, [R1+0x1078] ;  /* 0x0010780001727983 */ /* 0x000f280000300a00 */
[----:B------:R-:W2:Y:S04]  /*291e0*/  LDL.LU.64 R108, [R1+0xe10] ;  /* 0x000e1000016c7983 */ /* 0x000ea80000300a00 */
[----:B------:R-:W2:Y:S01]  /*291f0*/  LDL.LU.64 R110, [R1+0xe18] ;  /* 0x000e1800016e7983 */ /* 0x000ea20000300a00 */
[-C--:B------:R-:W-:Y:S03]  /*29200*/  HMMA.1688.F32.TF32 R148, R124, R44.reuse, R32 ;  /* 0x0000002c7c94723c */ /* 0x080fe60000081020 */
[----:B------:R-:W-:Y:S04]  /*29210*/  LDSM.16.M88.4 R200, [R246+UR12+0x23800] ;  /* 0x0238000cf6c8783b */ /* 0x000fe80008000200 */
[----:B------:R1:W-:Y:S04]  /*29220*/  STL.64 [R1+0x2c90], R104 ;  /* 0x002c906801007387 */ /* 0x0003e80000100a00 */
[----:B------:R1:W-:Y:S04]  /*29230*/  STL.64 [R1+0x2c98], R106 ;  /* 0x002c986a01007387 */ /* 0x0003e80000100a00 */
[----:B-1----:R-:W2:Y:S04]  /*29240*/  LDL.LU.64 R104, [R1+0x440] ;  /* 0x0004400001687983 */ /* 0x002ea80000300a00 */
[----:B------:R-:W2:Y:S04]  /*29250*/  LDL.LU.64 R106, [R1+0x448] ;  /* 0x00044800016a7983 */ /* 0x000ea80000300a00 */
[----:B------:R1:W-:Y:S01]  /*29260*/  STL.64 [R1+0x2d20], R92 ;  /* 0x002d205c01007387 */ /* 0x0003e20000100a00 */
[C---:B------:R-:W-:Y:S03]  /*29270*/  HMMA.1688.F32.TF32 R32, R128.reuse, R44, R96 ;  /* 0x0000002c8020723c */ /* 0x040fe60000081060 */
[----:B------:R1:W-:Y:S04]  /*29280*/  STL.64 [R1+0x2d28], R94 ;  /* 0x002d285e01007387 */ /* 0x0003e80000100a00 */
[----:B-1----:R-:W2:Y:S04]  /*29290*/  LDL.LU.64 R92, [R1+0x2b0] ;  /* 0x0002b000015c7983 */ /* 0x002ea80000300a00 */
[----:B------:R-:W-:Y:S04]  /*292a0*/  STL.64 [R1+0x2d90], R148 ;  /* 0x002d909401007387 */ /* 0x000fe80000100a00 */
[----:B------:R-:W-:Y:S04]  /*292b0*/  STL.64 [R1+0x2d98], R150 ;  /* 0x002d989601007387 */ /* 0x000fe80000100a00 */
[----:B------:R-:W2:Y:S04]  /*292c0*/  LDL.LU.64 R94, [R1+0x2b8] ;  /* 0x0002b800015e7983 */ /* 0x000ea80000300a00 */
[----:B------:R1:W-:Y:S04]  /*292d0*/  STL.64 [R1+0x2de0], R32 ;  /* 0x002de02001007387 */ /* 0x0003e80000100a00 */
[----:B------:R1:W-:Y:S01]  /*292e0*/  STL.64 [R1+0x2de8], R34 ;  /* 0x002de82201007387 */ /* 0x0003e20000100a00 */
[----:B------:R-:W-:Y:S03]  /*292f0*/  HMMA.1688.F32.TF32 R20, R128, R36, R20 ;  /* 0x000000248014723c */ /* 0x000fe60000081014 */
[----:B------:R-:W-:Y:S04]  /*29300*/  LDSM.16.M88.4 R148, [R246+UR12+0x26c00] ;  /* 0x026c000cf694783b */ /* 0x000fe80008000200 */
[----:B-1----:R-:W2:Y:S04]  /*29310*/  LDL.LU.64 R32, [R1+0x1b0] ;  /* 0x0001b00001207983 */ /* 0x002ea80000300a00 */
[----:B------:R-:W2:Y:S01]  /*29320*/  LDL.LU.64 R34, [R1+0x1b8] ;  /* 0x0001b80001227983 */ /* 0x000ea20000300a00 */
[-C--:B------:R-:W-:Y:S08]  /*29330*/  HMMA.1688.F32.TF32 R48, R60, R40.reuse, R48 ;  /* 0x000000283c30723c */ /* 0x080ff00000081030 */
[-C--:B------:R-:W-:Y:S08]  /*29340*/  HMMA.1688.F32.TF32 R144, R64, R40.reuse, R144 ;  /* 0x000000284090723c */ /* 0x080ff00000081090 */
[-C--:B------:R-:W-:Y:S03]  /*29350*/  HMMA.1688.F32.TF32 R96, R68, R40.reuse, R140 ;  /* 0x000000284460723c */ /* 0x080fe6000008108c */
[----:B------:R-:W-:Y:S04]  /*29360*/  STL [R1+0x934], R49 ;  /* 0x0009343101007387 */ /* 0x000fe80000100800 */
[----:B------:R1:W-:Y:S01]  /*29370*/  STL.64 [R1+0x938], R50 ;  /* 0x0009383201007387 */ /* 0x0003e20000100a00 */
[-C--:B------:R-:W-:Y:S03]  /*29380*/  HMMA.1688.F32.TF32 R44, R72, R40.reuse, R136 ;  /* 0x00000028482c723c */ /* 0x080fe60000081088 */
[----:B------:R-:W-:Y:S04]  /*29390*/  STL.64 [R1+0x950], R144 ;  /* 0x0009509001007387 */ /* 0x000fe80000100a00 */
[----:B------:R-:W-:Y:S01]  /*293a0*/  STL.64 [R1+0x958], R146 ;  /* 0x0009589201007387 */ /* 0x000fe20000100a00 */
[-C--:B------:R-:W-:Y:S08]  /*293b0*/  HMMA.1688.F32.TF32 R132, R56, R40.reuse, R132 ;  /* 0x000000283884723c */ /* 0x080ff00000081084 */
[-C--:B----4-:R-:W-:Y:S01]  /*293c0*/  HMMA.1688.F32.TF32 R112, R232, R40.reuse, R112 ;  /* 0x00000028e870723c */ /* 0x090fe20000081070 */
[----:B------:R-:W-:Y:S04]  /*293d0*/  STL.64 [R1+0x960], R96 ;  /* 0x0009606001007387 */ /* 0x000fe80000100a00 */
[----:B------:R4:W-:Y:S03]  /*293e0*/  STL.64 [R1+0x968], R98 ;  /* 0x0009686201007387 */ /* 0x0009e60000100a00 */
[-C--:B--2---:R-:W-:Y:S01]  /*293f0*/  HMMA.1688.F32.TF32 R32, R216, R40.reuse, R32 ;  /* 0x00000028d820723c */ /* 0x084fe20000081020 */
[----:B-1----:R-:W-:Y:S01]  /*29400*/  IMAD.MOV.U32 R51, RZ, RZ, R48 ;  /* 0x000000ffff337224 */ /* 0x002fe200078e0030 */
[----:B------:R-:W-:Y:S04]  /*29410*/  LDSM.16.M88.4 R144, [R246+UR12+0x27000] ;  /* 0x0270000cf690783b */ /* 0x000fe80008000200 */
[----:B------:R-:W-:Y:S02]  /*29420*/  LDSM.16.M88.4 R140, [R246+UR12+0x27400] ;  /* 0x0274000cf68c783b */ /* 0x000fe40008000200 */
[-C--:B----4-:R-:W-:Y:S02]  /*29430*/  HMMA.1688.F32.TF32 R96, R240, R40.reuse, R120 ;  /* 0x00000028f060723c */ /* 0x090fe40000081078 */
[----:B------:R-:W-:Y:S04]  /*29440*/  STL.64 [R1+0x970], R44 ;  /* 0x0009702c01007387 */ /* 0x000fe80000100a00 */
[----:B------:R3:W-:Y:S04]  /*29450*/  STL.64 [R1+0x978], R46 ;  /* 0x0009782e01007387 */ /* 0x0007e80000100a00 */
[----:B------:R-:W-:Y:S04]  /*29460*/  STL.64 [R1+0x980], R132 ;  /* 0x0009808401007387 */ /* 0x000fe80000100a00 */
[----:B------:R-:W-:Y:S01]  /*29470*/  STL.64 [R1+0x988], R134 ;  /* 0x0009888601007387 */ /* 0x000fe20000100a00 */
[-C--:B---3--:R-:W-:Y:S04]  /*29480*/  HMMA.1688.F32.TF32 R44, R236, R40.reuse, R116 ;  /* 0x00000028ec2c723c */ /* 0x088fe80000081074 */
[----:B------:R-:W-:Y:S04]  /*29490*/  STL.64 [R1+0x2090], R96 ;  /* 0x0020906001007387 */ /* 0x000fe80000100a00 */
[----:B------:R1:W-:Y:S04]  /*294a0*/  STL.64 [R1+0x2098], R98 ;  /* 0x0020986201007387 */ /* 0x0003e80000100a00 */
[----:B------:R-:W-:Y:S01]  /*294b0*/  LDSM.16.M88.4 R136, [R246+UR12+0x27800] ;  /* 0x0278000cf688783b */ /* 0x000fe20008000200 */
[-C--:B-1----:R-:W-:Y:S06]  /*294c0*/  HMMA.1688.F32.TF32 R96, R228, R40.reuse, R108 ;  /* 0x00000028e460723c */ /* 0x082fec000008106c */
[----:B------:R-:W-:Y:S04]  /*294d0*/  STL.64 [R1+0x2210], R44 ;  /* 0x0022102c01007387 */ /* 0x000fe80000100a00 */
[----:B------:R1:W-:Y:S04]  /*294e0*/  STL.64 [R1+0x2218], R46 ;  /* 0x0022182e01007387 */ /* 0x0003e80000100a00 */
[----:B------:R2:W-:Y:S04]  /*294f0*/  STL.64 [R1+0x2670], R112 ;  /* 0x0026707001007387 */ /* 0x0005e80000100a00 */
[----:B------:R3:W-:Y:S01]  /*29500*/  STL.64 [R1+0x2678], R114 ;  /* 0x0026787201007387 */ /* 0x0007e20000100a00 */
[-C--:B-1----:R-:W-:Y:S03]  /*29510*/  HMMA.1688.F32.TF32 R44, R224, R40.reuse, R104 ;  /* 0x00000028e02c723c */ /* 0x082fe60000081068 */
[----:B--2---:R-:W2:Y:S04]  /*29520*/  LDL.LU.64 R112, [R1+0x19c0] ;  /* 0x0019c00001707983 */ /* 0x004ea80000300a00 */
[----:B------:R1:W-:Y:S04]  /*29530*/  STL.64 [R1+0x2910], R96 ;  /* 0x0029106001007387 */ /* 0x0003e80000100a00 */
[----:B------:R-:W-:Y:S04]  /*29540*/  STL.64 [R1+0x2918], R98 ;  /* 0x0029186201007387 */ /* 0x000fe80000100a00 */
[----:B---3--:R-:W2:Y:S04]  /*29550*/  LDL.LU.64 R114, [R1+0x19c8] ;  /* 0x0019c80001727983 */ /* 0x008ea80000300a00 */
[----:B------:R-:W-:Y:S04]  /*29560*/  STL.64 [R1+0x29e0], R44 ;  /* 0x0029e02c01007387 */ /* 0x000fe80000100a00 */
[----:B------:R3:W-:Y:S04]  /*29570*/  STL.64 [R1+0x29e8], R46 ;  /* 0x0029e82e01007387 */ /* 0x0007e80000100a00 */
[----:B------:R-:W4:Y:S04]  /*29580*/  LDL.LU.64 R104, [R1+0x19b0] ;  /* 0x0019b00001687983 */ /* 0x000f280000300a00 */
[----:B------:R-:W4:Y:S04]  /*29590*/  LDL.LU.64 R106, [R1+0x19b8] ;  /* 0x0019b800016a7983 */ /* 0x000f280000300a00 */
[----:B-1----:R-:W4:Y:S01]  /*295a0*/  LDL.LU.64 R96, [R1+0x19a0] ;  /* 0x0019a00001607983 */ /* 0x002f220000300a00 */
[----:B---3--:R-:W-:Y:S03]  /*295b0*/  HMMA.1688.F32.TF32 R44, R220, R40, R92 ;  /* 0x00000028dc2c723c */ /* 0x008fe6000008105c */
[----:B------:R-:W3:-:S15]  /*295c0*/  LDL.LU.64 R98, [R1+0x19a8] ;  /* 0x0019a80001627983 */ /* 0x000ede0000300a00 */
[----:B------:R-:W-:Y:S01]  /*295d0*/  NOP ;  /* 0x0000000000007918 */ /* 0x000fe20000000000 */
[----:B------:R1:W-:Y:S04]  /*295e0*/  STL.64 [R1+0x2ab0], R44 ;  /* 0x002ab02c01007387 */ /* 0x0003e80000100a00 */
[----:B------:R1:W-:Y:S04]  /*295f0*/  STL.64 [R1+0x2ab8], R46 ;  /* 0x002ab82e01007387 */ /* 0x0003e80000100a00 */
[----:B-1----:R-:W3:Y:S04]  /*29600*/  LDL.LU.64 R44, [R1+0x18c0] ;  /* 0x0018c000012c7983 */ /* 0x002ee80000300a00 */
[----:B------:R-:W3:Y:S04]  /*29610*/  LDL.LU.64 R46, [R1+0x18c8] ;  /* 0x0018c800012e7983 */ /* 0x000ee80000300a00 */
[----:B------:R1:W-:Y:S04]  /*29620*/  STL.64 [R1+0x2b80], R32 ;  /* 0x002b802001007387 */ /* 0x0003e80000100a00 */
[----:B------:R1:W-:Y:S04]  /*29630*/  STL.64 [R1+0x2b88], R34 ;  /* 0x002b882201007387 */ /* 0x0003e80000100a00 */
[----:B------:R-:W3:Y:S04]  /*29640*/  LDL.LU.64 R92, [R1+0x16a0] ;  /* 0x0016a000015c7983 */ /* 0x000ee80000300a00 */
[----:B------:R-:W3:Y:S04]  /*29650*/  LDL.LU.64 R94, [R1+0x16a8] ;  /* 0x0016a800015e7983 */ /* 0x000ee80000300a00 */
[----:B-1----:R-:W3:Y:S01]  /*29660*/  LDL.LU.64 R32, [R1+0x1460] ;  /* 0x0014600001207983 */ /* 0x002ee20000300a00 */
[-C--:B------:R-:W-:Y:S03]  /*29670*/  HMMA.1688.F32.TF32 R120, R212, R40.reuse, R196 ;  /* 0x00000028d478723c */ /* 0x080fe600000810c4 */
[----:B------:R-:W3:Y:S04]  /*29680*/  LDL.LU.64 R34, [R1+0x1468] ;  /* 0x0014680001227983 */ /* 0x000ee80000300a00 */
[----:B------:R-:W3:Y:S01]  /*29690*/  LDL.LU.64 R108, [R1+0x1260] ;  /* 0x00126000016c7983 */ /* 0x000ee20000300a00 */
[-C--:B------:R-:W-:Y:S03]  /*296a0*/  HMMA.1688.F32.TF32 R116, R208, R40.reuse, R88 ;  /* 0x00000028d074723c */ /* 0x080fe60000081058 */
[----:B------:R-:W3:Y:S04]  /*296b0*/  LDL.LU.64 R110, [R1+0x1268] ;  /* 0x00126800016e7983 */ /* 0x000ee80000300a00 */
[----:B------:R-:W-:Y:S01]  /*296c0*/  LDSM.16.M88.4 R196, [R246+UR12+0x23c00] ;  /* 0x023c000cf6c4783b */ /* 0x000fe20008000200 */
[-C--:B------:R-:W-:Y:S08]  /*296d0*/  HMMA.1688.F32.TF32 R88, R124, R40.reuse, R28 ;  /* 0x000000287c58723c */ /* 0x080ff0000008101c */
[----:B------:R-:W-:Y:S01]  /*296e0*/  HMMA.1688.F32.TF32 R40, R128, R40, R100 ;  /* 0x000000288028723c */ /* 0x000fe20000081064 */
[----:B------:R-:W-:Y:S04]  /*296f0*/  STL.64 [R1+0x2c40], R120 ;  /* 0x002c407801007387 */ /* 0x000fe80000100a00 */
[----:B------:R-:W-:Y:S04]  /*29700*/  STL.64 [R1+0x2c48], R122 ;  /* 0x002c487a01007387 */ /* 0x000fe80000100a00 */
[----:B------:R-:W-:Y:S04]  /*29710*/  STL.64 [R1+0x2ce0], R116 ;  /* 0x002ce07401007387 */ /* 0x000fe80000100a00 */
[----:B------:R-:W-:Y:S04]  /*29720*/  STL.64 [R1+0x2ce8], R118 ;  /* 0x002ce87601007387 */ /* 0x000fe80000100a00 */
[----:B------:R-:W-:Y:S04]  /*29730*/  STL.64 [R1+0x2d60], R88 ;  /* 0x002d605801007387 */ /* 0x000fe80000100a00 */
[----:B------:R-:W-:Y:S01]  /*29740*/  STL.64 [R1+0x2d68], R90 ;  /* 0x002d685a01007387 */ /* 0x000fe20000100a00 */
[----:B--2---:R-:W-:-:S15]  /*29750*/  HMMA.1688.F32.TF32 R28, R60, R36, R112 ;  /* 0x000000243c1c723c */ /* 0x004fde0000081070 */
[----:B------:R-:W-:-:S04]  /*29760*/  NOP ;  /* 0x0000000000007918 */ /* 0x000fc80000000000 */
[----:B------:R-:W-:Y:S01]  /*29770*/  STL.64 [R1+0x8e0], R28 ;  /* 0x0008e01c01007387 */ /* 0x000fe20000100a00 */
[----:B------:R-:W-:-:S03]  /*29780*/  IMAD.MOV.U32 R50, RZ, RZ, R31 ;  /* 0x000000ffff327224 */ /* 0x000fc600078e001f */
[----:B------:R-:W-:Y:S04]  /*29790*/  STL.64 [R1+0x2dc0], R40 ;  /* 0x002dc02801007387 */ /* 0x000fe80000100a00 */
[----:B------:R-:W-:Y:S04]  /*297a0*/  STL.64 [R1+0x2dc8], R42 ;  /* 0x002dc82a01007387 */ /* 0x000fe80000100a00 */
[----:B------:R4:W-:Y:S02]  /*297b0*/  STL [R1+0x8e8], R30 ;  /* 0x0008e81e01007387 */ /* 0x0009e40000100800 */
[----:B----4-:R-:W-:Y:S02]  /*297c0*/  HMMA.1688.F32.TF32 R28, R64, R36, R104 ;  /* 0x00000024401c723c */ /* 0x010fe40000081068 */
[----:B------:R-:W2:Y:S04]  /*297d0*/  LDL.LU.64 R104, [R1+0x10b0] ;  /* 0x0010b00001687983 */ /* 0x000ea80000300a00 */
[----:B------:R-:W2:-:S13]  /*297e0*/  LDL.LU.64 R106, [R1+0x10b8] ;  /* 0x0010b800016a7983 */ /* 0x000e9a0000300a00 */
[----:B------:R-:W-:Y:S04]  /*297f0*/  STL.64 [R1+0x8f0], R28 ;  /* 0x0008f01c01007387 */ /* 0x000fe80000100a00 */
[----:B------:R3:W-:Y:S04]  /*29800*/  STL.64 [R1+0x8f8], R30 ;  /* 0x0008f81e01007387 */ /* 0x0007e80000100a00 */
[----:B------:R-:W4:Y:S04]  /*29810*/  LDL.LU.64 R100, [R1+0xe00] ;  /* 0x000e000001647983 */ /* 0x000f280000300a00 */
[----:B------:R-:W4:Y:S01]  /*29820*/  LDL.LU.64 R102, [R1+0xe08] ;  /* 0x000e080001667983 */ /* 0x000f220000300a00 */
[----:B---3--:R-:W-:-:S15]  /*29830*/  HMMA.1688.F32.TF32 R28, R68, R36, R96 ;  /* 0x00000024441c723c */ /* 0x008fde0000081060 */
[----:B------:R-:W-:-:S04]  /*29840*/  NOP ;  /* 0x0000000000007918 */ /* 0x000fc80000000000 */
[----:B------:R-:W-:Y:S04]  /*29850*/  STL.64 [R1+0x900], R28 ;  /* 0x0009001c01007387 */ /* 0x000fe80000100a00 */
[----:B------:R1:W-:Y:S04]  /*29860*/  STL.64 [R1+0x908], R30 ;  /* 0x0009081e01007387 */ /* 0x0003e80000100a00 */
[----:B------:R-:W3:Y:S04]  /*29870*/  LDL.LU.64 R96, [R1+0x430] ;  /* 0x0004300001607983 */ /* 0x000ee80000300a00 */
[----:B------:R-:W3:Y:S01]  /*29880*/  LDL.LU.64 R98, [R1+0x438] ;  /* 0x0004380001627983 */ /* 0x000ee20000300a00 */
[----:B-1----:R-:W-:Y:S03]  /*29890*/  HMMA.1688.F32.TF32 R28, R72, R36, R44 ;  /* 0x00000024481c723c */ /* 0x002fe6000008102c */
[----:B------:R-:W3:Y:S04]  /*298a0*/  LDL.LU.64 R44, [R1+0x2a0] ;  /* 0x0002a000012c7983 */ /* 0x000ee80000300a00 */
[----:B------:R-:W3:-:S12]  /*298b0*/  LDL.LU.64 R46, [R1+0x2a8] ;  /* 0x0002a800012e7983 */ /* 0x000ed80000300a00 */
[----:B------:R-:W-:Y:S04]  /*298c0*/  STL.64 [R1+0x910], R28 ;  /* 0x0009101c01007387 */ /* 0x000fe80000100a00 */
[----:B------:R1:W-:Y:S02]  /*298d0*/  STL.64 [R1+0x918], R30 ;  /* 0x0009181e01007387 */ /* 0x0003e40000100a00 */
[----:B-1----:R-:W-:Y:S02]  /*298e0*/  HMMA.1688.F32.TF32 R28, R56, R36, R92 ;  /* 0x00000024381c723c */ /* 0x002fe4000008105c */
[----:B------:R-:W3:Y:S04]  /*298f0*/  LDL.LU.64 R92, [R1+0x1a0] ;  /* 0x0001a000015c7983 */ /* 0x000ee80000300a00 */
[----:B------:R-:W3:-:S13]  /*29900*/  LDL.LU.64 R94, [R1+0x1a8] ;  /* 0x0001a800015e7983 */ /* 0x000eda0000300a00 */
[----:B------:R-:W-:Y:S04]  /*29910*/  STL.64 [R1+0x920], R28 ;  /* 0x0009201c01007387 */ /* 0x000fe80000100a00 */
[----:B------:R1:W-:Y:S04]  /*29920*/  STL.64 [R1+0x928], R30 ;  /* 0x0009281e01007387 */ /* 0x0003e80000100a00 */
[----:B------:R-:W3:Y:S04]  /*29930*/  LDL.LU.64 R88, [R1+0x30] ;  /* 0x0000300001587983 */ /* 0x000ee80000300a00 */
[----:B------:R-:W3:Y:S01]  /*29940*/  LDL.LU.64 R90, [R1+0x38] ;  /* 0x00003800015a7983 */ /* 0x000ee20000300a00 */
[----:B-1----:R-:W-:Y:S03]  /*29950*/  HMMA.1688.F32.TF32 R28, R240, R36, R32 ;  /* 0x00000024f01c723c */ /* 0x002fe60000081020 */
[----:B------:R-:W1:-:S15]  /*29960*/  LDSM.16.M88.4 R32, [R246+UR12+0x21400] ;  /* 0x0214000cf620783b */ /* 0x000e5e0008000200 */
[----:B------:R-:W-:Y:S01]  /*29970*/  NOP ;  /* 0x0000000000007918 */ /* 0x000fe20000000000 */
[----:B------:R-:W-:Y:S04]  /*29980*/  STL.64 [R1+0x9f0], R28 ;  /* 0x0009f01c01007387 */ /* 0x000fe80000100a00 */
[----:B------:R1:W-:Y:S02]  /*29990*/  STL.64 [R1+0x9f8], R30 ;  /* 0x0009f81e01007387 */ /* 0x0003e40000100a00 */
[-C--:B-1----:R-:W-:Y:S02]  /*299a0*/  HMMA.1688.F32.TF32 R28, R236, R36.reuse, R108 ;  /* 0x00000024ec1c723c */ /* 0x082fe4000008106c */
[----:B------:R-:W-:Y:S04]  /*299b0*/  STL [R1+0x47ec], R34 ;  /* 0x0047ec2201007387 */ /* 0x000fe80000100800 */
[----:B------:R-:W-:Y:S04]  /*299c0*/  STL [R1+0x47e8], R35 ;  /* 0x0047e82301007387 */ /* 0x000fe80000100800 */
[----:B------:R-:W3:Y:S04]  /*299d0*/  LDL.LU.64 R40, [R1+0x10] ;  /* 0x0000100001287983 */ /* 0x000ee80000300a00 */
[----:B------:R-:W3:Y:S05]  /*299e0*/  LDL.LU.64 R42, [R1+0x18] ;  /* 0x00001800012a7983 */ /* 0x000eea0000300a00 */
[----:B------:R-:W-:Y:S04]  /*299f0*/  STL.64 [R1+0x2110], R28 ;  /* 0x0021101c01007387 */ /* 0x000fe80000100a00 */
[----:B------:R-:W-:Y:S04]  /*29a00*/  STL.64 [R1+0x2118], R30 ;  /* 0x0021181e01007387 */ /* 0x000fe80000100a00 */
[----:B------:R-:W1:Y:S04]  /*29a10*/  LDSM.16.M88.4 R28, [R246+UR12+0x21800] ;  /* 0x0218000cf61c783b */ /* 0x000e680008000200 */
[----:B-1----:R-:W-:Y:S04]  /*29a20*/  STL [R1+0x47fc], R30 ;  /* 0x0047fc1e01007387 */ /* 0x002fe80000100800 */
[----:B------:R-:W-:Y:S01]  /*29a30*/  STL [R1+0x47f0], R31 ;  /* 0x0047f01f01007387 */ /* 0x000fe20000100800 */
[-C--:B--2---:R-:W-:Y:S08]  /*29a40*/  HMMA.1688.F32.TF32 R108, R232, R36.reuse, R104 ;  /* 0x00000024e86c723c */ /* 0x084ff00000081068 */
[-C--:B----4-:R-:W-:Y:S11]  /*29a50*/  HMMA.1688.F32.TF32 R104, R228, R36.reuse, R100 ;  /* 0x00000024e468723c */ /* 0x090ff60000081064 */
[----:B------:R-:W-:Y:S04]  /*29a60*/  STL.64 [R1+0x24e0], R108 ;  /* 0x0024e06c01007387 */ /* 0x000fe80000100a00 */
[----:B------:R-:W-:Y:S04]  /*29a70*/  STL.64 [R1+0x24e8], R110 ;  /* 0x0024e86e01007387 */ /* 0x000fe80000100a00 */
[----:B------:R-:W-:Y:S01]  /*29a80*/  STL.64 [R1+0x2830], R104 ;  /* 0x0028306801007387 */ /* 0x000fe20000100a00 */
[-C--:B---3--:R-:W-:Y:S08]  /*29a90*/  HMMA.1688.F32.TF32 R100, R224, R36.reuse, R96 ;  /* 0x00000024e064723c */ /* 0x088ff00000081060 */
[-C--:B------:R-:W-:Y:S01]  /*29aa0*/  HMMA.1688.F32.TF32 R96, R220, R36.reuse, R44 ;  /* 0x00000024dc60723c */ /* 0x080fe2000008102c */
[----:B------:R-:W-:Y:S04]  /*29ab0*/  STL.64 [R1+0x2838], R106 ;  /* 0x0028386a01007387 */ /* 0x000fe80000100a00 */
[----:B------:R-:W2:Y:S06]  /*29ac0*/  LDL.LU.64 R44, [R1+0x1d60] ;  /* 0x001d6000012c7983 */ /* 0x000eac0000300a00 */
[----:B------:R-:W-:Y:S04]  /*29ad0*/  STL.64 [R1+0x2980], R100 ;  /* 0x0029806401007387 */ /* 0x000fe80000100a00 */
[----:B------:R-:W-:Y:S04]  /*29ae0*/  STL.64 [R1+0x2988], R102 ;  /* 0x0029886601007387 */ /* 0x000fe80000100a00 */
[----:B------:R-:W2:Y:S04]  /*29af0*/  LDL.LU.64 R46, [R1+0x1d68] ;  /* 0x001d6800012e7983 */ /* 0x000ea80000300a00 */
[----:B------:R-:W-:Y:S04]  /*29b00*/  STL.64 [R1+0x2a50], R96 ;  /* 0x002a506001007387 */ /* 0x000fe80000100a00 */
[----:B------:R1:W-:Y:S02]  /*29b10*/  STL.64 [R1+0x2a58], R98 ;  /* 0x002a586201007387 */ /* 0x0003e40000100a00 */
[----:B-1----:R-:W-:Y:S02]  /*29b20*/  HMMA.1688.F32.TF32 R96, R216, R36, R92 ;  /* 0x00000024d860723c */ /* 0x002fe4000008105c */
[----:B------:R-:W3:Y:S04]  /*29b30*/  LDL.LU.64 R92, [R1+0x1b50] ;  /* 0x001b5000015c7983 */ /* 0x000ee80000300a00 */
[----:B------:R-:W3:-:S13]  /*29b40*/  LDL.LU.64 R94, [R1+0x1b58] ;  /* 0x001b5800015e7983 */ /* 0x000eda0000300a00 */
[----:B------:R-:W-:Y:S04]  /*29b50*/  STL.64 [R1+0x2b20], R96 ;  /* 0x002b206001007387 */ /* 0x000fe80000100a00 */
[----:B------:R-:W-:Y:S01]  /*29b60*/  STL.64 [R1+0x2b28], R98 ;  /* 0x002b286201007387 */ /* 0x000fe20000100a00 */
[----:B------:R-:W-:Y:S03]  /*29b70*/  HMMA.1688.F32.TF32 R88, R212, R36, R88 ;  /* 0x00000024d458723c */ /* 0x000fe60000081058 */
[----:B------:R-:W4:Y:S04]  /*29b80*/  LDL.LU.64 R116, [R1+0x1af0] ;  /* 0x001af00001747983 */ /* 0x000f280000300a00 */
[----:B------:R-:W4:-:S12]  /*29b90*/  LDL.LU.64 R118, [R1+0x1af8] ;  /* 0x001af80001767983 */ /* 0x000f180000300a00 */
[----:B------:R1:W-:Y:S04]  /*29ba0*/  STL.64 [R1+0x2bf0], R88 ;  /* 0x002bf05801007387 */ /* 0x0003e80000100a00 */
[----:B------:R1:W-:Y:S04]  /*29bb0*/  STL.64 [R1+0x2bf8], R90 ;  /* 0x002bf85a01007387 */ /* 0x0003e80000100a00 */
[----:B-1----:R-:W2:Y:S04]  /*29bc0*/  LDL.LU.64 R88, [R1+0x18b0] ;  /* 0x0018b00001587983 */ /* 0x002ea80000300a00 */
[----:B------:R-:W2:Y:S04]  /*29bd0*/  LDL.LU.64 R90, [R1+0x18b8] ;  /* 0x0018b800015a7983 */ /* 0x000ea80000300a00 */
[----:B------:R-:W2:Y:S04]  /*29be0*/  LDL.LU.64 R112, [R1+0x1690] ;  /* 0x0016900001707983 */ /* 0x000ea80000300a00 */
[----:B------:R-:W2:Y:S01]  /*29bf0*/  LDL.LU.64 R114, [R1+0x1698] ;  /* 0x0016980001727983 */ /* 0x000ea20000300a00 */
[----:B------:R-:W-:-:S15]  /*29c00*/  HMMA.1688.F32.TF32 R40, R208, R36, R40 ;  /* 0x00000024d028723c */ /* 0x000fde0000081028 */
[----:B------:R-:W-:-:S04]  /*29c10*/  NOP ;  /* 0x0000000000007918 */ /* 0x000fc80000000000 */
[----:B------:R1:W-:Y:S04]  /*29c20*/  STL.64 [R1+0x2ca0], R40 ;  /* 0x002ca02801007387 */ /* 0x0003e80000100a00 */
[----:B------:R1:W-:Y:S04]  /*29c30*/  STL.64 [R1+0x2ca8], R42 ;  /* 0x002ca82a01007387 */ /* 0x0003e80000100a00 */
[----:B------:R-:W2:Y:S04]  /*29c40*/  LDL.LU.64 R108, [R1+0x1450] ;  /* 0x00145000016c7983 */ /* 0x000ea80000300a00 */
[----:B------:R-:W2:Y:S04]  /*29c50*/  LDL.LU.64 R110, [R1+0x1458] ;  /* 0x00145800016e7983 */ /* 0x000ea80000300a00 */
[----:B------:R-:W2:Y:S04]  /*29c60*/  LDL.LU.64 R104, [R1+0x1250] ;  /* 0x0012500001687983 */ /* 0x000ea80000300a00 */
[----:B------:R-:W2:Y:S04]  /*29c70*/  LDL.LU.64 R106, [R1+0x1258] ;  /* 0x00125800016a7983 */ /* 0x000ea80000300a00 */
[----:B------:R-:W2:Y:S04]  /*29c80*/  LDL.LU.64 R100, [R1+0x10c0] ;  /* 0x0010c00001647983 */ /* 0x000ea80000300a00 */
[----:B------:R-:W2:Y:S04]  /*29c90*/  LDL.LU.64 R102, [R1+0x10c8] ;  /* 0x0010c80001667983 */ /* 0x000ea80000300a00 */
[----:B------:R-:W2:Y:S01]  /*29ca0*/  LDL.LU.64 R96, [R1+0xdf0] ;  /* 0x000df00001607983 */ /* 0x000ea20000300a00 */
[----:B------:R-:W-:Y:S03]  /*29cb0*/  HMMA.1688.F32.TF32 R132, R124, R36, R248 ;  /* 0x000000247c84723c */ /* 0x000fe600000810f8 */
[----:B------:R-:W2:Y:S04]  /*29cc0*/  LDL.LU.64 R98, [R1+0xdf8] ;  /* 0x000df80001627983 */ /* 0x000ea80000300a00 */
[----:B-1----:R-:W2:Y:S04]  /*29cd0*/  LDL.LU.64 R40, [R1+0x420] ;  /* 0x0004200001287983 */ /* 0x002ea80000300a00 */
[----:B------:R-:W2:Y:S08]  /*29ce0*/  LDL.LU.64 R42, [R1+0x428] ;  /* 0x00042800012a7983 */ /* 0x000eb00000300a00 */
[----:B------:R-:W-:Y:S04]  /*29cf0*/  STL.64 [R1+0x2d30], R132 ;  /* 0x002d308401007387 */ /* 0x000fe80000100a00 */
[----:B------:R-:W-:Y:S04]  /*29d00*/  STL.64 [R1+0x2d38], R134 ;  /* 0x002d388601007387 */ /* 0x000fe80000100a00 */
[----:B------:R-:W-:Y:S04]  /*29d10*/  STL.64 [R1+0x2da0], R20 ;  /* 0x002da01401007387 */ /* 0x000fe80000100a00 */
[----:B------:R3:W-:Y:S02]  /*29d20*/  STL.64 [R1+0x2da8], R22 ;  /* 0x002da81601007387 */ /* 0x0007e40000100a00 */
[----:B---3--:R-:W-:Y:S02]  /*29d30*/  HMMA.1688.F32.TF32 R20, R64, R32, R92 ;  /* 0x000000204014723c */ /* 0x008fe4000008105c */
[----:B------:R-:W3:Y:S04]  /*29d40*/  LDL.LU.64 R92, [R1+0x290] ;  /* 0x00029000015c7983 */ /* 0x000ee80000300a00 */
[----:B------:R-:W3:-:S13]  /*29d50*/  LDL.LU.64 R94, [R1+0x298] ;  /* 0x00029800015e7983 */ /* 0x000eda0000300a00 */
[----:B------:R-:W-:Y:S04]  /*29d60*/  STL.64 [R1+0x8a0], R20 ;  /* 0x0008a01401007387 */ /* 0x000fe80000100a00 */
[----:B------:R4:W-:Y:S04]  /*29d70*/  STL.64 [R1+0x8a8], R22 ;  /* 0x0008a81601007387 */ /* 0x0009e80000100a00 */
[----:B------:R-:W3:Y:S04]  /*29d80*/  LDL.LU.64 R36, [R1+0x190] ;  /* 0x0001900001247983 */ /* 0x000ee80000300a00 */
[----:B------:R-:W3:Y:S01]  /*29d90*/  LDL.LU.64 R38, [R1+0x198] ;  /* 0x0001980001267983 */ /* 0x000ee20000300a00 */
[----:B----4-:R-:W-:-:S15]  /*29da0*/  HMMA.1688.F32.TF32 R20, R68, R32, R116 ;  /* 0x000000204414723c */ /* 0x010fde0000081074 */
[----:B------:R-:W-:-:S04]  /*29db0*/  NOP ;  /* 0x0000000000007918 */ /* 0x000fc80000000000 */
[----:B------:R-:W-:Y:S04]  /*29dc0*/  STL.64 [R1+0x8b0], R20 ;  /* 0x0008b01401007387 */ /* 0x000fe80000100a00 */
[----:B------:R2:W-:Y:S02]  /*29dd0*/  STL.64 [R1+0x8b8], R22 ;  /* 0x0008b81601007387 */ /* 0x0005e40000100a00 */
[----:B--2---:R-:W-:Y:S02]  /*29de0*/  HMMA.1688.F32.TF32 R20, R72, R32, R88 ;  /* 0x000000204814723c */ /* 0x004fe40000081058 */
[----:B------:R-:W2:Y:S04]  /*29df0*/  LDL.LU.64 R88, [R1+0x20] ;  /* 0x0000200001587983 */ /* 0x000ea80000300a00 */
[----:B------:R-:W2:-:S13]  /*29e00*/  LDL.LU.64 R90, [R1+0x28] ;  /* 0x00002800015a7983 */ /* 0x000e9a0000300a00 */
[----:B------:R1:W-:Y:S04]  /*29e10*/  STL.64 [R1+0x8c0], R20 ;  /* 0x0008c01401007387 */ /* 0x0003e80000100a00 */
[----:B------:R4:W-:Y:S04]  /*29e20*/  STL.64 [R1+0x8c8], R22 ;  /* 0x0008c81601007387 */ /* 0x0009e80000100a00 */
[----:B-1----:R-:W2:Y:S04]  /*29e30*/  LDL.LU.64 R20, [R1] ;  /* 0x0000000001147983 */ /* 0x002ea80000300a00 */
[----:B----4-:R-:W4:Y:S01]  /*29e40*/  LDL.LU.64 R22, [R1+0x8] ;  /* 0x0000080001167983 */ /* 0x010f220000300a00 */
[----:B------:R-:W-:-:S15]  /*29e50*/  HMMA.1688.F32.TF32 R112, R56, R32, R112 ;  /* 0x000000203870723c */ /* 0x000fde0000081070 */
[----:B------:R-:W-:-:S04]  /*29e60*/  NOP ;  /* 0x0000000000007918 */ /* 0x000fc80000000000 */
[----:B------:R-:W-:Y:S04]  /*29e70*/  STL.64 [R1+0x8d0], R112 ;  /* 0x0008d07001007387 */ /* 0x000fe80000100a00 */
[----:B------:R1:W-:Y:S02]  /*29e80*/  STL.64 [R1+0x8d8], R114 ;  /* 0x0008d87201007387 */ /* 0x0003e40000100a00 */
[-C--:B-1----:R-:W-:Y:S08]  /*29e90*/  HMMA.1688.F32.TF32 R112, R240, R32.reuse, R108 ;  /* 0x00000020f070723c */ /* 0x082ff0000008106c */
[-C--:B------:R-:W-:Y:S08]  /*29ea0*/  HMMA.1688.F32.TF32 R108, R236, R32.reuse, R104 ;  /* 0x00000020ec6c723c */ /* 0x080ff00000081068 */
[-C--:B------:R-:W-:Y:S08]  /*29eb0*/  HMMA.1688.F32.TF32 R104, R232, R32.reuse, R100 ;  /* 0x00000020e868723c */ /* 0x080ff00000081064 */
[-C--:B------:R-:W-:Y:S01]  /*29ec0*/  HMMA.1688.F32.TF32 R100, R228, R32.reuse, R96 ;  /* 0x00000020e464723c */ /* 0x080fe20000081060 */
[----:B------:R-:W-:Y:S07]  /*29ed0*/  STL.64 [R1+0x940], R112 ;  /* 0x0009407001007387 */ /* 0x000fee0000100a00 */
[-C--:B------:R-:W-:Y:S01]  /*29ee0*/  HMMA.1688.F32.TF32 R96, R224, R32.reuse, R40 ;  /* 0x00000020e060723c */ /* 0x080fe20000081028 */
[----:B------:R-:W-:Y:S04]  /*29ef0*/  STL.64 [R1+0x948], R114 ;  /* 0x0009487201007387 */ /* 0x000fe80000100a00 */
[----:B------:R-:W-:Y:S04]  /*29f00*/  STL.64 [R1+0x20a0], R108 ;  /* 0x0020a06c01007387 */ /* 0x000fe80000100a00 */
[----:B------:R-:W-:Y:S04]  /*29f10*/  STL.64 [R1+0x20a8], R110 ;  /* 0x0020a86e01007387 */ /* 0x000fe80000100a00 */
[----:B------:R-:W-:Y:S04]  /*29f20*/  STL.64 [R1+0x2220], R104 ;  /* 0x0022206801007387 */ /* 0x000fe80000100a00 */
[----:B------:R-:W-:Y:S04]  /*29f30*/  STL.64 [R1+0x2228], R106 ;  /* 0x0022286a01007387 */ /* 0x000fe80000100a00 */
[----:B------:R-:W4:Y:S04]  /*29f40*/  LDL.LU.64 R40, [R1+0x1d80] ;  /* 0x001d800001287983 */ /* 0x000f280000300a00 */
[----:B------:R1:W-:Y:S04]  /*29f50*/  STL.64 [R1+0x2690], R100 ;  /* 0x0026906401007387 */ /* 0x0003e80000100a00 */
[----:B------:R1:W-:Y:S04]  /*29f60*/  STL.64 [R1+0x2698], R102 ;  /* 0x0026986601007387 */ /* 0x0003e80000100a00 */
[----:B------:R-:W4:Y:S04]  /*29f70*/  LDL.LU.64 R42, [R1+0x1d88] ;  /* 0x001d8800012a7983 */ /* 0x000f280000300a00 */
[----:B------:R-:W-:Y:S04]  /*29f80*/  STL.64 [R1+0x2920], R96 ;  /* 0x0029206001007387 */ /* 0x000fe80000100a00 */
[----:B------:R-:W-:Y:S04]  /*29f90*/  STL.64 [R1+0x2928], R98 ;  /* 0x0029286201007387 */ /* 0x000fe80000100a00 */
[----:B-1----:R-:W4:Y:S04]  /*29fa0*/  LDL.LU.64 R100, [R1+0x1cc0] ;  /* 0x001cc00001647983 */ /* 0x002f280000300a00 */
[----:B------:R-:W4:Y:S01]  /*29fb0*/  LDL.LU.64 R102, [R1+0x1cc8] ;  /* 0x001cc80001667983 */ /* 0x000f220000300a00 */
[----:B---3--:R-:W-:-:S15]  /*29fc0*/  HMMA.1688.F32.TF32 R92, R220, R32, R92 ;  /* 0x00000020dc5c723c */ /* 0x008fde000008105c */
[----:B------:R-:W-:-:S04]  /*29fd0*/  NOP ;  /* 0x0000000000007918 */ /* 0x000fc80000000000 */
[----:B------:R-:W-:Y:S04]  /*29fe0*/  STL.64 [R1+0x29f0], R92 ;  /* 0x0029f05c01007387 */ /* 0x000fe80000100a00 */
[----:B------:R1:W-:Y:S02]  /*29ff0*/  STL.64 [R1+0x29f8], R94 ;  /* 0x0029f85e01007387 */ /* 0x0003e40000100a00 */
[----:B-1----:R-:W-:Y:S02]  /*2a000*/  HMMA.1688.F32.TF32 R92, R216, R32, R36 ;  /* 0x00000020d85c723c */ /* 0x002fe40000081024 */
[----:B------:R-:W3:Y:S04]  /*2a010*/  LDL.LU.64 R36, [R1+0x1ae0] ;  /* 0x001ae00001247983 */ /* 0x000ee80000300a00 */
[----:B------:R-:W3:-:S13]  /*2a020*/  LDL.LU.64 R38, [R1+0x1ae8] ;  /* 0x001ae80001267983 */ /* 0x000eda0000300a00 */
[----:B------:R1:W-:Y:S04]  /*2a030*/  STL.64 [R1+0x2ac0], R92 ;  /* 0x002ac05c01007387 */ /* 0x0003e80000100a00 */
[----:B------:R1:W-:Y:S04]  /*2a040*/  STL.64 [R1+0x2ac8], R94 ;  /* 0x002ac85e01007387 */ /* 0x0003e80000100a00 */
[----:B------:R-:W3:Y:S04]  /*2a050*/  LDL.LU.64 R96, [R1+0x18a0] ;  /* 0x0018a00001607983 */ /* 0x000ee80000300a00 */
[----:B------:R-:W3:Y:S01]  /*2a060*/  LDL.LU.64 R98, [R1+0x18a8] ;  /* 0x0018a80001627983 */ /* 0x000ee20000300a00 */
[----:B--2---:R-:W-:-:S15]  /*2a070*/  HMMA.1688.F32.TF32 R88, R212, R32, R88 ;  /* 0x00000020d458723c */ /* 0x004fde0000081058 */
[----:B------:R-:W-:-:S04]  /*2a080*/  NOP ;  /* 0x0000000000007918 */ /* 0x000fc80000000000 */
[----:B------:R2:W-:Y:S04]  /*2a090*/  STL.64 [R1+0x2b90], R88 ;  /* 0x002b905801007387 */ /* 0x0005e80000100a00 */
[----:B------:R2:W-:Y:S04]  /*2a0a0*/  STL.64 [R1+0x2b98], R90 ;  /* 0x002b985a01007387 */ /* 0x0005e80000100a00 */
[----:B-1----:R-:W3:Y:S04]  /*2a0b0*/  LDL.LU.64 R92, [R1+0x1680] ;  /* 0x00168000015c7983 */ /* 0x002ee80000300a00 */
[----:B------:R-:W3:Y:S01]  /*2a0c0*/  LDL.LU.64 R94, [R1+0x1688] ;  /* 0x00168800015e7983 */ /* 0x000ee20000300a00 */
[----:B----4-:R-:W-:-:S15]  /*2a0d0*/  HMMA.1688.F32.TF32 R20, R208, R32, R20 ;  /* 0x00000020d014723c */ /* 0x010fde0000081014 */
[----:B------:R-:W-:-:S04]  /*2a0e0*/  NOP ;  /* 0x0000000000007918 */ /* 0x000fc80000000000 */
[----:B------:R1:W-:Y:S04]  /*2a0f0*/  STL.64 [R1+0x2c50], R20 ;  /* 0x002c501401007387 */ /* 0x0003e80000100a00 */
[----:B------:R4:W-:Y:S04]  /*2a100*/  STL.64 [R1+0x2c58], R22 ;  /* 0x002c581601007387 */ /* 0x0009e80000100a00 */
[----:B--2---:R-:W2:Y:S04]  /*2a110*/  LDL.LU.64 R88, [R1+0x1440] ;  /* 0x0014400001587983 */ /* 0x004ea80000300a00 */
[----:B------:R-:W2:Y:S04]  /*2a120*/  LDL.LU.64 R90, [R1+0x1448] ;  /* 0x00144800015a7983 */ /* 0x000ea80000300a00 */
[----:B-1----:R-:W2:Y:S04]  /*2a130*/  LDL.LU.64 R20, [R1+0x1240] ;  /* 0x0012400001147983 */ /* 0x002ea80000300a00 */
[----:B----4-:R-:W4:Y:S01]  /*2a140*/  LDL.LU.64 R22, [R1+0x1248] ;  /* 0x0012480001167983 */ /* 0x010f220000300a00 */
[-C--:B------:R-:W-:Y:S03]  /*2a150*/  HMMA.1688.F32.TF32 R112, R124, R32.reuse, R204 ;  /* 0x000000207c70723c */ /* 0x080fe600000810cc */
[----:B------:R-:W2:Y:S04]  /*2a160*/  LDL.LU.64 R108, [R1+0x1040] ;  /* 0x00104000016c7983 */ /* 0x000ea80000300a00 */
[----:B------:R-:W4:Y:S01]  /*2a170*/  LDL.LU.64 R110, [R1+0x1048] ;  /* 0x00104800016e7983 */ /* 0x000f220000300a00 */
[----:B------:R-:W-:Y:S03]  /*2a180*/  HMMA.1688.F32.TF32 R24, R128, R32, R24 ;  /* 0x000000208018723c */ /* 0x000fe60000081018 */
[----:B------:R-:W-:Y:S08]  /*2a190*/  LDSM.16.M88.4 R204, [R246+UR12+0x23400] ;  /* 0x0234000cf6cc783b */ /* 0x000ff00008000200 */
[----:B------:R-:W-:Y:S04]  /*2a1a0*/  STL.64 [R1+0x2cf0], R112 ;  /* 0x002cf07001007387 */ /* 0x000fe80000100a00 */
[----:B------:R-:W-:Y:S04]  /*2a1b0*/  STL.64 [R1+0x2cf8], R114 ;  /* 0x002cf87201007387 */ /* 0x000fe80000100a00 */
[----:B------:R-:W-:Y:S04]  /*2a1c0*/  STL.64 [R1+0x2d70], R24 ;  /* 0x002d701801007387 */ /* 0x000fe80000100a00 */
[----:B------:R1:W-:Y:S01]  /*2a1d0*/  STL.64 [R1+0x2d78], R26 ;  /* 0x002d781a01007387 */ /* 0x0003e20000100a00 */
[-C--:B------:R-:W-:Y:S08]  /*2a1e0*/  HMMA.1688.F32.TF32 R104, R60, R28.reuse, R40 ;  /* 0x0000001c3c68723c */ /* 0x080ff00000081028 */
[----:B-1----:R-:W-:Y:S11]  /*2a1f0*/  HMMA.1688.F32.TF32 R24, R64, R28, R100 ;  /* 0x0000001c4018723c */ /* 0x002ff60000081064 */
[----:B------:R-:W-:-:S02]  /*2a200*/  IMAD.MOV.U32 R42, RZ, RZ, R106 ;  /* 0x000000ffff2a7224 */ /* 0x000fc400078e006a */
[----:B------:R-:W-:Y:S02]  /*2a210*/  IMAD.MOV.U32 R43, RZ, RZ, R107 ;  /* 0x000000ffff2b7224 */ /* 0x000fe400078e006b */
[----:B------:R-:W-:Y:S02]  /*2a220*/  IMAD.MOV.U32 R34, RZ, RZ, R104 ;  /* 0x000000ffff227224 */ /* 0x000fe400078e0068 */
[----:B------:R-:W-:Y:S01]  /*2a230*/  IMAD.MOV.U32 R35, RZ, RZ, R105 ;  /* 0x000000ffff237224 */ /* 0x000fe200078e0069 */
[----:B------:R-:W-:Y:S04]  /*2a240*/  STL.64 [R1+0x4810], R42 ;  /* 0x0048102a01007387 */ /* 0x000fe80000100a00 */
[----:B------:R-:W4:Y:S04]  /*2a250*/  LDL.LU.64 R104, [R1+0xe50] ;  /* 0x000e500001687983 */ /* 0x000f280000300a00 */
[----:B------:R-:W4:Y:S04]  /*2a260*/  LDL.LU.64 R106, [R1+0xe58] ;  /* 0x000e5800016a7983 */ /* 0x000f280000300a00 */
[----:B------:R-:W-:Y:S04]  /*2a270*/  STL.64 [R1+0x840], R24 ;  /* 0x0008401801007387 */ /* 0x000fe80000100a00 */
[----:B------:R3:W-:Y:S02]  /*2a280*/  STL.64 [R1+0x848], R26 ;  /* 0x0008481a01007387 */ /* 0x0007e40000100a00 */
[----:B---3--:R-:W-:Y:S02]  /*2a290*/  HMMA.1688.F32.TF32 R24, R68, R28, R36 ;  /* 0x0000001c4418723c */ /* 0x008fe40000081024 */
[----:B------:R-:W3:Y:S04]  /*2a2a0*/  LDL.LU.64 R36, [R1+0x410] ;  /* 0x0004100001247983 */ /* 0x000ee80000300a00 */
[----:B------:R-:W3:-:S13]  /*2a2b0*/  LDL.LU.64 R38, [R1+0x418] ;  /* 0x0004180001267983 */ /* 0x000eda0000300a00 */
[----:B------:R-:W-:Y:S04]  /*2a2c0*/  STL.64 [R1+0x850], R24 ;  /* 0x0008501801007387 */ /* 0x000fe80000100a00 */
[----:B------:R1:W-:Y:S02]  /*2a2d0*/  STL.64 [R1+0x858], R26 ;  /* 0x0008581a01007387 */ /* 0x0003e40000100a00 */
[----:B-1----:R-:W-:Y:S02]  /*2a2e0*/  HMMA.1688.F32.TF32 R24, R72, R28, R96 ;  /* 0x0000001c4818723c */ /* 0x002fe40000081060 */
        /* <DEDUP_REMOVED lines=9> */
[-C--:B--2---:R-:W-:Y:S02]  /*2a380*/  HMMA.1688.F32.TF32 R24, R240, R28.reuse, R88 ;  /* 0x0000001cf018723c */ /* 0x084fe40000081058 */
[----:B------:R-:W2:Y:S04]  /*2a390*/  LDL.LU.64 R88, [R1+0x90] ;  /* 0x0000900001587983 */ /* 0x000ea80000300a00 */
[----:B------:R-:W2:Y:S02]  /*2a3a0*/  LDL.LU.64 R90, [R1+0x98] ;  /* 0x00009800015a7983 */ /* 0x000ea40000300a00 */
[-C--:B----4-:R-:W-:Y:S11]  /*2a3b0*/  HMMA.1688.F32.TF32 R20, R236, R28.reuse, R20 ;  /* 0x0000001cec14723c */ /* 0x090ff60000081014 */
[----:B------:R-:W-:Y:S04]  /*2a3c0*/  STL.64 [R1+0x880], R24 ;  /* 0x0008801801007387 */ /* 0x000fe80000100a00 */
[----:B------:R-:W-:Y:S04]  /*2a3d0*/  STL.64 [R1+0x888], R26 ;  /* 0x0008881a01007387 */ /* 0x000fe80000100a00 */
[----:B------:R-:W4:Y:S04]  /*2a3e0*/  LDL.LU.64 R100, [R1+0x70] ;  /* 0x0000700001647983 */ /* 0x000f280000300a00 */
[----:B------:R-:W4:Y:S04]  /*2a3f0*/  LDL.LU.64 R102, [R1+0x78] ;  /* 0x0000780001667983 */ /* 0x000f280000300a00 */
[----:B------:R-:W-:Y:S04]  /*2a400*/  STL.64 [R1+0xde0], R20 ;  /* 0x000de01401007387 */ /* 0x000fe80000100a00 */
[----:B------:R-:W-:Y:S04]  /*2a410*/  STL.64 [R1+0xde8], R22 ;  /* 0x000de81601007387 */ /* 0x000fe80000100a00 */
[----:B------:R-:W4:Y:S04]  /*2a420*/  LDL.LU.64 R40, [R1+0x50] ;  /* 0x0000500001287983 */ /* 0x000f280000300a00 */
[----:B------:R-:W4:Y:S01]  /*2a430*/  LDL.LU.64 R42, [R1+0x58] ;  /* 0x00005800012a7983 */ /* 0x000f220000300a00 */
[----:B------:R-:W-:Y:S03]  /*2a440*/  HMMA.1688.F32.TF32 R108, R232, R28, R108 ;  /* 0x0000001ce86c723c */ /* 0x000fe6000008106c */
[----:B------:R-:W1:Y:S04]  /*2a450*/  LDSM.16.M88.4 R24, [R246+UR12+0x21c00] ;  /* 0x021c000cf618783b */ /* 0x000e680008000200 */
[----:B------:R-:W1:-:S12]  /*2a460*/  LDSM.16.M88.4 R20, [R246+UR12+0x22000] ;  /* 0x0220000cf614783b */ /* 0x000e580008000200 */
[----:B------:R-:W-:Y:S04]  /*2a470*/  STL.64 [R1+0x2120], R108 ;  /* 0x0021206c01007387 */ /* 0x000fe80000100a00 */
[----:B------:R1:W-:Y:S02]  /*2a480*/  STL.64 [R1+0x2128], R110 ;  /* 0x0021286e01007387 */ /* 0x0003e40000100a00 */
[-C--:B-1----:R-:W-:Y:S08]  /*2a490*/  HMMA.1688.F32.TF32 R108, R228, R28.reuse, R104 ;  /* 0x0000001ce46c723c */ /* 0x082ff00000081068 */
[-C--:B---3--:R-:W-:Y:S01]  /*2a4a0*/  HMMA.1688.F32.TF32 R104, R224, R28.reuse, R36 ;  /* 0x0000001ce068723c */ /* 0x088fe20000081024 */
[----:B------:R-:W3:Y:S10]  /*2a4b0*/  LDL.LU.64 R36, [R1+0x1e70] ;  /* 0x001e700001247983 */ /* 0x000ef40000300a00 */
[----:B------:R-:W-:Y:S04]  /*2a4c0*/  STL.64 [R1+0x24f0], R108 ;  /* 0x0024f06c01007387 */ /* 0x000fe80000100a00 */
[----:B------:R-:W-:Y:S04]  /*2a4d0*/  STL.64 [R1+0x24f8], R110 ;  /* 0x0024f86e01007387 */ /* 0x000fe80000100a00 */
[----:B------:R-:W3:Y:S04]  /*2a4e0*/  LDL.LU.64 R38, [R1+0x1e78] ;  /* 0x001e780001267983 */ /* 0x000ee80000300a00 */
        /* <DEDUP_REMOVED lines=12> */
[----:B--2---:R-:W-:Y:S02]  /*2a5b0*/  HMMA.1688.F32.TF32 R104, R212, R28, R88 ;  /* 0x0000001cd468723c */ /* 0x004fe40000081058 */
[----:B------:R-:W2:Y:S04]  /*2a5c0*/  LDL.LU.64 R88, [R1+0x1890] ;  /* 0x0018900001587983 */ /* 0x000ea80000300a00 */
[----:B------:R-:W2:-:S13]  /*2a5d0*/  LDL.LU.64 R90, [R1+0x1898] ;  /* 0x00189800015a7983 */ /* 0x000e9a0000300a00 */
[----:B------:R-:W-:Y:S04]  /*2a5e0*/  STL.64 [R1+0x2b30], R104 ;  /* 0x002b306801007387 */ /* 0x000fe80000100a00 */
[----:B------:R-:W-:Y:S01]  /*2a5f0*/  STL.64 [R1+0x2b38], R106 ;  /* 0x002b386a01007387 */ /* 0x000fe20000100a00 */
[----:B----4-:R-:W-:Y:S03]  /*2a600*/  HMMA.1688.F32.TF32 R100, R208, R28, R100 ;  /* 0x0000001cd064723c */ /* 0x010fe60000081064 */
[----:B------:R-:W4:Y:S04]  /*2a610*/  LDL.LU.64 R108, [R1+0x16e0] ;  /* 0x0016e000016c7983 */ /* 0x000f280000300a00 */
[----:B------:R-:W4:-:S12]  /*2a620*/  LDL.LU.64 R110, [R1+0x16e8] ;  /* 0x0016e800016e7983 */ /* 0x000f180000300a00 */
[----:B------:R-:W-:Y:S04]  /*2a630*/  STL.64 [R1+0x2c00], R100 ;  /* 0x002c006401007387 */ /* 0x000fe80000100a00 */
[----:B------:R1:W-:Y:S02]  /*2a640*/  STL.64 [R1+0x2c08], R102 ;  /* 0x002c086601007387 */ /* 0x0003e40000100a00 */
[----:B-1----:R-:W-:Y:S02]  /*2a650*/  HMMA.1688.F32.TF32 R100, R124, R28, R40 ;  /* 0x0000001c7c64723c */ /* 0x002fe40000081028 */
[----:B------:R-:W4:Y:S04]  /*2a660*/  LDL.LU.64 R40, [R1+0x1520] ;  /* 0x0015200001287983 */ /* 0x000f280000300a00 */
[----:B------:R-:W4:-:S13]  /*2a670*/  LDL.LU.64 R42, [R1+0x1528] ;  /* 0x00152800012a7983 */ /* 0x000f1a0000300a00 */
[----:B------:R1:W-:Y:S04]  /*2a680*/  STL.64 [R1+0x2cb0], R100 ;  /* 0x002cb06401007387 */ /* 0x0003e80000100a00 */
[----:B------:R1:W-:Y:S04]  /*2a690*/  STL.64 [R1+0x2cb8], R102 ;  /* 0x002cb86601007387 */ /* 0x0003e80000100a00 */
[----:B------:R-:W4:Y:S04]  /*2a6a0*/  LDL.LU.64 R104, [R1+0x12b0] ;  /* 0x0012b00001687983 */ /* 0x000f280000300a00 */
[----:B------:R-:W4:Y:S01]  /*2a6b0*/  LDL.LU.64 R106, [R1+0x12b8] ;  /* 0x0012b800016a7983 */ /* 0x000f220000300a00 */
[----:B------:R-:W-:Y:S03]  /*2a6c0*/  HMMA.1688.F32.TF32 R120, R60, R32, R44 ;  /* 0x000000203c78723c */ /* 0x000fe6000008102c */
[----:B-1----:R-:W4:Y:S04]  /*2a6d0*/  LDL.LU.64 R100, [R1+0x10d0] ;  /* 0x0010d00001647983 */ /* 0x002f280000300a00 */
[----:B------:R-:W4:Y:S01]  /*2a6e0*/  LDL.LU.64 R102, [R1+0x10d8] ;  /* 0x0010d80001667983 */ /* 0x000f220000300a00 */
[----:B------:R-:W-:Y:S11]  /*2a6f0*/  HMMA.1688.F32.TF32 R16, R128, R28, R16 ;  /* 0x0000001c8010723c */ /* 0x000ff60000081010 */
[----:B------:R-:W-:-:S02]  /*2a700*/  IMAD.MOV.U32 R30, RZ, RZ, R120 ;  /* 0x000000ffff1e7224 */ /* 0x000fc400078e0078 */
[----:B------:R-:W-:-:S05]  /*2a710*/  IMAD.MOV.U32 R31, RZ, RZ, R123 ;  /* 0x000000ffff1f7224 */ /* 0x000fca00078e007b */
[----:B------:R-:W-:Y:S04]  /*2a720*/  STL.64 [R1+0x4818], R30 ;  /* 0x0048181e01007387 */ /* 0x000fe80000100a00 */
[----:B------:R-:W-:Y:S04]  /*2a730*/  STL.64 [R1+0x2d40], R16 ;  /* 0x002d401001007387 */ /* 0x000fe80000100a00 */
[----:B------:R1:W-:Y:S01]  /*2a740*/  STL.64 [R1+0x2d48], R18 ;  /* 0x002d481201007387 */ /* 0x0003e20000100a00 */
[-C--:B---3--:R-:W-:Y:S08]  /*2a750*/  HMMA.1688.F32.TF32 R112, R60, R24.reuse, R36 ;  /* 0x000000183c70723c */ /* 0x088ff00000081024 */
[----:B-1----:R-:W-:Y:S11]  /*2a760*/  HMMA.1688.F32.TF32 R16, R64, R24, R96 ;  /* 0x000000184010723c */ /* 0x002ff60000081060 */
[----:B------:R-:W-:-:S02]  /*2a770*/  IMAD.MOV.U32 R38, RZ, RZ, R112 ;  /* 0x000000ffff267224 */ /* 0x000fc400078e0070 */
[----:B------:R-:W-:-:S05]  /*2a780*/  IMAD.MOV.U32 R39, RZ, RZ, R113 ;  /* 0x000000ffff277224 */ /* 0x000fca00078e0071 */
[----:B------:R-:W-:Y:S04]  /*2a790*/  STL.64 [R1+0x4820], R38 ;  /* 0x0048202601007387 */ /* 0x000fe80000100a00 */
[----:B------:R-:W3:Y:S04]  /*2a7a0*/  LDL.LU.64 R96, [R1+0xdd0] ;  /* 0x000dd00001607983 */ /* 0x000ee80000300a00 */
        /* <DEDUP_REMOVED lines=12> */
[----:B------:R4:W-:Y:S04]  /*2a870*/  STL.64 [R1+0x808], R18 ;  /* 0x0008081201007387 */ /* 0x0009e80000100a00 */
[----:B------:R-:W2:Y:S04]  /*2a880*/  LDL.LU.64 R28, [R1+0x1f0] ;  /* 0x0001f000011c7983 */ /* 0x000ea80000300a00 */
[----:B------:R-:W2:Y:S01]  /*2a890*/  LDL.LU.64 R30, [R1+0x1f8] ;  /* 0x0001f800011e7983 */ /* 0x000ea20000300a00 */
[----:B----4-:R-:W-:-:S15]  /*2a8a0*/  HMMA.1688.F32.TF32 R16, R56, R24, R108 ;  /* 0x000000183810723c */ /* 0x010fde000008106c */
[----:B------:R-:W-:-:S04]  /*2a8b0*/  NOP ;  /* 0x0000000000007918 */ /* 0x000fc80000000000 */
[----:B------:R-:W-:Y:S04]  /*2a8c0*/  STL.64 [R1+0x810], R16 ;  /* 0x0008101001007387 */ /* 0x000fe80000100a00 */
[----:B------:R1:W-:Y:S02]  /*2a8d0*/  STL.64 [R1+0x818], R18 ;  /* 0x0008181201007387 */ /* 0x0003e40000100a00 */
[----:B-1----:R-:W-:Y:S02]  /*2a8e0*/  HMMA.1688.F32.TF32 R16, R240, R24, R40 ;  /* 0x00000018f010723c */ /* 0x002fe40000081028 */
[----:B------:R-:W4:Y:S04]  /*2a8f0*/  LDL.LU.64 R40, [R1+0x80] ;  /* 0x0000800001287983 */ /* 0x000f280000300a00 */
[----:B------:R-:W4:-:S13]  /*2a900*/  LDL.LU.64 R42, [R1+0x88] ;  /* 0x00008800012a7983 */ /* 0x000f1a0000300a00 */
[----:B------:R1:W-:Y:S04]  /*2a910*/  STL.64 [R1+0x820], R16 ;  /* 0x0008201001007387 */ /* 0x0003e80000100a00 */
[----:B------:R1:W-:Y:S04]  /*2a920*/  STL.64 [R1+0x828], R18 ;  /* 0x0008281201007387 */ /* 0x0003e80000100a00 */
[----:B-1----:R-:W4:Y:S04]  /*2a930*/  LDL.LU.64 R16, [R1+0x60] ;  /* 0x0000600001107983 */ /* 0x002f280000300a00 */
[----:B------:R-:W4:Y:S01]  /*2a940*/  LDL.LU.64 R18, [R1+0x68] ;  /* 0x0000680001127983 */ /* 0x000f220000300a00 */
[----:B------:R-:W-:-:S15]  /*2a950*/  HMMA.1688.F32.TF32 R36, R236, R24, R104 ;  /* 0x00000018ec24723c */ /* 0x000fde0000081068 */
[----:B------:R-:W-:-:S04]  /*2a960*/  NOP ;  /* 0x0000000000007918 */ /* 0x000fc80000000000 */
        /* <DEDUP_REMOVED lines=8> */
[----:B-1----:R-:W4:Y:S01]  /*2a9f0*/  LDL.LU.64 R100, [R1+0x1fc0] ;  /* 0x001fc00001647983 */ /* 0x002f220000300a00 */
[-C--:B---3--:R-:W-:Y:S08]  /*2aa00*/  HMMA.1688.F32.TF32 R96, R228, R24.reuse, R96 ;  /* 0x00000018e460723c */ /* 0x088ff00000081060 */
[-C--:B------:R-:W-:Y:S11]  /*2aa10*/  HMMA.1688.F32.TF32 R92, R224, R24.reuse, R92 ;  /* 0x00000018e05c723c */ /* 0x080ff6000008105c */
[----:B------:R1:W-:Y:S04]  /*2aa20*/  STL.64 [R1+0x2240], R96 ;  /* 0x0022406001007387 */ /* 0x0003e80000100a00 */
[----:B------:R3:W-:Y:S04]  /*2aa30*/  STL.64 [R1+0x2248], R98 ;  /* 0x0022486201007387 */ /* 0x0007e80000100a00 */
[----:B------:R-:W4:Y:S04]  /*2aa40*/  LDL.LU.64 R102, [R1+0x1fc8] ;  /* 0x001fc80001667983 */ /* 0x000f280000300a00 */
[----:B------:R2:W-:Y:S04]  /*2aa50*/  STL.64 [R1+0x26a0], R92 ;  /* 0x0026a05c01007387 */ /* 0x0005e80000100a00 */
[----:B------:R2:W-:Y:S04]  /*2aa60*/  STL.64 [R1+0x26a8], R94 ;  /* 0x0026a85e01007387 */ /* 0x0005e80000100a00 */
[----:B-1----:R-:W4:Y:S04]  /*2aa70*/  LDL.LU.64 R96, [R1+0x1cf0] ;  /* 0x001cf00001607983 */ /* 0x002f280000300a00 */
[----:B---3--:R-:W3:Y:S01]  /*2aa80*/  LDL.LU.64 R98, [R1+0x1cf8] ;  /* 0x001cf80001627983 */ /* 0x008ee20000300a00 */
[----:B--2---:R-:W-:Y:S03]  /*2aa90*/  HMMA.1688.F32.TF32 R88, R220, R24, R88 ;  /* 0x00000018dc58723c */ /* 0x004fe60000081058 */
[----:B------:R-:W2:Y:S04]  /*2aaa0*/  LDL.LU.64 R92, [R1+0x1ac0] ;  /* 0x001ac000015c7983 */ /* 0x000ea80000300a00 */
[----:B------:R-:W2:-:S12]  /*2aab0*/  LDL.LU.64 R94, [R1+0x1ac8] ;  /* 0x001ac800015e7983 */ /* 0x000e980000300a00 */
[----:B------:R-:W-:Y:S04]  /*2aac0*/  STL.64 [R1+0x2930], R88 ;  /* 0x0029305801007387 */ /* 0x000fe80000100a00 */
[----:B------:R1:W-:Y:S02]  /*2aad0*/  STL.64 [R1+0x2938], R90 ;  /* 0x0029385a01007387 */ /* 0x0003e40000100a00 */
[----:B-1----:R-:W-:Y:S02]  /*2aae0*/  HMMA.1688.F32.TF32 R88, R216, R24, R28 ;  /* 0x00000018d858723c */ /* 0x002fe4000008101c */
[----:B------:R-:W2:Y:S04]  /*2aaf0*/  LDL.LU.64 R28, [R1+0x1880] ;  /* 0x00188000011c7983 */ /* 0x000ea80000300a00 */
[----:B------:R-:W2:-:S13]  /*2ab00*/  LDL.LU.64 R30, [R1+0x1888] ;  /* 0x00188800011e7983 */ /* 0x000e9a0000300a00 */
[----:B------:R1:W-:Y:S04]  /*2ab10*/  STL.64 [R1+0x2a00], R88 ;  /* 0x002a005801007387 */ /* 0x0003e80000100a00 */
[----:B------:R4:W-:Y:S04]  /*2ab20*/  STL.64 [R1+0x2a08], R90 ;  /* 0x002a085a01007387 */ /* 0x0009e80000100a00 */
[----:B-1----:R-:W2:Y:S01]  /*2ab30*/  LDL.LU.64 R88, [R1+0x1750] ;  /* 0x0017500001587983 */ /* 0x002ea20000300a00 */
[----:B----4-:R-:W-:Y:S03]  /*2ab40*/  HMMA.1688.F32.TF32 R40, R212, R24, R40 ;  /* 0x00000018d428723c */ /* 0x010fe60000081028 */
[----:B------:R-:W4:-:S15]  /*2ab50*/  LDL.LU.64 R90, [R1+0x1758] ;  /* 0x00175800015a7983 */ /* 0x000f1e0000300a00 */
[----:B------:R-:W-:Y:S01]  /*2ab60*/  NOP ;  /* 0x0000000000007918 */ /* 0x000fe20000000000 */
        /* <DEDUP_REMOVED lines=17> */
[----:B------:R-:W-:Y:S04]  /*2ac80*/  STL.64 [R1+0x2d00], R12 ;  /* 0x002d000c01007387 */ /* 0x000fe80000100a00 */
[----:B------:R3:W-:Y:S01]  /*2ac90*/  STL.64 [R1+0x2d08], R14 ;  /* 0x002d080e01007387 */ /* 0x0007e20000100a00 */
[-C--:B------:R-:W-:Y:S08]  /*2aca0*/  HMMA.1688.F32.TF32 R100, R60, R20.reuse, R100 ;  /* 0x000000143c64723c */ /* 0x080ff00000081064 */
[----:B---3--:R-:W-:Y:S11]  /*2acb0*/  HMMA.1688.F32.TF32 R12, R64, R20, R96 ;  /* 0x00000014400c723c */ /* 0x008ff60000081060 */
[----:B------:R-:W-:-:S02]  /*2acc0*/  IMAD.MOV.U32 R45, RZ, RZ, R100 ;  /* 0x000000ffff2d7224 */ /* 0x000fc400078e0064 */
[----:B------:R-:W-:Y:S02]  /*2acd0*/  IMAD.MOV.U32 R44, RZ, RZ, R101 ;  /* 0x000000ffff2c7224 */ /* 0x000fe400078e0065 */
[----:B------:R-:W-:Y:S01]  /*2ace0*/  IMAD.MOV.U32 R33, RZ, RZ, R102 ;  /* 0x000000ffff217224 */ /* 0x000fe200078e0066 */
[----:B------:R-:W3:Y:S01]  /*2acf0*/  LDL.LU.64 R100, [R1+0xe70] ;  /* 0x000e700001647983 */ /* 0x000ee20000300a00 */
[----:B------:R-:W-:-:S03]  /*2ad00*/  IMAD.MOV.U32 R32, RZ, RZ, R103 ;  /* 0x000000ffff207224 */ /* 0x000fc600078e0067 */
[----:B------:R-:W3:Y:S04]  /*2ad10*/  LDL.LU.64 R102, [R1+0xe78] ;  /* 0x000e780001667983 */ /* 0x000ee80000300a00 */
[----:B------:R-:W-:Y:S04]  /*2ad20*/  STL.64 [R1+0x780], R12 ;  /* 0x0007800c01007387 */ /* 0x000fe80000100a00 */
[----:B------:R2:W-:Y:S04]  /*2ad30*/  STL.64 [R1+0x788], R14 ;  /* 0x0007880e01007387 */ /* 0x0005e80000100a00 */
[----:B------:R-:W3:Y:S04]  /*2ad40*/  LDL.LU.64 R96, [R1+0x3f0] ;  /* 0x0003f00001607983 */ /* 0x000ee80000300a00 */
[----:B------:R-:W3:Y:S01]  /*2ad50*/  LDL.LU.64 R98, [R1+0x3f8] ;  /* 0x0003f80001627983 */ /* 0x000ee20000300a00 */
[----:B--2---:R-:W-:-:S15]  /*2ad60*/  HMMA.1688.F32.TF32 R12, R68, R20, R92 ;  /* 0x00000014440c723c */ /* 0x004fde000008105c */
[----:B------:R-:W-:-:S04]  /*2ad70*/  NOP ;  /* 0x0000000000007918 */ /* 0x000fc80000000000 */
[----:B------:R-:W-:Y:S04]  /*2ad80*/  STL.64 [R1+0x790], R12 ;  /* 0x0007900c01007387 */ /* 0x000fe80000100a00 */
[----:B------:R1:W-:Y:S02]  /*2ad90*/  STL.64 [R1+0x798], R14 ;  /* 0x0007980e01007387 */ /* 0x0003e40000100a00 */
[----:B-1----:R-:W-:Y:S02]  /*2ada0*/  HMMA.1688.F32.TF32 R12, R72, R20, R28 ;  /* 0x00000014480c723c */ /* 0x002fe4000008101c */
        /* <DEDUP_REMOVED lines=9> */
[----:B------:R1:W-:Y:S04]  /*2ae40*/  STL.64 [R1+0x7b8], R14 ;  /* 0x0007b80e01007387 */ /* 0x0003e80000100a00 */
[----:B------:R-:W4:Y:S04]  /*2ae50*/  LDL.LU.64 R88, [R1+0xf0] ;  /* 0x0000f00001587983 */ /* 0x000f280000300a00 */
[----:B------:R-:W4:Y:S01]  /*2ae60*/  LDL.LU.64 R90, [R1+0xf8] ;  /* 0x0000f800015a7983 */ /* 0x000f220000300a00 */
        /* <DEDUP_REMOVED lines=8> */
[----:B------:R-:W4:Y:S04]  /*2aef0*/  LDL.LU.64 R40, [R1+0xd0] ;  /* 0x0000d00001287983 */ /* 0x000f280000300a00 */
[----:B------:R-:W4:Y:S05]  /*2af00*/  LDL.LU.64 R42, [R1+0xd8] ;  /* 0x0000d800012a7983 */ /* 0x000f2a0000300a00 */
[----:B------:R-:W-:Y:S04]  /*2af10*/  STL.64 [R1+0xbd0], R12 ;  /* 0x000bd00c01007387 */ /* 0x000fe80000100a00 */
[----:B------:R-:W-:Y:S04]  /*2af20*/  STL.64 [R1+0xbd8], R14 ;  /* 0x000bd80e01007387 */ /* 0x000fe80000100a00 */
[----:B------:R-:W1:Y:S01]  /*2af30*/  LDSM.16.M88.4 R12, [R246+UR12+0x22800] ;  /* 0x0228000cf60c783b */ /* 0x000e620008000200 */
[-C--:B------:R-:W-:Y:S03]  /*2af40*/  HMMA.1688.F32.TF32 R104, R232, R20.reuse, R36 ;  /* 0x00000014e868723c */ /* 0x080fe60000081024 */
[----:B-1----:R-:W-:Y:S04]  /*2af50*/  STL [R1+0x46bc], R14 ;  /* 0x0046bc0e01007387 */ /* 0x002fe80000100800 */
[----:B------:R-:W-:Y:S04]  /*2af60*/  STL [R1+0x46b8], R15 ;  /* 0x0046b80f01007387 */ /* 0x000fe80000100800 */
[----:B------:R-:W4:Y:S04]  /*2af70*/  LDL.LU.64 R36, [R1+0xb0] ;  /* 0x0000b00001247983 */ /* 0x000f280000300a00 */
[----:B------:R-:W4:Y:S04]  /*2af80*/  LDL.LU.64 R38, [R1+0xb8] ;  /* 0x0000b80001267983 */ /* 0x000f280000300a00 */
[----:B------:R-:W-:Y:S04]  /*2af90*/  STL.64 [R1+0x12d0], R104 ;  /* 0x0012d06801007387 */ /* 0x000fe80000100a00 */
[----:B------:R3:W-:Y:S02]  /*2afa0*/  STL.64 [R1+0x12d8], R106 ;  /* 0x0012d86a01007387 */ /* 0x0007e40000100a00 */
[-C--:B---3--:R-:W-:Y:S08]  /*2afb0*/  HMMA.1688.F32.TF32 R104, R228, R20.reuse, R100 ;  /* 0x00000014e468723c */ /* 0x088ff00000081064 */
[-C--:B------:R-:W-:Y:S01]  /*2afc0*/  HMMA.1688.F32.TF32 R100, R224, R20.reuse, R96 ;  /* 0x00000014e064723c */ /* 0x080fe20000081060 */
[----:B------:R-:W3:Y:S10]  /*2afd0*/  LDL.LU.64 R96, [R1+0x2080] ;  /* 0x0020800001607983 */ /* 0x000ef40000300a00 */
[----:B------:R-:W-:Y:S04]  /*2afe0*/  STL.64 [R1+0x2130], R104 ;  /* 0x0021306801007387 */ /* 0x000fe80000100a00 */
[----:B------:R-:W-:Y:S04]  /*2aff0*/  STL.64 [R1+0x2138], R106 ;  /* 0x0021386a01007387 */ /* 0x000fe80000100a00 */
[----:B------:R-:W3:Y:S04]  /*2b000*/  LDL.LU.64 R98, [R1+0x2088] ;  /* 0x0020880001627983 */ /* 0x000ee80000300a00 */
[----:B------:R-:W-:Y:S04]  /*2b010*/  STL.64 [R1+0x2500], R100 ;  /* 0x0025006401007387 */ /* 0x000fe80000100a00 */
[----:B------:R2:W-:Y:S02]  /*2b020*/  STL.64 [R1+0x2508], R102 ;  /* 0x0025086601007387 */ /* 0x0005e40000100a00 */
[----:B--2---:R-:W-:Y:S02]  /*2b030*/  HMMA.1688.F32.TF32 R100, R220, R20, R28 ;  /* 0x00000014dc64723c */ /* 0x004fe4000008101c */
[----:B------:R-:W2:Y:S04]  /*2b040*/  LDL.LU.64 R28, [R1+0x1d10] ;  /* 0x001d1000011c7983 */ /* 0x000ea80000300a00 */
[----:B------:R-:W2:-:S13]  /*2b050*/  LDL.LU.64 R30, [R1+0x1d18] ;  /* 0x001d1800011e7983 */ /* 0x000e9a0000300a00 */
[----:B------:R-:W-:Y:S04]  /*2b060*/  STL.64 [R1+0x28d0], R100 ;  /* 0x0028d06401007387 */ /* 0x000fe80000100a00 */
[----:B------:R1:W-:Y:S02]  /*2b070*/  STL.64 [R1+0x28d8], R102 ;  /* 0x0028d86601007387 */ /* 0x0003e40000100a00 */
[----:B-1----:R-:W-:Y:S02]  /*2b080*/  HMMA.1688.F32.TF32 R100, R216, R20, R92 ;  /* 0x00000014d864723c */ /* 0x002fe4000008105c */
[----:B------:R-:W2:Y:S04]  /*2b090*/  LDL.LU.64 R92, [R1+0x1ab0] ;  /* 0x001ab000015c7983 */ /* 0x000ea80000300a00 */
[----:B------:R-:W2:-:S13]  /*2b0a0*/  LDL.LU.64 R94, [R1+0x1ab8] ;  /* 0x001ab800015e7983 */ /* 0x000e9a0000300a00 */
[----:B------:R-:W-:Y:S04]  /*2b0b0*/  STL.64 [R1+0x29a0], R100 ;  /* 0x0029a06401007387 */ /* 0x000fe80000100a00 */
[----:B------:R4:W-:Y:S02]  /*2b0c0*/  STL.64 [R1+0x29a8], R102 ;  /* 0x0029a86601007387 */ /* 0x0009e40000100a00 */
[----:B----4-:R-:W-:Y:S02]  /*2b0d0*/  HMMA.1688.F32.TF32 R100, R212, R20, R88 ;  /* 0x00000014d464723c */ /* 0x010fe40000081058 */
[----:B------:R-:W4:Y:S04]  /*2b0e0*/  LDL.LU.64 R88, [R1+0x1900] ;  /* 0x0019000001587983 */ /* 0x000f280000300a00 */
[----:B------:R-:W4:-:S13]  /*2b0f0*/  LDL.LU.64 R90, [R1+0x1908] ;  /* 0x00190800015a7983 */ /* 0x000f1a0000300a00 */
[----:B------:R-:W-:Y:S04]  /*2b100*/  STL.64 [R1+0x2a70], R100 ;  /* 0x002a706401007387 */ /* 0x000fe80000100a00 */
[----:B------:R1:W-:Y:S02]  /*2b110*/  STL.64 [R1+0x2a78], R102 ;  /* 0x002a786601007387 */ /* 0x0003e40000100a00 */
[----:B-1----:R-:W-:Y:S02]  /*2b120*/  HMMA.1688.F32.TF32 R100, R208, R20, R40 ;  /* 0x00000014d064723c */ /* 0x002fe40000081028 */
[----:B------:R-:W4:Y:S04]  /*2b130*/  LDL.LU.64 R40, [R1+0x1770] ;  /* 0x0017700001287983 */ /* 0x000f280000300a00 */
[----:B------:R-:W4:-:S13]  /*2b140*/  LDL.LU.64 R42, [R1+0x1778] ;  /* 0x00177800012a7983 */ /* 0x000f1a0000300a00 */
[----:B------:R-:W-:Y:S04]  /*2b150*/  STL.64 [R1+0x2b40], R100 ;  /* 0x002b406401007387 */ /* 0x000fe80000100a00 */
[----:B------:R1:W-:Y:S02]  /*2b160*/  STL.64 [R1+0x2b48], R102 ;  /* 0x002b486601007387 */ /* 0x0003e40000100a00 */
[-C--:B-1----:R-:W-:Y:S02]  /*2b170*/  HMMA.1688.F32.TF32 R100, R124, R20.reuse, R36 ;  /* 0x000000147c64723c */ /* 0x082fe40000081024 */
[----:B------:R-:W4:Y:S04]  /*2b180*/  LDL.LU.64 R36, [R1+0x1540] ;  /* 0x0015400001247983 */ /* 0x000f280000300a00 */
[----:B------:R-:W4:Y:S02]  /*2b190*/  LDL.LU.64 R38, [R1+0x1548] ;  /* 0x0015480001267983 */ /* 0x000f240000300a00 */
[----:B------:R-:W-:Y:S11]  /*2b1a0*/  HMMA.1688.F32.TF32 R104, R128, R20, R8 ;  /* 0x000000148068723c */ /* 0x000ff60000081008 */
[----:B------:R1:W-:Y:S04]  /*2b1b0*/  STL.64 [R1+0x2c10], R100 ;  /* 0x002c106401007387 */ /* 0x0003e80000100a00 */
[----:B------:R1:W-:Y:S04]  /*2b1c0*/  STL.64 [R1+0x2c18], R102 ;  /* 0x002c186601007387 */ /* 0x0003e80000100a00 */
[----:B-1----:R-:W4:Y:S04]  /*2b1d0*/  LDL.LU.64 R100, [R1+0x12f0] ;  /* 0x0012f00001647983 */ /* 0x002f280000300a00 */
[----:B------:R-:W4:Y:S01]  /*2b1e0*/  LDL.LU.64 R102, [R1+0x12f8] ;  /* 0x0012f80001667983 */ /* 0x000f220000300a00 */
[-C--:B---3--:R-:W-:Y:S03]  /*2b1f0*/  HMMA.1688.F32.TF32 R8, R60, R16.reuse, R96 ;  /* 0x000000103c08723c */ /* 0x088fe60000081060 */
[----:B------:R-:W3:Y:S04]  /*2b200*/  LDL.LU.64 R96, [R1+0x1100] ;  /* 0x0011000001607983 */ /* 0x000ee80000300a00 */
        /* <DEDUP_REMOVED lines=34> */
[----:B------:R-:W-:Y:S04]  /*2b430*/  STL.64 [R1+0xbc0], R100 ;  /* 0x000bc06401007387 */ /* 0x000fe80000100a00 */
[----:B------:R3:W-:Y:S02]  /*2b440*/  STL.64 [R1+0xbc8], R102 ;  /* 0x000bc86601007387 */ /* 0x0007e40000100a00 */
[----:B---3--:R-:W-:Y:S02]  /*2b450*/  HMMA.1688.F32.TF32 R100, R232, R16, R96 ;  /* 0x00000010e864723c */ /* 0x008fe40000081060 */
        /* <DEDUP_REMOVED lines=20> */
[----:B------:R-:W4:-:S15]  /*2b5a0*/  LDL.LU.64 R40, [R1+0x1980] ;  /* 0x0019800001287983 */ /* 0x000f1e0000300a00 */
[----:B------:R-:W-:Y:S02]  /*2b5b0*/  NOP ;  /* 0x0000000000007918 */ /* 0x000fe40000000000 */
[----:B------:R-:W-:Y:S04]  /*2b5c0*/  STL.64 [R1+0x2940], R100 ;  /* 0x0029406401007387 */ /* 0x000fe80000100a00 */
[----:B------:R-:W-:Y:S04]  /*2b5d0*/  STL.64 [R1+0x2948], R102 ;  /* 0x0029486601007387 */ /* 0x000fe80000100a00 */
[----:B------:R-:W4:Y:S01]  /*2b5e0*/  LDL.LU.64 R42, [R1+0x1988] ;  /* 0x00198800012a7983 */ /* 0x000f220000300a00 */
[----:B------:R-:W-:-:S15]  /*2b5f0*/  HMMA.1688.F32.TF32 R36, R212, R16, R36 ;  /* 0x00000010d424723c */ /* 0x000fde0000081024 */
[----:B------:R-:W-:-:S04]  /*2b600*/  NOP ;  /* 0x0000000000007918 */ /* 0x000fc80000000000 */
[----:B------:R1:W-:Y:S04]  /*2b610*/  STL.64 [R1+0x2a10], R36 ;  /* 0x002a102401007387 */ /* 0x0003e80000100a00 */
[----:B------:R1:W-:Y:S04]  /*2b620*/  STL.64 [R1+0x2a18], R38 ;  /* 0x002a182601007387 */ /* 0x0003e80000100a00 */
[----:B-1----:R-:W4:Y:S04]  /*2b630*/  LDL.LU.64 R36, [R1+0x1780] ;  /* 0x0017800001247983 */ /* 0x002f280000300a00 */
[----:B------:R-:W4:Y:S01]  /*2b640*/  LDL.LU.64 R38, [R1+0x1788] ;  /* 0x0017880001267983 */ /* 0x000f220000300a00 */
[----:B------:R-:W-:Y:S03]  /*2b650*/  HMMA.1688.F32.TF32 R100, R208, R16, R8 ;  /* 0x00000010d064723c */ /* 0x000fe60000081008 */
[----:B------:R-:W4:Y:S04]  /*2b660*/  LDL.LU.64 R8, [R1+0x1590] ;  /* 0x0015900001087983 */ /* 0x000f280000300a00 */
[----:B------:R-:W4:-:S12]  /*2b670*/  LDL.LU.64 R10, [R1+0x1598] ;  /* 0x00159800010a7983 */ /* 0x000f180000300a00 */
[----:B------:R1:W-:Y:S04]  /*2b680*/  STL.64 [R1+0x2ae0], R100 ;  /* 0x002ae06401007387 */ /* 0x0003e80000100a00 */
[----:B------:R1:W-:Y:S04]  /*2b690*/  STL.64 [R1+0x2ae8], R102 ;  /* 0x002ae86601007387 */ /* 0x0003e80000100a00 */
[----:B-1----:R-:W4:Y:S04]  /*2b6a0*/  LDL.LU.64 R100, [R1+0x1310] ;  /* 0x0013100001647983 */ /* 0x002f280000300a00 */
[----:B------:R-:W4:Y:S01]  /*2b6b0*/  LDL.LU.64 R102, [R1+0x1318] ;  /* 0x0013180001667983 */ /* 0x000f220000300a00 */
[-C--:B---3--:R-:W-:Y:S08]  /*2b6c0*/  HMMA.1688.F32.TF32 R96, R124, R16.reuse, R96 ;  /* 0x000000107c60723c */ /* 0x088ff00000081060 */
[----:B------:R-:W-:Y:S11]  /*2b6d0*/  HMMA.1688.F32.TF32 R16, R128, R16, R4 ;  /* 0x000000108010723c */ /* 0x000ff60000081004 */
[----:B------:R1:W-:Y:S01]  /*2b6e0*/  STL.64 [R1+0x2bb0], R96 ;  /* 0x002bb06001007387 */ /* 0x0003e20000100a00 */
[-C--:B--2---:R-:W-:Y:S03]  /*2b6f0*/  HMMA.1688.F32.TF32 R4, R60, R12.reuse, R28 ;  /* 0x0000000c3c04723c */ /* 0x084fe6000008101c */
[----:B------:R2:W-:Y:S04]  /*2b700*/  STL.64 [R1+0x2bb8], R98 ;  /* 0x002bb86201007387 */ /* 0x0005e80000100a00 */
[----:B------:R-:W3:Y:S04]  /*2b710*/  LDL.LU.64 R28, [R1+0x11f0] ;  /* 0x0011f000011c7983 */ /* 0x000ee80000300a00 */
[----:B------:R-:W-:Y:S04]  /*2b720*/  STL.64 [R1+0x2c70], R16 ;  /* 0x002c701001007387 */ /* 0x000fe80000100a00 */
[----:B------:R-:W-:Y:S04]  /*2b730*/  STL.64 [R1+0x2c78], R18 ;  /* 0x002c781201007387 */ /* 0x000fe80000100a00 */
[----:B------:R-:W3:Y:S04]  /*2b740*/  LDL.LU.64 R30, [R1+0x11f8] ;  /* 0x0011f800011e7983 */ /* 0x000ee80000300a00 */
[----:B------:R-:W-:Y:S04]  /*2b750*/  STL.64 [R1+0x6a0], R4 ;  /* 0x0006a00401007387 */ /* 0x000fe80000100a00 */
[----:B------:R2:W-:Y:S04]  /*2b760*/  STL.64 [R1+0x6a8], R6 ;  /* 0x0006a80601007387 */ /* 0x0005e80000100a00 */
[----:B-1----:R-:W3:Y:S04]  /*2b770*/  LDL.LU.64 R96, [R1+0xda0] ;  /* 0x000da00001607983 */ /* 0x002ee80000300a00 */
[----:B--2---:R-:W2:Y:S01]  /*2b780*/  LDL.LU.64 R98, [R1+0xda8] ;  /* 0x000da80001627983 */ /* 0x004ea20000300a00 */
[----:B------:R-:W-:-:S15]  /*2b790*/  HMMA.1688.F32.TF32 R4, R64, R12, R92 ;  /* 0x0000000c4004723c */ /* 0x000fde000008105c */
[----:B------:R-:W-:-:S04]  /*2b7a0*/  NOP ;  /* 0x0000000000007918 */ /* 0x000fc80000000000 */
        /* <DEDUP_REMOVED lines=10> */
[----:B------:R-:W-:Y:S03]  /*2b850*/  HMMA.1688.F32.TF32 R16, R72, R12, R40 ;  /* 0x0000000c4810723c */ /* 0x000fe60000081028 */
[----:B------:R-:W4:-:S15]  /*2b860*/  LDL.LU.64 R40, [R1+0x230] ;  /* 0x0002300001287983 */ /* 0x000f1e0000300a00 */
[----:B------:R-:W-:Y:S01]  /*2b870*/  NOP ;  /* 0x0000000000007918 */ /* 0x000fe20000000000 */
[----:B------:R-:W-:Y:S04]  /*2b880*/  STL.64 [R1+0x6e0], R16 ;  /* 0x0006e01001007387 */ /* 0x000fe80000100a00 */
[----:B------:R-:W-:Y:S04]  /*2b890*/  STL.64 [R1+0x6e8], R18 ;  /* 0x0006e81201007387 */ /* 0x000fe80000100a00 */
[----:B------:R-:W4:Y:S01]  /*2b8a0*/  LDL.LU.64 R42, [R1+0x238] ;  /* 0x00023800012a7983 */ /* 0x000f220000300a00 */
[----:B-1----:R-:W-:-:S15]  /*2b8b0*/  HMMA.1688.F32.TF32 R4, R56, R12, R36 ;  /* 0x0000000c3804723c */ /* 0x002fde0000081024 */
        /* <DEDUP_REMOVED lines=9> */
[----:B------:R1:W-:Y:S04]  /*2b950*/  STL.64 [R1+0x718], R6 ;  /* 0x0007180601007387 */ /* 0x0003e80000100a00 */
[----:B-1----:R-:W-:Y:S04]  /*2b960*/  STL [R1+0x46d4], R10 ;  /* 0x0046d40a01007387 */ /* 0x002fe80000100800 */
[----:B------:R-:W-:Y:S04]  /*2b970*/  STL [R1+0x46d0], R11 ;  /* 0x0046d00b01007387 */ /* 0x000fe80000100800 */
[----:B------:R-:W4:Y:S04]  /*2b980*/  LDL.LU.64 R16, [R1+0x150] ;  /* 0x0001500001107983 */ /* 0x000f280000300a00 */
[----:B------:R-:W4:Y:S01]  /*2b990*/  LDL.LU.64 R18, [R1+0x158] ;  /* 0x0001580001127983 */ /* 0x000f220000300a00 */
[----:B------:R-:W-:-:S15]  /*2b9a0*/  HMMA.1688.F32.TF32 R4, R236, R12, R100 ;  /* 0x0000000cec04723c */ /* 0x000fde0000081064 */
[----:B------:R-:W-:-:S04]  /*2b9b0*/  NOP ;  /* 0x0000000000007918 */ /* 0x000fc80000000000 */
[----:B------:R-:W-:Y:S04]  /*2b9c0*/  STL.64 [R1+0xb80], R4 ;  /* 0x000b800401007387 */ /* 0x000fe80000100a00 */
[----:B------:R-:W-:Y:S04]  /*2b9d0*/  STL.64 [R1+0xb88], R6 ;  /* 0x000b880601007387 */ /* 0x000fe80000100a00 */
[----:B------:R-:W1:Y:S01]  /*2b9e0*/  LDSM.16.M88.4 R4, [R246+UR12+0x23000] ;  /* 0x0230000cf604783b */ /* 0x000e620008000200 */
[-C--:B---3--:R-:W-:Y:S08]  /*2b9f0*/  HMMA.1688.F32.TF32 R100, R232, R12.reuse, R28 ;  /* 0x0000000ce864723c */ /* 0x088ff0000008101c */
[-C--:B--2---:R-:W-:Y:S01]  /*2ba00*/  HMMA.1688.F32.TF32 R96, R228, R12.reuse, R96 ;  /* 0x0000000ce460723c */ /* 0x084fe20000081060 */
[----:B-1----:R-:W-:Y:S04]  /*2ba10*/  STL [R1+0x46dc], R6 ;  /* 0x0046dc0601007387 */ /* 0x002fe80000100800 */
[----:B------:R-:W-:Y:S04]  /*2ba20*/  STL [R1+0x46d8], R7 ;  /* 0x0046d80701007387 */ /* 0x000fe80000100800 */
[----:B------:R-:W2:Y:S04]  /*2ba30*/  LDL.LU.64 R28, [R1+0x120] ;  /* 0x00012000011c7983 */ /* 0x000ea80000300a00 */
[----:B------:R-:W2:Y:S01]  /*2ba40*/  LDL.LU.64 R30, [R1+0x128] ;  /* 0x00012800011e7983 */ /* 0x000ea20000300a00 */
[-C--:B------:R-:W-:Y:S03]  /*2ba50*/  HMMA.1688.F32.TF32 R92, R224, R12.reuse, R92 ;  /* 0x0000000ce05c723c */ /* 0x080fe6000008105c */
[----:B------:R-:W-:Y:S04]  /*2ba60*/  STL.64 [R1+0xfd0], R100 ;  /* 0x000fd06401007387 */ /* 0x000fe80000100a00 */
[----:B------:R-:W-:Y:S04]  /*2ba70*/  STL.64 [R1+0xfd8], R102 ;  /* 0x000fd86601007387 */ /* 0x000fe80000100a00 */
[----:B------:R-:W-:Y:S04]  /*2ba80*/  STL.64 [R1+0x2080], R96 ;  /* 0x0020806001007387 */ /* 0x000fe80000100a00 */
[----:B------:R-:W-:Y:S04]  /*2ba90*/  STL.64 [R1+0x2088], R98 ;  /* 0x0020886201007387 */ /* 0x000fe80000100a00 */
[----:B------:R-:W3:Y:S01]  /*2baa0*/  LDL.LU.64 R116, [R1+0x20f0] ;  /* 0x0020f00001747983 */ /* 0x000ee20000300a00 */
[----:B----4-:R-:W-:Y:S03]  /*2bab0*/  HMMA.1688.F32.TF32 R88, R220, R12, R88 ;  /* 0x0000000cdc58723c */ /* 0x010fe60000081058 */
[----:B------:R-:W-:Y:S04]  /*2bac0*/  STL.64 [R1+0x2140], R92 ;  /* 0x0021405c01007387 */ /* 0x000fe80000100a00 */
[----:B------:R-:W-:Y:S01]  /*2bad0*/  STL.64 [R1+0x2148], R94 ;  /* 0x0021485e01007387 */ /* 0x000fe20000100a00 */
[----:B------:R-:W-:-:S03]  /*2bae0*/  IMAD.MOV.U32 R49, RZ, RZ, R114 ;  /* 0x000000ffff317224 */ /* 0x000fc600078e0072 */
[----:B------:R-:W3:Y:S01]  /*2baf0*/  LDL.LU.64 R118, [R1+0x20f8] ;  /* 0x0020f80001767983 */ /* 0x000ee20000300a00 */
[----:B------:R-:W-:-:S07]  /*2bb00*/  IMAD.MOV.U32 R48, RZ, RZ, R115 ;  /* 0x000000ffff307224 */ /* 0x000fce00078e0073 */
[----:B------:R-:W-:Y:S04]  /*2bb10*/  STL.64 [R1+0x2520], R88 ;  /* 0x0025205801007387 */ /* 0x000fe80000100a00 */
[----:B------:R-:W-:Y:S04]  /*2bb20*/  STL.64 [R1+0x2528], R90 ;  /* 0x0025285a01007387 */ /* 0x000fe80000100a00 */
[----:B------:R-:W4:Y:S04]  /*2bb30*/  LDL.LU.64 R112, [R1+0x1fb0] ;  /* 0x001fb00001707983 */ /* 0x000f280000300a00 */
[----:B------:R-:W4:Y:S04]  /*2bb40*/  LDL.LU.64 R114, [R1+0x1fb8] ;  /* 0x001fb80001727983 */ /* 0x000f280000300a00 */
[----:B------:R-:W4:Y:S04]  /*2bb50*/  LDL.LU.64 R108, [R1+0x1c00] ;  /* 0x001c0000016c7983 */ /* 0x000f280000300a00 */
[----:B------:R-:W4:Y:S01]  /*2bb60*/  LDL.LU.64 R110, [R1+0x1c08] ;  /* 0x001c0800016e7983 */ /* 0x000f220000300a00 */
[----:B------:R-:W-:-:S15]  /*2bb70*/  HMMA.1688.F32.TF32 R40, R216, R12, R40 ;  /* 0x0000000cd828723c */ /* 0x000fde0000081028 */
[----:B------:R-:W-:-:S04]  /*2bb80*/  NOP ;  /* 0x0000000000007918 */ /* 0x000fc80000000000 */
[----:B------:R-:W-:Y:S04]  /*2bb90*/  STL.64 [R1+0x28e0], R40 ;  /* 0x0028e02801007387 */ /* 0x000fe80000100a00 */
[----:B------:R-:W-:Y:S04]  /*2bba0*/  STL.64 [R1+0x28e8], R42 ;  /* 0x0028e82a01007387 */ /* 0x000fe80000100a00 */
[----:B------:R-:W4:Y:S04]  /*2bbb0*/  LDL.LU.64 R104, [R1+0x1990] ;  /* 0x0019900001687983 */ /* 0x000f280000300a00 */
[----:B------:R-:W4:Y:S01]  /*2bbc0*/  LDL.LU.64 R106, [R1+0x1998] ;  /* 0x00199800016a7983 */ /* 0x000f220000300a00 */
[----:B------:R-:W-:-:S15]  /*2bbd0*/  HMMA.1688.F32.TF32 R36, R212, R12, R36 ;  /* 0x0000000cd424723c */ /* 0x000fde0000081024 */
        /* <DEDUP_REMOVED lines=10> */
[----:B------:R-:W-:-:S02]  /*2bc80*/  IMAD.MOV.U32 R46, RZ, RZ, R121 ;  /* 0x000000ffff2e7224 */ /* 0x000fc400078e0079 */
[----:B------:R-:W-:Y:S02]  /*2bc90*/  IMAD.MOV.U32 R47, RZ, RZ, R122 ;  /* 0x000000ffff2f7224 */ /* 0x000fe400078e007a */
[-C--:B------:R-:W-:Y:S08]  /*2bca0*/  HMMA.1688.F32.TF32 R120, R128, R12.reuse, R84 ;  /* 0x0000000c8078723c */ /* 0x080ff00000081054 */
[----:B--2---:R-:W-:-:S15]  /*2bcb0*/  HMMA.1688.F32.TF32 R28, R124, R12, R28 ;  /* 0x0000000c7c1c723c */ /* 0x004fde000008101c */
[----:B------:R-:W-:-:S04]  /*2bcc0*/  NOP ;  /* 0x0000000000007918 */ /* 0x000fc80000000000 */
[----:B------:R2:W-:Y:S04]  /*2bcd0*/  STL.64 [R1+0x2b50], R28 ;  /* 0x002b501c01007387 */ /* 0x0005e80000100a00 */
[----:B------:R1:W-:Y:S04]  /*2bce0*/  STL.64 [R1+0x2b58], R30 ;  /* 0x002b581e01007387 */ /* 0x0003e80000100a00 */
[----:B------:R-:W4:Y:S04]  /*2bcf0*/  LDL.LU.64 R96, [R1+0x1330] ;  /* 0x0013300001607983 */ /* 0x000f280000300a00 */
[----:B------:R-:W4:Y:S04]  /*2bd00*/  LDL.LU.64 R98, [R1+0x1338] ;  /* 0x0013380001627983 */ /* 0x000f280000300a00 */
[----:B------:R-:W4:Y:S04]  /*2bd10*/  LDL.LU.64 R92, [R1+0x1220] ;  /* 0x00122000015c7983 */ /* 0x000f280000300a00 */
[----:B------:R-:W4:Y:S01]  /*2bd20*/  LDL.LU.64 R94, [R1+0x1228] ;  /* 0x00122800015e7983 */ /* 0x000f220000300a00 */
[-C--:B---3--:R-:W-:Y:S03]  /*2bd30*/  HMMA.1688.F32.TF32 R84, R60, R8.reuse, R116 ;  /* 0x000000083c54723c */ /* 0x088fe60000081074 */
[----:B------:R-:W3:Y:S04]  /*2bd40*/  LDL.LU.64 R88, [R1+0xe80] ;  /* 0x000e800001587983 */ /* 0x000ee80000300a00 */
[----:B------:R-:W3:Y:S04]  /*2bd50*/  LDL.LU.64 R90, [R1+0xe88] ;  /* 0x000e8800015a7983 */ /* 0x000ee80000300a00 */
[----:B------:R-:W3:Y:S04]  /*2bd60*/  LDL.LU.64 R40, [R1+0x3c0] ;  /* 0x0003c00001287983 */ /* 0x000ee80000300a00 */
[----:B------:R-:W3:Y:S04]  /*2bd70*/  LDL.LU.64 R42, [R1+0x3c8] ;  /* 0x0003c800012a7983 */ /* 0x000ee80000300a00 */
[----:B-1----:R-:W3:Y:S01]  /*2bd80*/  LDL.LU.64 R36, [R1+0x310] ;  /* 0x0003100001247983 */ /* 0x002ee20000300a00 */
[-C--:B----4-:R-:W-:Y:S03]  /*2bd90*/  HMMA.1688.F32.TF32 R12, R64, R8.reuse, R112 ;  /* 0x00000008400c723c */ /* 0x090fe60000081070 */
[----:B------:R-:W4:Y:S04]  /*2bda0*/  LDL.LU.64 R38, [R1+0x318] ;  /* 0x0003180001267983 */ /* 0x000f280000300a00 */
[----:B--2---:R-:W2:Y:S01]  /*2bdb0*/  LDL.LU.64 R28, [R1+0x240] ;  /* 0x00024000011c7983 */ /* 0x004ea20000300a00 */
[-C--:B------:R-:W-:Y:S03]  /*2bdc0*/  HMMA.1688.F32.TF32 R108, R68, R8.reuse, R108 ;  /* 0x00000008446c723c */ /* 0x080fe6000008106c */
[----:B------:R-:W2:Y:S04]  /*2bdd0*/  LDL.LU.64 R30, [R1+0x248] ;  /* 0x00024800011e7983 */ /* 0x000ea80000300a00 */
[----:B------:R-:W-:Y:S04]  /*2bde0*/  STL.64 [R1+0x2c20], R120 ;  /* 0x002c207801007387 */ /* 0x000fe80000100a00 */
[----:B------:R-:W-:Y:S04]  /*2bdf0*/  STL.64 [R1+0x2c28], R122 ;  /* 0x002c287a01007387 */ /* 0x000fe80000100a00 */
[----:B------:R-:W-:Y:S04]  /*2be00*/  STL.64 [R1+0x640], R84 ;  /* 0x0006405401007387 */ /* 0x000fe80000100a00 */
[----:B------:R1:W-:Y:S04]  /*2be10*/  STL.64 [R1+0x648], R86 ;  /* 0x0006485601007387 */ /* 0x0003e80000100a00 */
[----:B------:R-:W-:Y:S04]  /*2be20*/  STL.64 [R1+0x660], R12 ;  /* 0x0006600c01007387 */ /* 0x000fe80000100a00 */
[----:B------:R1:W-:Y:S04]  /*2be30*/  STL.64 [R1+0x668], R14 ;  /* 0x0006680e01007387 */ /* 0x0003e80000100a00 */
[----:B------:R-:W-:Y:S01]  /*2be40*/  STL.64 [R1+0x670], R108 ;  /* 0x0006706c01007387 */ /* 0x000fe20000100a00 */
[-C--:B-1----:R-:W-:Y:S03]  /*2be50*/  HMMA.1688.F32.TF32 R84, R72, R8.reuse, R104 ;  /* 0x000000084854723c */ /* 0x082fe60000081068 */
[----:B------:R-:W-:Y:S05]  /*2be60*/  STL.64 [R1+0x678], R110 ;  /* 0x0006786e01007387 */ /* 0x000fea0000100a00 */
[-C--:B------:R-:W-:Y:S01]  /*2be70*/  HMMA.1688.F32.TF32 R12, R56, R8.reuse, R16 ;  /* 0x00000008380c723c */ /* 0x080fe20000081010 */
[----:B------:R-:W2:Y:S10]  /*2be80*/  LDL.LU.64 R16, [R1+0x160] ;  /* 0x0001600001107983 */ /* 0x000eb40000300a00 */
[----:B------:R-:W-:Y:S04]  /*2be90*/  STL.64 [R1+0x680], R84 ;  /* 0x0006805401007387 */ /* 0x000fe80000100a00 */
[----:B------:R-:W-:Y:S04]  /*2bea0*/  STL.64 [R1+0x688], R86 ;  /* 0x0006885601007387 */ /* 0x000fe80000100a00 */
[----:B------:R-:W2:Y:S04]  /*2beb0*/  LDL.LU.64 R18, [R1+0x168] ;  /* 0x0001680001127983 */ /* 0x000ea80000300a00 */
[----:B------:R1:W-:Y:S04]  /*2bec0*/  STL.64 [R1+0x690], R12 ;  /* 0x0006900c01007387 */ /* 0x0003e80000100a00 */
[----:B------:R1:W-:Y:S04]  /*2bed0*/  STL.64 [R1+0x698], R14 ;  /* 0x0006980e01007387 */ /* 0x0003e80000100a00 */
[----:B-1----:R-:W2:Y:S04]  /*2bee0*/  LDL.LU.64 R12, [R1+0x140] ;  /* 0x00014000010c7983 */ /* 0x002ea80000300a00 */
[----:B------:R-:W2:Y:S01]  /*2bef0*/  LDL.LU.64 R14, [R1+0x148] ;  /* 0x00014800010e7983 */ /* 0x000ea20000300a00 */
[----:B------:R-:W-:-:S15]  /*2bf00*/  HMMA.1688.F32.TF32 R84, R240, R8, R100 ;  /* 0x00000008f054723c */ /* 0x000fde0000081064 */
[----:B------:R-:W-:-:S04]  /*2bf10*/  NOP ;  /* 0x0000000000007918 */ /* 0x000fc80000000000 */
[----:B------:R-:W-:Y:S04]  /*2bf20*/  STL.64 [R1+0x6b0], R84 ;  /* 0x0006b05401007387 */ /* 0x000fe80000100a00 */
[----:B------:R3:W-:Y:S01]  /*2bf30*/  STL.64 [R1+0x6b8], R86 ;  /* 0x0006b85601007387 */ /* 0x0007e20000100a00 */
[-C--:B------:R-:W-:Y:S08]  /*2bf40*/  HMMA.1688.F32.TF32 R96, R236, R8.reuse, R96 ;  /* 0x00000008ec60723c */ /* 0x080ff00000081060 */
[-C--:B------:R-:W-:Y:S08]  /*2bf50*/  HMMA.1688.F32.TF32 R92, R232, R8.reuse, R92 ;  /* 0x00000008e85c723c */ /* 0x080ff0000008105c */
[-C--:B---3--:R-:W-:Y:S08]  /*2bf60*/  HMMA.1688.F32.TF32 R84, R228, R8.reuse, R88 ;  /* 0x00000008e454723c */ /* 0x088ff00000081058 */
[-C--:B------:R-:W-:Y:S08]  /*2bf70*/  HMMA.1688.F32.TF32 R40, R224, R8.reuse, R40 ;  /* 0x00000008e028723c */ /* 0x080ff00000081028 */
[-C--:B----4-:R-:W-:Y:S01]  /*2bf80*/  HMMA.1688.F32.TF32 R36, R220, R8.reuse, R36 ;  /* 0x00000008dc24723c */ /* 0x090fe20000081024 */
[----:B------:R1:W-:Y:S04]  /*2bf90*/  STL.64 [R1+0xb30], R96 ;  /* 0x000b306001007387 */ /* 0x0003e80000100a00 */
[----:B------:R3:W-:Y:S04]  /*2bfa0*/  STL.64 [R1+0xb38], R98 ;  /* 0x000b386201007387 */ /* 0x0007e80000100a00 */
[----:B------:R4:W-:Y:S04]  /*2bfb0*/  STL.64 [R1+0xf50], R92 ;  /* 0x000f505c01007387 */ /* 0x0009e80000100a00 */
[----:B------:R1:W-:Y:S04]  /*2bfc0*/  STL.64 [R1+0xf58], R94 ;  /* 0x000f585e01007387 */ /* 0x0003e80000100a00 */
[----:B------:R1:W-:Y:S01]  /*2bfd0*/  STL.64 [R1+0x1590], R84 ;  /* 0x0015905401007387 */ /* 0x0003e20000100a00 */
[-C--:B--2---:R-:W-:Y:S03]  /*2bfe0*/  HMMA.1688.F32.TF32 R28, R216, R8.reuse, R28 ;  /* 0x00000008d81c723c */ /* 0x084fe6000008101c */
[----:B------:R2:W-:Y:S04]  /*2bff0*/  STL.64 [R1+0x1598], R86 ;  /* 0x0015985601007387 */ /* 0x0005e80000100a00 */
[----:B------:R1:W-:Y:S04]  /*2c000*/  STL.64 [R1+0x20f0], R40 ;  /* 0x0020f02801007387 */ /* 0x0003e80000100a00 */
[----:B------:R1:W-:Y:S04]  /*2c010*/  STL.64 [R1+0x20f8], R42 ;  /* 0x0020f82a01007387 */ /* 0x0003e80000100a00 */
[----:B------:R-:W2:Y:S04]  /*2c020*/  LDL.LU.64 R132, [R1+0x110] ;  /* 0x0001100001847983 */ /* 0x000ea80000300a00 */
[----:B------:R1:W-:Y:S04]  /*2c030*/  STL.64 [R1+0x2380], R36 ;  /* 0x0023802401007387 */ /* 0x0003e80000100a00 */
[----:B------:R1:W-:Y:S04]  /*2c040*/  STL.64 [R1+0x2388], R38 ;  /* 0x0023882601007387 */ /* 0x0003e80000100a00 */
[----:B------:R-:W2:Y:S04]  /*2c050*/  LDL.LU.64 R134, [R1+0x118] ;  /* 0x0001180001867983 */ /* 0x000ea80000300a00 */
        /* <DEDUP_REMOVED lines=8> */
[----:B------:R-:W2:Y:S04]  /*2c0e0*/  LDL.LU.64 R108, [R1+0x1a60] ;  /* 0x001a6000016c7983 */ /* 0x000ea80000300a00 */
[----:B------:R-:W2:Y:S01]  /*2c0f0*/  LDL.LU.64 R110, [R1+0x1a68] ;  /* 0x001a6800016e7983 */ /* 0x000ea20000300a00 */
[-C--:B------:R-:W-:Y:S08]  /*2c100*/  HMMA.1688.F32.TF32 R16, R212, R8.reuse, R16 ;  /* 0x00000008d410723c */ /* 0x080ff00000081010 */
[-C--:B------:R-:W-:Y:S11]  /*2c110*/  HMMA.1688.F32.TF32 R12, R208, R8.reuse, R12 ;  /* 0x00000008d00c723c */ /* 0x080ff6000008100c */
[----:B------:R1:W-:Y:S04]  /*2c120*/  STL.64 [R1+0x2950], R16 ;  /* 0x0029501001007387 */ /* 0x0003e80000100a00 */
[----:B------:R1:W-:Y:S04]  /*2c130*/  STL.64 [R1+0x2958], R18 ;  /* 0x0029581201007387 */ /* 0x0003e80000100a00 */
[----:B------:R-:W2:Y:S04]  /*2c140*/  LDL.LU.64 R104, [R1+0x17c0] ;  /* 0x0017c00001687983 */ /* 0x000ea80000300a00 */
[----:B------:R-:W2:Y:S04]  /*2c150*/  LDL.LU.64 R106, [R1+0x17c8] ;  /* 0x0017c800016a7983 */ /* 0x000ea80000300a00 */
[----:B------:R1:W-:Y:S04]  /*2c160*/  STL.64 [R1+0x2a20], R12 ;  /* 0x002a200c01007387 */ /* 0x0003e80000100a00 */
[----:B------:R1:W-:Y:S04]  /*2c170*/  STL.64 [R1+0x2a28], R14 ;  /* 0x002a280e01007387 */ /* 0x0003e80000100a00 */
[----:B------:R-:W2:Y:S04]  /*2c180*/  LDL.LU.64 R100, [R1+0x1760] ;  /* 0x0017600001647983 */ /* 0x000ea80000300a00 */
[----:B------:R-:W2:Y:S04]  /*2c190*/  LDL.LU.64 R102, [R1+0x1768] ;  /* 0x0017680001667983 */ /* 0x000ea80000300a00 */
[----:B-1----:R-:W2:Y:S04]  /*2c1a0*/  LDL.LU.64 R96, [R1+0x1350] ;  /* 0x0013500001607983 */ /* 0x002ea80000300a00 */
[----:B---3--:R-:W3:Y:S04]  /*2c1b0*/  LDL.LU.64 R98, [R1+0x1358] ;  /* 0x0013580001627983 */ /* 0x008ee80000300a00 */
[----:B----4-:R-:W4:Y:S04]  /*2c1c0*/  LDL.LU.64 R92, [R1+0x12c0] ;  /* 0x0012c000015c7983 */ /* 0x010f280000300a00 */
[----:B------:R-:W4:Y:S04]  /*2c1d0*/  LDL.LU.64 R94, [R1+0x12c8] ;  /* 0x0012c800015e7983 */ /* 0x000f280000300a00 */
[----:B------:R-:W4:Y:S04]  /*2c1e0*/  LDL.LU.64 R88, [R1+0xea0] ;  /* 0x000ea00001587983 */ /* 0x000f280000300a00 */
[----:B------:R-:W4:Y:S04]  /*2c1f0*/  LDL.LU.64 R90, [R1+0xea8] ;  /* 0x000ea800015a7983 */ /* 0x000f280000300a00 */
[----:B------:R-:W4:Y:S04]  /*2c200*/  LDL.LU.64 R84, [R1+0x3b0] ;  /* 0x0003b00001547983 */ /* 0x000f280000300a00 */
[----:B--2---:R-:W2:Y:S04]  /*2c210*/  LDL.LU.64 R86, [R1+0x3b8] ;  /* 0x0003b80001567983 */ /* 0x004ea80000300a00 */
[----:B------:R-:W2:Y:S04]  /*2c220*/  LDL.LU.64 R40, [R1+0x320] ;  /* 0x0003200001287983 */ /* 0x000ea80000300a00 */
        /* <DEDUP_REMOVED lines=10> */
[----:B------:R-:W-:Y:S08]  /*2c2d0*/  HMMA.1688.F32.TF32 R8, R128, R8, R80 ;  /* 0x000000088008723c */ /* 0x000ff00000081050 */
[-C--:B------:R-:W-:Y:S03]  /*2c2e0*/  HMMA.1688.F32.TF32 R80, R60, R4.reuse, R120 ;  /* 0x000000043c50723c */ /* 0x080fe60000081078 */
[----:B------:R-:W-:Y:S04]  /*2c2f0*/  STL.64 [R1+0x2af0], R132 ;  /* 0x002af08401007387 */ /* 0x000fe80000100a00 */
[----:B------:R-:W-:Y:S01]  /*2c300*/  STL.64 [R1+0x2af8], R134 ;  /* 0x002af88601007387 */ /* 0x000fe20000100a00 */
[-C--:B------:R-:W-:Y:S03]  /*2c310*/  HMMA.1688.F32.TF32 R116, R64, R4.reuse, R116 ;  /* 0x000000044074723c */ /* 0x080fe60000081074 */
[----:B------:R-:W-:Y:S04]  /*2c320*/  STL.64 [R1+0x2bc0], R8 ;  /* 0x002bc00801007387 */ /* 0x000fe80000100a00 */
[----:B------:R1:W-:Y:S04]  /*2c330*/  STL.64 [R1+0x2bc8], R10 ;  /* 0x002bc80a01007387 */ /* 0x0003e80000100a00 */
[----:B------:R-:W2:Y:S01]  /*2c340*/  LDSM.16.M88.4 R132, [R246+UR12+0x27c00] ;  /* 0x027c000cf684783b */ /* 0x000ea20008000200 */
[-C--:B-1----:R-:W-:Y:S03]  /*2c350*/  HMMA.1688.F32.TF32 R8, R68, R4.reuse, R112 ;  /* 0x000000044408723c */ /* 0x082fe60000081070 */
[----:B------:R-:W-:Y:S04]  /*2c360*/  STL.64 [R1+0x5f0], R80 ;  /* 0x0005f05001007387 */ /* 0x000fe80000100a00 */
[----:B------:R1:W-:Y:S04]  /*2c370*/  STL.64 [R1+0x5f8], R82 ;  /* 0x0005f85201007387 */ /* 0x0003e80000100a00 */
[----:B------:R-:W-:Y:S04]  /*2c380*/  STL.64 [R1+0x600], R116 ;  /* 0x0006007401007387 */ /* 0x000fe80000100a00 */
[----:B------:R-:W-:Y:S01]  /*2c390*/  STL.64 [R1+0x608], R118 ;  /* 0x0006087601007387 */ /* 0x000fe20000100a00 */
[----:B-1----:R-:W-:Y:S03]  /*2c3a0*/  HMMA.1688.F32.TF32 R80, R72, R4, R108 ;  /* 0x000000044850723c */ /* 0x002fe6000008106c */
[----:B------:R-:W-:Y:S04]  /*2c3b0*/  STL.64 [R1+0x610], R8 ;  /* 0x0006100801007387 */ /* 0x000fe80000100a00 */
[----:B------:R1:W-:-:S12]  /*2c3c0*/  STL.64 [R1+0x618], R10 ;  /* 0x0006180a01007387 */ /* 0x0003d80000100a00 */
[----:B------:R-:W-:Y:S04]  /*2c3d0*/  STL.64 [R1+0x620], R80 ;  /* 0x0006205001007387 */ /* 0x000fe80000100a00 */
[----:B------:R3:W-:Y:S01]  /*2c3e0*/  STL.64 [R1+0x628], R82 ;  /* 0x0006285201007387 */ /* 0x0007e20000100a00 */
[-C--:B------:R-:W-:Y:S08]  /*2c3f0*/  HMMA.1688.F32.TF32 R104, R56, R4.reuse, R104 ;  /* 0x000000043868723c */ /* 0x080ff00000081068 */
[-C--:B-1----:R-:W-:Y:S11]  /*2c400*/  HMMA.1688.F32.TF32 R8, R240, R4.reuse, R100 ;  /* 0x00000004f008723c */ /* 0x082ff60000081064 */
[----:B------:R-:W-:Y:S04]  /*2c410*/  STL.64 [R1+0x630], R104 ;  /* 0x0006306801007387 */ /* 0x000fe80000100a00 */
[----:B------:R-:W-:Y:S01]  /*2c420*/  STL.64 [R1+0x638], R106 ;  /* 0x0006386a01007387 */ /* 0x000fe20000100a00 */
[-C--:B---3--:R-:W-:Y:S08]  /*2c430*/  HMMA.1688.F32.TF32 R80, R236, R4.reuse, R96 ;  /* 0x00000004ec50723c */ /* 0x088ff00000081060 */
[-C--:B----4-:R-:W-:Y:S01]  /*2c440*/  HMMA.1688.F32.TF32 R92, R232, R4.reuse, R92 ;  /* 0x00000004e85c723c */ /* 0x090fe2000008105c */
[----:B------:R-:W-:Y:S04]  /*2c450*/  STL.64 [R1+0x650], R8 ;  /* 0x0006500801007387 */ /* 0x000fe80000100a00 */
[----:B------:R1:W-:Y:S03]  /*2c460*/  STL.64 [R1+0x658], R10 ;  /* 0x0006580a01007387 */ /* 0x0003e60000100a00 */
[-C--:B-1----:R-:W-:Y:S03]  /*2c470*/  HMMA.1688.F32.TF32 R8, R228, R4.reuse, R88 ;  /* 0x00000004e408723c */ /* 0x082fe60000081058 */
[----:B------:R-:W-:Y:S04]  /*2c480*/  STL.64 [R1+0xac0], R80 ;  /* 0x000ac05001007387 */ /* 0x000fe80000100a00 */
[----:B------:R1:W-:Y:S04]  /*2c490*/  STL.64 [R1+0xac8], R82 ;  /* 0x000ac85201007387 */ /* 0x0003e80000100a00 */
[----:B------:R-:W-:Y:S01]  /*2c4a0*/  STL.64 [R1+0xec0], R92 ;  /* 0x000ec05c01007387 */ /* 0x000fe20000100a00 */
[-C--:B--2---:R-:W-:Y:S03]  /*2c4b0*/  HMMA.1688.F32.TF32 R40, R220, R4.reuse, R40 ;  /* 0x00000004dc28723c */ /* 0x084fe60000081028 */
[----:B------:R-:W-:Y:S05]  /*2c4c0*/  STL.64 [R1+0xec8], R94 ;  /* 0x000ec85e01007387 */ /* 0x000fea0000100a00 */
[-C--:B-1----:R-:W-:Y:S01]  /*2c4d0*/  HMMA.1688.F32.TF32 R80, R224, R4.reuse, R84 ;  /* 0x00000004e050723c */ /* 0x082fe20000081054 */
[----:B------:R-:W-:Y:S04]  /*2c4e0*/  STL.64 [R1+0x13d0], R8 ;  /* 0x0013d00801007387 */ /* 0x000fe80000100a00 */
[----:B------:R1:W-:Y:S03]  /*2c4f0*/  STL.64 [R1+0x13d8], R10 ;  /* 0x0013d80a01007387 */ /* 0x0003e60000100a00 */
[-C--:B-1----:R-:W-:Y:S11]  /*2c500*/  HMMA.1688.F32.TF32 R8, R216, R4.reuse, R36 ;  /* 0x00000004d808723c */ /* 0x082ff60000081024 */
[----:B------:R-:W-:Y:S04]  /*2c510*/  STL.64 [R1+0x20b0], R80 ;  /* 0x0020b05001007387 */ /* 0x000fe80000100a00 */
[----:B------:R-:W-:Y:S01]  /*2c520*/  STL.64 [R1+0x20b8], R82 ;  /* 0x0020b85201007387 */ /* 0x000fe20000100a00 */
[-C--:B------:R-:W-:Y:S03]  /*2c530*/  HMMA.1688.F32.TF32 R28, R212, R4.reuse, R28 ;  /* 0x00000004d41c723c */ /* 0x080fe6000008101c */
[----:B------:R-:W-:Y:S04]  /*2c540*/  STL.64 [R1+0x21f0], R40 ;  /* 0x0021f02801007387 */ /* 0x000fe80000100a00 */
[----:B------:R-:W-:Y:S01]  /*2c550*/  STL.64 [R1+0x21f8], R42 ;  /* 0x0021f82a01007387 */ /* 0x000fe20000100a00 */
[-C--:B------:R-:W-:Y:S03]  /*2c560*/  HMMA.1688.F32.TF32 R16, R208, R4.reuse, R16 ;  /* 0x00000004d010723c */ /* 0x080fe60000081010 */
[----:B------:R-:W-:Y:S04]  /*2c570*/  STL.64 [R1+0x2530], R8 ;  /* 0x0025300801007387 */ /* 0x000fe80000100a00 */
[----:B------:R1:W-:Y:S02]  /*2c580*/  STL.64 [R1+0x2538], R10 ;  /* 0x0025380a01007387 */ /* 0x0003e40000100a00 */
[-C--:B-1----:R-:W-:Y:S08]  /*2c590*/  HMMA.1688.F32.TF32 R8, R124, R4.reuse, R12 ;  /* 0x000000047c08723c */ /* 0x082ff0000008100c */
[----:B------:R-:W-:Y:S01]  /*2c5a0*/  HMMA.1688.F32.TF32 R4, R128, R4, R76 ;  /* 0x000000048004723c */ /* 0x000fe2000008104c */
[----:B------:R1:W-:Y:S04]  /*2c5b0*/  STL.64 [R1+0x28f0], R28 ;  /* 0x0028f01c01007387 */ /* 0x0003e80000100a00 */
[----:B------:R2:W-:Y:S04]  /*2c5c0*/  STL.64 [R1+0x28f8], R30 ;  /* 0x0028f81e01007387 */ /* 0x0005e80000100a00 */
[----:B------:R-:W-:Y:S04]  /*2c5d0*/  STL.64 [R1+0x29c0], R16 ;  /* 0x0029c01001007387 */ /* 0x000fe80000100a00 */
[----:B------:R-:W-:Y:S04]  /*2c5e0*/  STL.64 [R1+0x29c8], R18 ;  /* 0x0029c81201007387 */ /* 0x000fe80000100a00 */
[----:B-1----:R-:W3:Y:S04]  /*2c5f0*/  LDL.LU.64 R28, [R1+0x2740] ;  /* 0x00274000011c7983 */ /* 0x002ee80000300a00 */
[----:B------:R1:W-:Y:S04]  /*2c600*/  STL.64 [R1+0x2a90], R8 ;  /* 0x002a900801007387 */ /* 0x0003e80000100a00 */
[----:B------:R4:W-:Y:S04]  /*2c610*/  STL.64 [R1+0x2a98], R10 ;  /* 0x002a980a01007387 */ /* 0x0009e80000100a00 */
[----:B--2---:R-:W3:Y:S04]  /*2c620*/  LDL.LU.64 R30, [R1+0x2748] ;  /* 0x00274800011e7983 */ /* 0x004ee80000300a00 */
[----:B------:R-:W-:Y:S04]  /*2c630*/  STL.64 [R1+0x2b60], R4 ;  /* 0x002b600401007387 */ /* 0x000fe80000100a00 */
[----:B------:R2:W-:Y:S04]  /*2c640*/  STL.64 [R1+0x2b68], R6 ;  /* 0x002b680601007387 */ /* 0x0005e80000100a00 */
[----:B------:R-:W2:Y:S04]  /*2c650*/  LDL.LU.64 R12, [R1+0x2730] ;  /* 0x00273000010c7983 */ /* 0x000ea80000300a00 */
[----:B------:R-:W2:Y:S04]  /*2c660*/  LDL.LU.64 R14, [R1+0x2738] ;  /* 0x00273800010e7983 */ /* 0x000ea80000300a00 */
[----:B-1----:R-:W2:Y:S04]  /*2c670*/  LDL.LU.64 R8, [R1+0x2720] ;  /* 0x0027200001087983 */ /* 0x002ea80000300a00 */
[----:B----4-:R-:W4:Y:S04]  /*2c680*/  LDL.LU.64 R10, [R1+0x2728] ;  /* 0x00272800010a7983 */ /* 0x010f280000300a00 */
[----:B------:R-:W4:Y:S04]  /*2c690*/  LDL.LU.64 R16, [R1+0x2710] ;  /* 0x0027100001107983 */ /* 0x000f280000300a00 */
[----:B------:R-:W4:Y:S04]  /*2c6a0*/  LDL.LU.64 R18, [R1+0x2718] ;  /* 0x0027180001127983 */ /* 0x000f280000300a00 */
[----:B------:R-:W-:Y:S04]  /*2c6b0*/  STL [R1+0x46e4], R206 ;  /* 0x0046e4ce01007387 */ /* 0x000fe80000100800 */
        /* <DEDUP_REMOVED lines=11> */
[----:B------:R1:W-:Y:S04]  /*2c770*/  STL [R1+0x4714], R182 ;  /* 0x004714b601007387 */ /* 0x0003e80000100800 */
[----:B------:R1:W-:Y:S04]  /*2c780*/  STL [R1+0x4710], R183 ;  /* 0x004710b701007387 */ /* 0x0003e80000100800 */
[----:B------:R-:W-:Y:S04]  /*2c790*/  STL [R1+0x471c], R178 ;  /* 0x00471cb201007387 */ /* 0x000fe80000100800 */
[----:B------:R-:W-:Y:S04]  /*2c7a0*/  STL [R1+0x4718], R179 ;  /* 0x004718b301007387 */ /* 0x000fe80000100800 */
[----:B------:R1:W-:Y:S04]  /*2c7b0*/  STL [R1+0x4724], R174 ;  /* 0x004724ae01007387 */ /* 0x0003e80000100800 */
[----:B------:R1:W-:Y:S04]  /*2c7c0*/  STL [R1+0x4720], R175 ;  /* 0x004720af01007387 */ /* 0x0003e80000100800 */
[----:B------:R-:W-:Y:S04]  /*2c7d0*/  STL [R1+0x472c], R170 ;  /* 0x00472caa01007387 */ /* 0x000fe80000100800 */
[----:B------:R1:W-:Y:S04]  /*2c7e0*/  STL [R1+0x4728], R171 ;  /* 0x004728ab01007387 */ /* 0x0003e80000100800 */
[----:B------:R-:W-:Y:S04]  /*2c7f0*/  STL [R1+0x4734], R166 ;  /* 0x004734a601007387 */ /* 0x000fe80000100800 */
[----:B------:R1:W-:Y:S04]  /*2c800*/  STL [R1+0x4730], R167 ;  /* 0x004730a701007387 */ /* 0x0003e80000100800 */
[----:B------:R-:W-:Y:S04]  /*2c810*/  STL [R1+0x473c], R162 ;  /* 0x00473ca201007387 */ /* 0x000fe80000100800 */
[----:B------:R1:W-:Y:S04]  /*2c820*/  STL [R1+0x4738], R163 ;  /* 0x004738a301007387 */ /* 0x0003e80000100800 */
[----:B------:R1:W-:Y:S04]  /*2c830*/  STL [R1+0x4744], R158 ;  /* 0x0047449e01007387 */ /* 0x0003e80000100800 */
[----:B------:R1:W-:Y:S04]  /*2c840*/  STL [R1+0x4740], R159 ;  /* 0x0047409f01007387 */ /* 0x0003e80000100800 */
        /* <DEDUP_REMOVED lines=12> */
[----:B------:R-:W-:Y:S01]  /*2c910*/  STL [R1+0x3bd8], R246 ;  /* 0x003bd8f601007387 */ /* 0x000fe20000100800 */
[C---:B---3--:R-:W-:Y:S08]  /*2c920*/  HMMA.1688.F32.TF32 R28, R60.reuse, R204, R28 ;  /* 0x000000cc3c1c723c */ /* 0x048ff0000008101c */
[----:B--2---:R-:W-:Y:S11]  /*2c930*/  HMMA.1688.F32.TF32 R4, R60, R200, R12 ;  /* 0x000000c83c04723c */ /* 0x004ff6000008100c */
[----:B------:R2:W-:Y:S04]  /*2c940*/  STL.64 [R1+0x5e0], R28 ;  /* 0x0005e01c01007387 */ /* 0x0005e80000100a00 */
[----:B------:R3:W-:Y:S04]  /*2c950*/  STL.64 [R1+0x5e8], R30 ;  /* 0x0005e81e01007387 */ /* 0x0007e80000100a00 */
[----:B------:R-:W2:Y:S04]  /*2c960*/  LDL.LU.64 R12, [R1+0x2700] ;  /* 0x00270000010c7983 */ /* 0x000ea80000300a00 */
[----:B------:R-:W2:Y:S01]  /*2c970*/  LDL.LU.64 R14, [R1+0x2708] ;  /* 0x00270800010e7983 */ /* 0x000ea20000300a00 */
[----:B-1----:R-:W-:-:S02]  /*2c980*/  IMAD.MOV.U32 R182, RZ, RZ, R4 ;  /* 0x000000ffffb67224 */ /* 0x002fc400078e0004 */
[----:B------:R-:W-:Y:S02]  /*2c990*/  IMAD.MOV.U32 R183, RZ, RZ, R5 ;  /* 0x000000ffffb77224 */ /* 0x000fe400078e0005 */
[----:B------:R-:W-:Y:S02]  /*2c9a0*/  IMAD.MOV.U32 R186, RZ, RZ, R6 ;  /* 0x000000ffffba7224 */ /* 0x000fe400078e0006 */
[----:B------:R-:W-:Y:S02]  /*2c9b0*/  IMAD.MOV.U32 R187, RZ, RZ, R7 ;  /* 0x000000ffffbb7224 */ /* 0x000fe400078e0007 */
[----:B----4-:R-:W-:Y:S03]  /*2c9c0*/  HMMA.1688.F32.TF32 R4, R60, R196, R8 ;  /* 0x000000c43c04723c */ /* 0x010fe60000081008 */
[----:B------:R-:W-:Y:S04]  /*2c9d0*/  STL [R1+0x4784], R187 ;  /* 0x004784bb01007387 */ /* 0x000fe80000100800 */
[----:B------:R-:W-:-:S12]  /*2c9e0*/  STL [R1+0x4780], R186 ;  /* 0x004780ba01007387 */ /* 0x000fd80000100800 */
[----:B------:R-:W-:Y:S02]  /*2c9f0*/  IMAD.MOV.U32 R190, RZ, RZ, R4 ;  /* 0x000000ffffbe7224 */ /* 0x000fe400078e0004 */
[----:B------:R-:W-:Y:S02]  /*2ca00*/  IMAD.MOV.U32 R191, RZ, RZ, R5 ;  /* 0x000000ffffbf7224 */ /* 0x000fe400078e0005 */
[----:B------:R-:W-:Y:S02]  /*2ca10*/  IMAD.MOV.U32 R194, RZ, RZ, R6 ;  /* 0x000000ffffc27224 */ /* 0x000fe400078e0006 */
[----:B------:R-:W-:Y:S02]  /*2ca20*/  IMAD.MOV.U32 R195, RZ, RZ, R7 ;  /* 0x000000ffffc37224 */ /* 0x000fe400078e0007 */
[----:B------:R-:W-:Y:S01]  /*2ca30*/  HMMA.1688.F32.TF32 R4, R60, R192, R16 ;  /* 0x000000c03c04723c */ /* 0x000fe20000081010 */
[----:B------:R-:W-:Y:S04]  /*2ca40*/  STL [R1+0x477c], R183 ;  /* 0x00477cb701007387 */ /* 0x000fe80000100800 */
[----:B------:R-:W-:Y:S04]  /*2ca50*/  STL [R1+0x4778], R182 ;  /* 0x004778b601007387 */ /* 0x000fe80000100800 */
[----:B------:R-:W4:Y:S04]  /*2ca60*/  LDL.LU.64 R8, [R1+0x26f0] ;  /* 0x0026f00001087983 */ /* 0x000f280000300a00 */
[----:B------:R-:W4:Y:S04]  /*2ca70*/  LDL.LU.64 R10, [R1+0x26f8] ;  /* 0x0026f800010a7983 */ /* 0x000f280000300a00 */
[----:B------:R1:W-:Y:S02]  /*2ca80*/  STL [R1+0x4794], R195 ;  /* 0x004794c301007387 */ /* 0x0003e40000100800 */
[----:B------:R-:W-:-:S02]  /*2ca90*/  IMAD.MOV.U32 R174, RZ, RZ, R4 ;  /* 0x000000ffffae7224 */ /* 0x000fc400078e0004 */
[----:B------:R1:W-:Y:S01]  /*2caa0*/  STL [R1+0x4790], R194 ;  /* 0x004790c201007387 */ /* 0x0003e20000100800 */
[----:B------:R-:W-:-:S03]  /*2cab0*/  IMAD.MOV.U32 R175, RZ, RZ, R5 ;  /* 0x000000ffffaf7224 */ /* 0x000fc600078e0005 */
[----:B------:R1:W-:Y:S01]  /*2cac0*/  STL [R1+0x478c], R191 ;  /* 0x00478cbf01007387 */ /* 0x0003e20000100800 */
[----:B------:R-:W-:Y:S02]  /*2cad0*/  IMAD.MOV.U32 R178, RZ, RZ, R6 ;  /* 0x000000ffffb27224 */ /* 0x000fe400078e0006 */
[----:B------:R-:W-:Y:S01]  /*2cae0*/  IMAD.MOV.U32 R179, RZ, RZ, R7 ;  /* 0x000000ffffb37224 */ /* 0x000fe200078e0007 */
[----:B------:R1:W-:Y:S04]  /*2caf0*/  STL [R1+0x4788], R190 ;  /* 0x004788be01007387 */ /* 0x0003e80000100800 */
[----:B------:R-:W3:Y:S04]  /*2cb00*/  LDL.LU.64 R4, [R1+0x26e0] ;  /* 0x0026e00001047983 */ /* 0x000ee80000300a00 */
[----:B------:R-:W3:Y:S04]  /*2cb10*/  LDL.LU.64 R6, [R1+0x26e8] ;  /* 0x0026e80001067983 */ /* 0x000ee80000300a00 */
[----:B------:R-:W-:Y:S04]  /*2cb20*/  STL [R1+0x47a4], R179 ;  /* 0x0047a4b301007387 */ /* 0x000fe80000100800 */
[----:B------:R-:W-:Y:S04]  /*2cb30*/  STL [R1+0x47a0], R178 ;  /* 0x0047a0b201007387 */ /* 0x000fe80000100800 */
[----:B------:R1:W-:Y:S04]  /*2cb40*/  STL [R1+0x479c], R175 ;  /* 0x00479caf01007387 */ /* 0x0003e80000100800 */
[----:B------:R-:W-:Y:S04]  /*2cb50*/  STL [R1+0x4798], R174 ;  /* 0x004798ae01007387 */ /* 0x000fe80000100800 */
[----:B------:R-:W3:Y:S04]  /*2cb60*/  LDL.LU.64 R16, [R1+0x26d0] ;  /* 0x0026d00001107983 */ /* 0x000ee80000300a00 */
[----:B------:R-:W3:Y:S01]  /*2cb70*/  LDL.LU.64 R18, [R1+0x26d8] ;  /* 0x0026d80001127983 */ /* 0x000ee20000300a00 */
[----:B--2---:R-:W-:-:S15]  /*2cb80*/  HMMA.1688.F32.TF32 R12, R60, R188, R12 ;  /* 0x000000bc3c0c723c */ /* 0x004fde000008100c */
[----:B------:R-:W-:-:S04]  /*2cb90*/  NOP ;  /* 0x0000000000007918 */ /* 0x000fc80000000000 */
[----:B------:R-:W-:Y:S02]  /*2cba0*/  IMAD.MOV.U32 R171, RZ, RZ, R15 ;  /* 0x000000ffffab7224 */ /* 0x000fe400078e000f */
[----:B------:R-:W-:Y:S02]  /*2cbb0*/  IMAD.MOV.U32 R170, RZ, RZ, R14 ;  /* 0x000000ffffaa7224 */ /* 0x000fe400078e000e */
[----:B------:R-:W-:Y:S02]  /*2cbc0*/  IMAD.MOV.U32 R167, RZ, RZ, R13 ;  /* 0x000000ffffa77224 */ /* 0x000fe400078e000d */
[----:B------:R-:W-:Y:S01]  /*2cbd0*/  IMAD.MOV.U32 R166, RZ, RZ, R12 ;  /* 0x000000ffffa67224 */ /* 0x000fe200078e000c */
[----:B------:R-:W-:Y:S04]  /*2cbe0*/  STL [R1+0x47b4], R171 ;  /* 0x0047b4ab01007387 */ /* 0x000fe80000100800 */
[----:B------:R-:W-:Y:S04]  /*2cbf0*/  STL [R1+0x47b0], R170 ;  /* 0x0047b0aa01007387 */ /* 0x000fe80000100800 */
[----:B------:R-:W-:Y:S04]  /*2cc00*/  STL [R1+0x47ac], R167 ;  /* 0x0047aca701007387 */ /* 0x000fe80000100800 */
[----:B------:R-:W-:Y:S04]  /*2cc10*/  STL [R1+0x47a8], R166 ;  /* 0x0047a8a601007387 */ /* 0x000fe80000100800 */
[----:B------:R-:W2:Y:S04]  /*2cc20*/  LDL.LU.64 R12, [R1+0x26c0] ;  /* 0x0026c000010c7983 */ /* 0x000ea80000300a00 */
[----:B------:R-:W2:Y:S01]  /*2cc30*/  LDL.LU.64 R14, [R1+0x26c8] ;  /* 0x0026c800010e7983 */ /* 0x000ea20000300a00 */
[C---:B----4-:R-:W-:Y:S08]  /*2cc40*/  HMMA.1688.F32.TF32 R8, R60.reuse, R184, R8 ;  /* 0x000000b83c08723c */ /* 0x050ff00000081008 */
[----:B---3--:R-:W-:Y:S11]  /*2cc50*/  HMMA.1688.F32.TF32 R4, R60, R180, R4 ;  /* 0x000000b43c04723c */ /* 0x008ff60000081004 */
[----:B------:R-:W-:-:S02]  /*2cc60*/  IMAD.MOV.U32 R163, RZ, RZ, R11 ;  /* 0x000000ffffa37224 */ /* 0x000fc400078e000b */
[----:B------:R-:W-:Y:S02]  /*2cc70*/  IMAD.MOV.U32 R162, RZ, RZ, R10 ;  /* 0x000000ffffa27224 */ /* 0x000fe400078e000a */
[----:B------:R-:W-:Y:S02]  /*2cc80*/  IMAD.MOV.U32 R158, RZ, RZ, R8 ;  /* 0x000000ffff9e7224 */ /* 0x000fe400078e0008 */
[----:B------:R-:W-:Y:S02]  /*2cc90*/  IMAD.MOV.U32 R159, RZ, RZ, R9 ;  /* 0x000000ffff9f7224 */ /* 0x000fe400078e0009 */
[----:B------:R-:W3:Y:S04]  /*2cca0*/  LDL.LU.64 R8, [R1+0x27f0] ;  /* 0x0027f00001087983 */ /* 0x000ee80000300a00 */
[----:B------:R-:W3:Y:S04]  /*2ccb0*/  LDL.LU.64 R10, [R1+0x27f8] ;  /* 0x0027f800010a7983 */ /* 0x000ee80000300a00 */
[----:B------:R4:W-:Y:S01]  /*2ccc0*/  STL [R1+0x47c4], R163 ;  /* 0x0047c4a301007387 */ /* 0x0009e20000100800 */
[----:B------:R-:W-:-:S03]  /*2ccd0*/  IMAD.MOV.U32 R198, RZ, RZ, R4 ;  /* 0x000000ffffc67224 */ /* 0x000fc600078e0004 */
[----:B------:R1:W-:Y:S01]  /*2cce0*/  STL [R1+0x47c0], R162 ;  /* 0x0047c0a201007387 */ /* 0x0003e20000100800 */
[----:B------:R-:W-:-:S03]  /*2ccf0*/  IMAD.MOV.U32 R199, RZ, RZ, R5 ;  /* 0x000000ffffc77224 */ /* 0x000fc600078e0005 */
[----:B------:R1:W-:Y:S01]  /*2cd00*/  STL [R1+0x47bc], R159 ;  /* 0x0047bc9f01007387 */ /* 0x0003e20000100800 */
[----:B------:R-:W-:Y:S02]  /*2cd10*/  IMAD.MOV.U32 R202, RZ, RZ, R6 ;  /* 0x000000ffffca7224 */ /* 0x000fe400078e0006 */
[----:B------:R-:W-:Y:S01]  /*2cd20*/  IMAD.MOV.U32 R203, RZ, RZ, R7 ;  /* 0x000000ffffcb7224 */ /* 0x000fe200078e0007 */
[----:B------:R1:W-:Y:S04]  /*2cd30*/  STL [R1+0x47b8], R158 ;  /* 0x0047b89e01007387 */ /* 0x0003e80000100800 */
[----:B------:R-:W4:Y:S04]  /*2cd40*/  LDL.LU.64 R4, [R1+0x28b0] ;  /* 0x0028b00001047983 */ /* 0x000f280000300a00 */
[----:B------:R-:W4:Y:S04]  /*2cd50*/  LDL.LU.64 R6, [R1+0x28b8] ;  /* 0x0028b80001067983 */ /* 0x000f280000300a00 */
[----:B------:R-:W4:Y:S04]  /*2cd60*/  LDL.LU.64 R40, [R1+0x28a0] ;  /* 0x0028a00001287983 */ /* 0x000f280000300a00 */
[----:B------:R-:W4:Y:S04]  /*2cd70*/  LDL.LU.64 R42, [R1+0x28a8] ;  /* 0x0028a800012a7983 */ /* 0x000f280000300a00 */
[----:B------:R1:W-:Y:S04]  /*2cd80*/  STL [R1+0x47d4], R203 ;  /* 0x0047d4cb01007387 */ /* 0x0003e80000100800 */
[----:B------:R1:W-:Y:S04]  /*2cd90*/  STL [R1+0x47d0], R202 ;  /* 0x0047d0ca01007387 */ /* 0x0003e80000100800 */
[----:B------:R1:W-:Y:S04]  /*2cda0*/  STL [R1+0x47cc], R199 ;  /* 0x0047ccc701007387 */ /* 0x0003e80000100800 */
[----:B------:R1:W-:Y:S04]  /*2cdb0*/  STL [R1+0x47c8], R198 ;  /* 0x0047c8c601007387 */ /* 0x0003e80000100800 */
[----:B------:R-:W4:Y:S04]  /*2cdc0*/  LDL.LU.64 R28, [R1+0x2890] ;  /* 0x00289000011c7983 */ /* 0x000f280000300a00 */
[----:B------:R-:W4:Y:S01]  /*2cdd0*/  LDL.LU.64 R30, [R1+0x2898] ;  /* 0x00289800011e7983 */ /* 0x000f220000300a00 */
[----:B------:R-:W-:-:S15]  /*2cde0*/  HMMA.1688.F32.TF32 R16, R60, R176, R16 ;  /* 0x000000b03c10723c */ /* 0x000fde0000081010 */
[----:B------:R-:W-:-:S04]  /*2cdf0*/  NOP ;  /* 0x0000000000007918 */ /* 0x000fc80000000000 */
[----:B------:R-:W-:Y:S02]  /*2ce00*/  IMAD.MOV.U32 R150, RZ, RZ, R16 ;  /* 0x000000ffff967224 */ /* 0x000fe400078e0010 */
[----:B------:R-:W-:Y:S02]  /*2ce10*/  IMAD.MOV.U32 R151, RZ, RZ, R17 ;  /* 0x000000ffff977224 */ /* 0x000fe400078e0011 */
[----:B------:R-:W-:Y:S01]  /*2ce20*/  IMAD.MOV.U32 R154, RZ, RZ, R18 ;  /* 0x000000ffff9a7224 */ /* 0x000fe200078e0012 */
[----:B------:R-:W4:Y:S01]  /*2ce30*/  LDL.LU.64 R16, [R1+0x2880] ;  /* 0x0028800001107983 */ /* 0x000f220000300a00 */
[----:B------:R-:W-:-:S03]  /*2ce40*/  IMAD.MOV.U32 R155, RZ, RZ, R19 ;  /* 0x000000ffff9b7224 */ /* 0x000fc600078e0013 */
[----:B------:R-:W4:Y:S01]  /*2ce50*/  LDL.LU.64 R18, [R1+0x2888] ;  /* 0x0028880001127983 */ /* 0x000f220000300a00 */
[----:B--2---:R-:W-:-:S15]  /*2ce60*/  HMMA.1688.F32.TF32 R12, R60, R172, R12 ;  /* 0x000000ac3c0c723c */ /* 0x004fde000008100c */
[----:B------:R-:W-:-:S04]  /*2ce70*/  NOP ;  /* 0x0000000000007918 */ /* 0x000fc80000000000 */
[----:B------:R-:W-:Y:S02]  /*2ce80*/  IMAD.MOV.U32 R142, RZ, RZ, R12 ;  /* 0x000000ffff8e7224 */ /* 0x000fe400078e000c */
[----:B------:R-:W-:Y:S02]  /*2ce90*/  IMAD.MOV.U32 R143, RZ, RZ, R13 ;  /* 0x000000ffff8f7224 */ /* 0x000fe400078e000d */
[----:B------:R-:W-:Y:S02]  /*2cea0*/  IMAD.MOV.U32 R146, RZ, RZ, R14 ;  /* 0x000000ffff927224 */ /* 0x000fe400078e000e */
[----:B------:R-:W-:Y:S01]  /*2ceb0*/  IMAD.MOV.U32 R147, RZ, RZ, R15 ;  /* 0x000000ffff937224 */ /* 0x000fe200078e000f */
[C---:B---3--:R-:W-:Y:S08]  /*2cec0*/  HMMA.1688.F32.TF32 R8, R60.reuse, R168, R8 ;  /* 0x000000a83c08723c */ /* 0x048ff00000081008 */
[----:B----4-:R-:W-:Y:S11]  /*2ced0*/  HMMA.1688.F32.TF32 R12, R60, R164, R4 ;  /* 0x000000a43c0c723c */ /* 0x010ff60000081004 */
[----:B------:R-:W-:-:S02]  /*2cee0*/  IMAD.MOV.U32 R134, RZ, RZ, R8 ;  /* 0x000000ffff867224 */ /* 0x000fc400078e0008 */
[----:B------:R-:W-:Y:S02]  /*2cef0*/  IMAD.MOV.U32 R135, RZ, RZ, R9 ;  /* 0x000000ffff877224 */ /* 0x000fe400078e0009 */
[----:B------:R-:W-:Y:S01]  /*2cf00*/  IMAD.MOV.U32 R138, RZ, RZ, R10 ;  /* 0x000000ffff8a7224 */ /* 0x000fe200078e000a */
[----:B------:R-:W2:Y:S01]  /*2cf10*/  LDL.LU.64 R8, [R1+0x2870] ;  /* 0x0028700001087983 */ /* 0x000ea20000300a00 */
[----:B------:R-:W-:-:S03]  /*2cf20*/  IMAD.MOV.U32 R139, RZ, RZ, R11 ;  /* 0x000000ffff8b7224 */ /* 0x000fc600078e000b */
[----:B------:R-:W2:Y:S04]  /*2cf30*/  LDL.LU.64 R10, [R1+0x2878] ;  /* 0x00287800010a7983 */ /* 0x000ea80000300a00 */
[----:B------:R-:W3:Y:S04]  /*2cf40*/  LDL.LU.64 R36, [R1+0x2860] ;  /* 0x0028600001247983 */ /* 0x000ee80000300a00 */
[----:B------:R-:W3:Y:S01]  /*2cf50*/  LDL.LU.64 R38, [R1+0x2868] ;  /* 0x0028680001267983 */ /* 0x000ee20000300a00 */
[----:B------:R-:W-:Y:S02]  /*2cf60*/  IMAD.MOV.U32 R206, RZ, RZ, R12 ;  /* 0x000000ffffce7224 */ /* 0x000fe400078e000c */
[----:B------:R-:W-:-:S02]  /*2cf70*/  IMAD.MOV.U32 R207, RZ, RZ, R13 ;  /* 0x000000ffffcf7224 */ /* 0x000fc400078e000d */
[----:B------:R-:W-:Y:S01]  /*2cf80*/  IMAD.MOV.U32 R6, RZ, RZ, R14 ;  /* 0x000000ffff067224 */ /* 0x000fe200078e000e */
[----:B------:R-:W4:Y:S01]  /*2cf90*/  LDL.LU.64 R12, [R1+0x2850] ;  /* 0x00285000010c7983 */ /* 0x000f220000300a00 */
[----:B------:R-:W-:-:S03]  /*2cfa0*/  IMAD.MOV.U32 R7, RZ, RZ, R15 ;  /* 0x000000ffff077224 */ /* 0x000fc600078e000f */
[----:B------:R-:W4:Y:S01]  /*2cfb0*/  LDL.LU.64 R14, [R1+0x2858] ;  /* 0x00285800010e7983 */ /* 0x000f220000300a00 */
[----:B------:R-:W-:-:S15]  /*2cfc0*/  HMMA.1688.F32.TF32 R28, R60, R156, R28 ;  /* 0x0000009c3c1c723c */ /* 0x000fde000008101c */
[----:B------:R-:W-:-:S04]  /*2cfd0*/  NOP ;  /* 0x0000000000007918 */ /* 0x000fc80000000000 */
[----:B-1----:R-:W-:Y:S02]  /*2cfe0*/  IMAD.MOV.U32 R195, RZ, RZ, R28 ;  /* 0x000000ffffc37224 */ /* 0x002fe400078e001c */
[----:B------:R-:W-:Y:S02]  /*2cff0*/  IMAD.MOV.U32 R194, RZ, RZ, R29 ;  /* 0x000000ffffc27224 */ /* 0x000fe400078e001d */
[----:B------:R-:W-:Y:S01]  /*2d000*/  IMAD.MOV.U32 R191, RZ, RZ, R30 ;  /* 0x000000ffffbf7224 */ /* 0x000fe200078e001e */
[----:B------:R-:W2:Y:S01]  /*2d010*/  LDL.LU.64 R28, [R1+0x2840] ;  /* 0x00284000011c7983 */ /* 0x000ea20000300a00 */
[----:B------:R-:W-:-:S03]  /*2d020*/  IMAD.MOV.U32 R190, RZ, RZ, R31 ;  /* 0x000000ffffbe7224 */ /* 0x000fc600078e001f */
[----:B------:R-:W2:Y:S01]  /*2d030*/  LDL.LU.64 R30, [R1+0x2848] ;  /* 0x00284800011e7983 */ /* 0x000ea20000300a00 */
[C---:B------:R-:W-:Y:S08]  /*2d040*/  HMMA.1688.F32.TF32 R40, R60.reuse, R160, R40 ;  /* 0x000000a03c28723c */ /* 0x040ff00000081028 */
[----:B------:R-:W-:Y:S11]  /*2d050*/  HMMA.1688.F32.TF32 R16, R60, R152, R16 ;  /* 0x000000983c10723c */ /* 0x000ff60000081010 */
[----:B------:R-:W-:-:S02]  /*2d060*/  IMAD.MOV.U32 R187, RZ, RZ, R40 ;  /* 0x000000ffffbb7224 */ /* 0x000fc400078e0028 */
[----:B------:R-:W-:Y:S02]  /*2d070*/  IMAD.MOV.U32 R186, RZ, RZ, R41 ;  /* 0x000000ffffba7224 */ /* 0x000fe400078e0029 */
[----:B------:R-:W-:Y:S02]  /*2d080*/  IMAD.MOV.U32 R183, RZ, RZ, R42 ;  /* 0x000000ffffb77224 */ /* 0x000fe400078e002a */
[----:B------:R-:W-:Y:S02]  /*2d090*/  IMAD.MOV.U32 R182, RZ, RZ, R43 ;  /* 0x000000ffffb67224 */ /* 0x000fe400078e002b */
[----:B------:R-:W-:Y:S01]  /*2d0a0*/  IMAD.MOV.U32 R175, RZ, RZ, R18 ;  /* 0x000000ffffaf7224 */ /* 0x000fe200078e0012 */
[----:B----4-:R-:W-:-:S15]  /*2d0b0*/  HMMA.1688.F32.TF32 R12, R60, R140, R12 ;  /* 0x0000008c3c0c723c */ /* 0x010fde000008100c */
[----:B------:R-:W-:-:S04]  /*2d0c0*/  NOP ;  /* 0x0000000000007918 */ /* 0x000fc80000000000 */
[----:B------:R-:W-:Y:S02]  /*2d0d0*/  IMAD.MOV.U32 R163, RZ, RZ, R12 ;  /* 0x000000ffffa37224 */ /* 0x000fe400078e000c */
[----:B------:R-:W-:Y:S02]  /*2d0e0*/  IMAD.MOV.U32 R162, RZ, RZ, R13 ;  /* 0x000000ffffa27224 */ /* 0x000fe400078e000d */
[----:B------:R-:W-:Y:S01]  /*2d0f0*/  IMAD.MOV.U32 R159, RZ, RZ, R14 ;  /* 0x000000ffff9f7224 */ /* 0x000fe200078e000e */
[----:B------:R-:W4:Y:S01]  /*2d100*/  LDL.LU.64 R12, [R1+0x2820] ;  /* 0x00282000010c7983 */ /* 0x000f220000300a00 */
[----:B------:R-:W-:-:S03]  /*2d110*/  IMAD.MOV.U32 R158, RZ, RZ, R15 ;  /* 0x000000ffff9e7224 */ /* 0x000fc600078e000f */
[----:B------:R-:W4:Y:S04]  /*2d120*/  LDL.LU.64 R14, [R1+0x2828] ;  /* 0x00282800010e7983 */ /* 0x000f280000300a00 */
        /* <DEDUP_REMOVED lines=8> */
[C---:B--2---:R-:W-:Y:S03]  /*2d1b0*/  HMMA.1688.F32.TF32 R40, R60.reuse, R148, R8 ;  /* 0x000000943c28723c */ /* 0x044fe60000081008 */
[----:B------:R-:W2:Y:S04]  /*2d1c0*/  LDL.LU.64 R88, [R1+0x2590] ;  /* 0x0025900001587983 */ /* 0x000ea80000300a00 */
[----:B------:R-:W2:Y:S04]  /*2d1d0*/  LDL.LU.64 R90, [R1+0x2598] ;  /* 0x00259800015a7983 */ /* 0x000ea80000300a00 */
[----:B------:R-:W2:Y:S01]  /*2d1e0*/  LDL.LU.64 R84, [R1+0x2580] ;  /* 0x0025800001547983 */ /* 0x000ea20000300a00 */
[C---:B---3--:R-:W-:Y:S03]  /*2d1f0*/  HMMA.1688.F32.TF32 R36, R60.reuse, R144, R36 ;  /* 0x000000903c24723c */ /* 0x048fe60000081024 */
[----:B------:R-:W3:Y:S04]  /*2d200*/  LDL.LU.64 R86, [R1+0x2588] ;  /* 0x0025880001567983 */ /* 0x000ee80000300a00 */
[----:B------:R-:W3:Y:S01]  /*2d210*/  LDL.LU.64 R80, [R1+0x2570] ;  /* 0x0025700001507983 */ /* 0x000ee20000300a00 */
[----:B------:R-:W-:Y:S01]  /*2d220*/  HMMA.1688.F32.TF32 R28, R60, R136, R28 ;  /* 0x000000883c1c723c */ /* 0x000fe2000008101c */
[----:B------:R-:W-:-:S02]  /*2d230*/  IMAD.MOV.U32 R10, RZ, RZ, R40 ;  /* 0x000000ffff0a7224 */ /* 0x000fc400078e0028 */
[----:B------:R-:W3:Y:S01]  /*2d240*/  LDL.LU.64 R82, [R1+0x2578] ;  /* 0x0025780001527983 */ /* 0x000ee20000300a00 */
[----:B------:R-:W-:-:S03]  /*2d250*/  IMAD.MOV.U32 R11, RZ, RZ, R41 ;  /* 0x000000ffff0b7224 */ /* 0x000fc600078e0029 */
[----:B------:R-:W3:Y:S01]  /*2d260*/  LDL.LU.64 R76, [R1+0x2560] ;  /* 0x00256000014c7983 */ /* 0x000ee20000300a00 */
[----:B------:R-:W-:Y:S02]  /*2d270*/  IMAD.MOV.U32 R18, RZ, RZ, R42 ;  /* 0x000000ffff127224 */ /* 0x000fe400078e002a */
[----:B------:R-:W-:Y:S01]  /*2d280*/  IMAD.MOV.U32 R52, RZ, RZ, R43 ;  /* 0x000000ffff347224 */ /* 0x000fe200078e002b */
[----:B------:R-:W3:Y:S01]  /*2d290*/  LDL.LU.64 R78, [R1+0x2568] ;  /* 0x00256800014e7983 */ /* 0x000ee20000300a00 */
[----:B------:R-:W-:-:S03]  /*2d2a0*/  IMAD.MOV.U32 R171, RZ, RZ, R36 ;  /* 0x000000ffffab7224 */ /* 0x000fc600078e0024 */
[----:B------:R-:W3:Y:S01]  /*2d2b0*/  LDL.LU.64 R40, [R1+0x2550] ;  /* 0x0025500001287983 */ /* 0x000ee20000300a00 */
[----:B------:R-:W-:-:S03]  /*2d2c0*/  IMAD.MOV.U32 R170, RZ, RZ, R37 ;  /* 0x000000ffffaa7224 */ /* 0x000fc600078e0025 */
[----:B------:R-:W3:Y:S01]  /*2d2d0*/  LDL.LU.64 R42, [R1+0x2558] ;  /* 0x00255800012a7983 */ /* 0x000ee20000300a00 */
[----:B------:R-:W-:Y:S02]  /*2d2e0*/  IMAD.MOV.U32 R167, RZ, RZ, R38 ;  /* 0x000000ffffa77224 */ /* 0x000fe400078e0026 */
[----:B------:R-:W-:Y:S01]  /*2d2f0*/  IMAD.MOV.U32 R166, RZ, RZ, R39 ;  /* 0x000000ffffa67224 */ /* 0x000fe200078e0027 */
[----:B------:R-:W3:Y:S01]  /*2d300*/  LDL.LU.64 R36, [R1+0x2680] ;  /* 0x0026800001247983 */ /* 0x000ee20000300a00 */
[----:B------:R-:W-:Y:S02]  /*2d310*/  IMAD.MOV.U32 R203, RZ, RZ, R28 ;  /* 0x000000ffffcb7224 */ /* 0x000fe400078e001c */
[----:B------:R-:W-:Y:S01]  /*2d320*/  IMAD.MOV.U32 R202, RZ, RZ, R29 ;  /* 0x000000ffffca7224 */ /* 0x000fe200078e001d */
[----:B------:R-:W3:Y:S01]  /*2d330*/  LDL.LU.64 R38, [R1+0x2688] ;  /* 0x0026880001267983 */ /* 0x000ee20000300a00 */
[----:B------:R-:W-:Y:S02]  /*2d340*/  IMAD.MOV.U32 R199, RZ, RZ, R30 ;  /* 0x000000ffffc77224 */ /* 0x000fe400078e001e */
[----:B------:R-:W-:Y:S01]  /*2d350*/  IMAD.MOV.U32 R198, RZ, RZ, R31 ;  /* 0x000000ffffc67224 */ /* 0x000fe200078e001f */
[----:B------:R-:W3:Y:S04]  /*2d360*/  LDL.LU.64 R28, [R1+0x27d0] ;  /* 0x0027d000011c7983 */ /* 0x000ee80000300a00 */
[----:B------:R-:W3:Y:S01]  /*2d370*/  LDL.LU.64 R30, [R1+0x27d8] ;  /* 0x0027d800011e7983 */ /* 0x000ee20000300a00 */
[----:B------:R-:W-:Y:S01]  /*2d380*/  IMAD.MOV.U32 R174, RZ, RZ, R19 ;  /* 0x000000ffffae7224 */ /* 0x000fe200078e0013 */
[----:B----4-:R-:W-:Y:S08]  /*2d390*/  HMMA.1688.F32.TF32 R60, R60, R132, R12 ;  /* 0x000000843c3c723c */ /* 0x010ff0000008100c */
[C---:B------:R-:W-:Y:S08]  /*2d3a0*/  HMMA.1688.F32.TF32 R104, R64.reuse, R204, R104 ;  /* 0x000000cc4068723c */ /* 0x040ff00000081068 */
[----:B------:R-:W-:Y:S03]  /*2d3b0*/  HMMA.1688.F32.TF32 R100, R64, R200, R100 ;  /* 0x000000c84064723c */ /* 0x000fe60000081064 */
[----:B------:R-:W-:-:S02]  /*2d3c0*/  IMAD.MOV.U32 R53, RZ, RZ, R60 ;  /* 0x000000ffff357224 */ /* 0x000fc400078e003c */
[----:B------:R-:W-:Y:S02]  /*2d3d0*/  IMAD.MOV.U32 R19, RZ, RZ, R61 ;  /* 0x000000ffff137224 */ /* 0x000fe400078e003d */
[----:B------:R-:W-:Y:S02]  /*2d3e0*/  IMAD.MOV.U32 R14, RZ, RZ, R62 ;  /* 0x000000ffff0e7224 */ /* 0x000fe400078e003e */
[----:B------:R-:W-:Y:S02]  /*2d3f0*/  IMAD.MOV.U32 R15, RZ, RZ, R63 ;  /* 0x000000ffff0f7224 */ /* 0x000fe400078e003f */
[C---:B------:R-:W-:Y:S01]  /*2d400*/  HMMA.1688.F32.TF32 R60, R64.reuse, R196, R96 ;  /* 0x000000c4403c723c */ /* 0x040fe20000081060 */
[----:B------:R-:W-:Y:S04]  /*2d410*/  STL.64 [R1+0x4c0], R104 ;  /* 0x0004c06801007387 */ /* 0x000fe80000100a00 */
[----:B------:R-:W-:Y:S03]  /*2d420*/  STL.64 [R1+0x4c8], R106 ;  /* 0x0004c86a01007387 */ /* 0x000fe60000100a00 */
[C---:B------:R-:W-:Y:S01]  /*2d430*/  HMMA.1688.F32.TF32 R92, R64.reuse, R192, R92 ;  /* 0x000000c0405c723c */ /* 0x040fe2000008105c */
[----:B------:R-:W-:Y:S04]  /*2d440*/  STL.64 [R1+0x4b0], R100 ;  /* 0x0004b06401007387 */ /* 0x000fe80000100a00 */
[----:B------:R-:W-:Y:S03]  /*2d450*/  STL.64 [R1+0x4b8], R102 ;  /* 0x0004b86601007387 */ /* 0x000fe60000100a00 */
[C---:B--2---:R-:W-:Y:S03]  /*2d460*/  HMMA.1688.F32.TF32 R88, R64.reuse, R188, R88 ;  /* 0x000000bc4058723c */ /* 0x044fe60000081058 */
[----:B------:R-:W-:Y:S04]  /*2d470*/  STL.64 [R1+0x4a0], R60 ;  /* 0x0004a03c01007387 */ /* 0x000fe80000100a00 */
[----:B------:R3:W-:Y:S02]  /*2d480*/  STL.64 [R1+0x4a8], R62 ;  /* 0x0004a83e01007387 */ /* 0x0007e40000100a00 */
[C---:B---3--:R-:W-:Y:S02]  /*2d490*/  HMMA.1688.F32.TF32 R60, R64.reuse, R184, R84 ;  /* 0x000000b8403c723c */ /* 0x048fe40000081054 */
[----:B------:R-:W-:Y:S04]  /*2d4a0*/  STL.64 [R1+0x490], R92 ;  /* 0x0004905c01007387 */ /* 0x000fe80000100a00 */
[----:B------:R-:W-:Y:S02]  /*2d4b0*/  STL.64 [R1+0x498], R94 ;  /* 0x0004985e01007387 */ /* 0x000fe40000100a00 */
[C---:B------:R-:W-:Y:S02]  /*2d4c0*/  HMMA.1688.F32.TF32 R80, R64.reuse, R180, R80 ;  /* 0x000000b44050723c */ /* 0x040fe40000081050 */
[----:B------:R-:W-:Y:S04]  /*2d4d0*/  STL.64 [R1+0x480], R88 ;  /* 0x0004805801007387 */ /* 0x000fe80000100a00 */
[----:B------:R-:W-:Y:S02]  /*2d4e0*/  STL.64 [R1+0x488], R90 ;  /* 0x0004885a01007387 */ /* 0x000fe40000100a00 */
[C---:B------:R-:W-:Y:S03]  /*2d4f0*/  HMMA.1688.F32.TF32 R76, R64.reuse, R176, R76 ;  /* 0x000000b0404c723c */ /* 0x040fe6000008104c */
[----:B------:R-:W-:Y:S04]  /*2d500*/  STL.64 [R1+0x470], R60 ;  /* 0x0004703c01007387 */ /* 0x000fe80000100a00 */
[----:B------:R1:W-:Y:S01]  /*2d510*/  STL.64 [R1+0x478], R62 ;  /* 0x0004783e01007387 */ /* 0x0003e20000100a00 */
[C---:B------:R-:W-:Y:S08]  /*2d520*/  HMMA.1688.F32.TF32 R28, R64.reuse, R164, R28 ;  /* 0x000000a4401c723c */ /* 0x040ff0000008101c */
[C---:B-1----:R-:W-:Y:S08]  /*2d530*/  HMMA.1688.F32.TF32 R60, R64.reuse, R172, R40 ;  /* 0x000000ac403c723c */ /* 0x042ff00000081028 */
[C---:B------:R-:W-:Y:S01]  /*2d540*/  HMMA.1688.F32.TF32 R40, R64.reuse, R168, R36 ;  /* 0x000000a84028723c */ /* 0x040fe20000081024 */
[----:B------:R1:W-:Y:S04]  /*2d550*/  STL.64 [R1+0x460], R80 ;  /* 0x0004605001007387 */ /* 0x0003e80000100a00 */
[----:B------:R2:W-:Y:S04]  /*2d560*/  STL.64 [R1+0x468], R82 ;  /* 0x0004685201007387 */ /* 0x0005e80000100a00 */
[----:B------:R3:W-:Y:S04]  /*2d570*/  STL.64 [R1+0x450], R76 ;  /* 0x0004504c01007387 */ /* 0x0007e80000100a00 */
[----:B------:R4:W-:Y:S04]  /*2d580*/  STL.64 [R1+0x458], R78 ;  /* 0x0004584e01007387 */ /* 0x0009e80000100a00 */
[----:B------:R1:W-:Y:S04]  /*2d590*/  STL.64 [R1+0x440], R60 ;  /* 0x0004403c01007387 */ /* 0x0003e80000100a00 */
[----:B------:R1:W-:Y:S04]  /*2d5a0*/  STL.64 [R1+0x448], R62 ;  /* 0x0004483e01007387 */ /* 0x0003e80000100a00 */
[----:B------:R-:W4:Y:S04]  /*2d5b0*/  LDL.LU.64 R36, [R1+0x27b0] ;  /* 0x0027b00001247983 */ /* 0x000f280000300a00 */
[----:B------:R1:W-:Y:S04]  /*2d5c0*/  STL.64 [R1+0x430], R40 ;  /* 0x0004302801007387 */ /* 0x0003e80000100a00 */
[----:B------:R1:W-:Y:S04]  /*2d5d0*/  STL.64 [R1+0x438], R42 ;  /* 0x0004382a01007387 */ /* 0x0003e80000100a00 */
[----:B------:R-:W4:Y:S04]  /*2d5e0*/  LDL.LU.64 R38, [R1+0x27b8] ;  /* 0x0027b80001267983 */ /* 0x000f280000300a00 */
[----:B------:R1:W-:Y:S04]  /*2d5f0*/  STL.64 [R1+0x420], R28 ;  /* 0x0004201c01007387 */ /* 0x0003e80000100a00 */
[----:B------:R1:W-:Y:S04]  /*2d600*/  STL.64 [R1+0x428], R30 ;  /* 0x0004281e01007387 */ /* 0x0003e80000100a00 */
        /* <DEDUP_REMOVED lines=26> */
[----:B------:R-:W4:Y:S04]  /*2d7b0*/  LDL.LU.64 R60, [R1+0x23f0] ;  /* 0x0023f000013c7983 */ /* 0x000f280000300a00 */
[----:B------:R-:W4:Y:S04]  /*2d7c0*/  LDL.LU.64 R62, [R1+0x23f8] ;  /* 0x0023f800013e7983 */ /* 0x000f280000300a00 */
[----:B------:R-:W2:Y:S04]  /*2d7d0*/  LDL.LU.64 R40, [R1+0x23e0] ;  /* 0x0023e00001287983 */ /* 0x000ea80000300a00 */
[----:B------:R-:W2:Y:S04]  /*2d7e0*/  LDL.LU.64 R42, [R1+0x23e8] ;  /* 0x0023e800012a7983 */ /* 0x000ea80000300a00 */
[----:B------:R-:W2:Y:S04]  /*2d7f0*/  LDL.LU.64 R28, [R1+0x23d0] ;  /* 0x0023d000011c7983 */ /* 0x000ea80000300a00 */
[----:B------:R-:W2:Y:S01]  /*2d800*/  LDL.LU.64 R30, [R1+0x23d8] ;  /* 0x0023d800011e7983 */ /* 0x000ea20000300a00 */
[C---:B------:R-:W-:Y:S08]  /*2d810*/  HMMA.1688.F32.TF32 R36, R64.reuse, R160, R36 ;  /* 0x000000a04024723c */ /* 0x040ff00000081024 */
[C---:B------:R-:W-:Y:S08]  /*2d820*/  HMMA.1688.F32.TF32 R248, R64.reuse, R156, R248 ;  /* 0x0000009c40f8723c */ /* 0x040ff000000810f8 */
[C---:B------:R-:W-:Y:S08]  /*2d830*/  HMMA.1688.F32.TF32 R120, R64.reuse, R152, R120 ;  /* 0x000000984078723c */ /* 0x040ff00000081078 */
[C---:B------:R-:W-:Y:S08]  /*2d840*/  HMMA.1688.F32.TF32 R116, R64.reuse, R148, R116 ;  /* 0x000000944074723c */ /* 0x040ff00000081074 */
[C---:B------:R-:W-:Y:S08]  /*2d850*/  HMMA.1688.F32.TF32 R112, R64.reuse, R144, R112 ;  /* 0x000000904070723c */ /* 0x040ff00000081070 */
[C---:B------:R-:W-:Y:S01]  /*2d860*/  HMMA.1688.F32.TF32 R108, R64.reuse, R140, R108 ;  /* 0x0000008c406c723c */ /* 0x040fe2000008106c */
[----:B------:R-:W-:Y:S07]  /*2d870*/  STL.64 [R1+0x410], R36 ;  /* 0x0004102401007387 */ /* 0x000fee0000100a00 */
[C---:B------:R-:W-:Y:S01]  /*2d880*/  HMMA.1688.F32.TF32 R104, R64.reuse, R136, R104 ;  /* 0x000000884068723c */ /* 0x040fe20000081068 */
[----:B------:R1:W-:Y:S07]  /*2d890*/  STL.64 [R1+0x418], R38 ;  /* 0x0004182601007387 */ /* 0x0003ee0000100a00 */
[----:B------:R-:W-:Y:S01]  /*2d8a0*/  HMMA.1688.F32.TF32 R100, R64, R132, R100 ;  /* 0x000000844064723c */ /* 0x000fe20000081064 */
[----:B-1----:R-:W4:Y:S07]  /*2d8b0*/  LDL.LU.64 R38, [R1+0x4820] ;  /* 0x0048200001267983 */ /* 0x002f2e0000300a00 */
[C---:B------:R-:W-:Y:S01]  /*2d8c0*/  HMMA.1688.F32.TF32 R64, R68.reuse, R204, R96 ;  /* 0x000000cc4440723c */ /* 0x040fe20000081060 */
        /* <DEDUP_REMOVED lines=8> */
[----:B------:R-:W-:Y:S01]  /*2d950*/  STL.64 [R1+0x3c0], R108 ;  /* 0x0003c06c01007387 */ /* 0x000fe20000100a00 */
[C---:B------:R-:W-:Y:S03]  /*2d960*/  HMMA.1688.F32.TF32 R92, R68.reuse, R200, R92 ;  /* 0x000000c8445c723c */ /* 0x040fe6000008105c */
[----:B------:R-:W-:Y:S04]  /*2d970*/  STL.64 [R1+0x3c8], R110 ;  /* 0x0003c86e01007387 */ /* 0x000fe80000100a00 */
[----:B------:R-:W-:Y:S01]  /*2d980*/  STL.64 [R1+0x3b0], R104 ;  /* 0x0003b06801007387 */ /* 0x000fe20000100a00 */
[C---:B------:R-:W-:Y:S03]  /*2d990*/  HMMA.1688.F32.TF32 R88, R68.reuse, R196, R88 ;  /* 0x000000c44458723c */ /* 0x040fe60000081058 */
[----:B------:R-:W-:Y:S04]  /*2d9a0*/  STL.64 [R1+0x3b8], R106 ;  /* 0x0003b86a01007387 */ /* 0x000fe80000100a00 */
[----:B------:R-:W-:Y:S04]  /*2d9b0*/  STL.64 [R1+0x60], R100 ;  /* 0x0000606401007387 */ /* 0x000fe80000100a00 */
[----:B------:R-:W-:Y:S04]  /*2d9c0*/  STL.64 [R1+0x68], R102 ;  /* 0x0000686601007387 */ /* 0x000fe80000100a00 */
[----:B------:R-:W-:Y:S04]  /*2d9d0*/  STL.64 [R1+0x3a0], R64 ;  /* 0x0003a04001007387 */ /* 0x000fe80000100a00 */
[----:B------:R1:W-:Y:S02]  /*2d9e0*/  STL.64 [R1+0x3a8], R66 ;  /* 0x0003a84201007387 */ /* 0x0003e40000100a00 */
[C---:B-1----:R-:W-:Y:S02]  /*2d9f0*/  HMMA.1688.F32.TF32 R64, R68.reuse, R192, R84 ;  /* 0x000000c04440723c */ /* 0x042fe40000081054 */
[----:B------:R-:W-:Y:S04]  /*2da00*/  STL.64 [R1+0x390], R92 ;  /* 0x0003905c01007387 */ /* 0x000fe80000100a00 */
[----:B------:R-:W-:Y:S02]  /*2da10*/  STL.64 [R1+0x398], R94 ;  /* 0x0003985e01007387 */ /* 0x000fe40000100a00 */
[C---:B--2---:R-:W-:Y:S02]  /*2da20*/  HMMA.1688.F32.TF32 R80, R68.reuse, R188, R80 ;  /* 0x000000bc4450723c */ /* 0x044fe40000081050 */
[----:B------:R-:W-:Y:S04]  /*2da30*/  STL.64 [R1+0x380], R88 ;  /* 0x0003805801007387 */ /* 0x000fe80000100a00 */
[----:B------:R-:W-:Y:S02]  /*2da40*/  STL.64 [R1+0x388], R90 ;  /* 0x0003885a01007387 */ /* 0x000fe40000100a00 */
[C---:B---3--:R-:W-:Y:S03]  /*2da50*/  HMMA.1688.F32.TF32 R76, R68.reuse, R184, R76 ;  /* 0x000000b8444c723c */ /* 0x048fe6000008104c */
[----:B------:R-:W-:Y:S04]  /*2da60*/  STL.64 [R1+0x370], R64 ;  /* 0x0003704001007387 */ /* 0x000fe80000100a00 */
[----:B------:R4:W-:Y:S02]  /*2da70*/  STL.64 [R1+0x378], R66 ;  /* 0x0003784201007387 */ /* 0x0009e40000100a00 */
[C---:B----4-:R-:W-:Y:S08]  /*2da80*/  HMMA.1688.F32.TF32 R64, R68.reuse, R180, R60 ;  /* 0x000000b44440723c */ /* 0x050ff0000008103c */
[C---:B------:R-:W-:Y:S08]  /*2da90*/  HMMA.1688.F32.TF32 R60, R68.reuse, R176, R40 ;  /* 0x000000b0443c723c */ /* 0x040ff00000081028 */
[C---:B------:R-:W-:Y:S01]  /*2daa0*/  HMMA.1688.F32.TF32 R40, R68.reuse, R172, R28 ;  /* 0x000000ac4428723c */ /* 0x040fe2000008101c */
        /* <DEDUP_REMOVED lines=43> */
[----:B------:R-:W3:Y:S01]  /*2dd60*/  LDL.LU.64 R62, [R1+0x2288] ;  /* 0x00228800013e7983 */ /* 0x000ee20000300a00 */
[C---:B--2---:R-:W-:Y:S08]  /*2dd70*/  HMMA.1688.F32.TF32 R28, R68.reuse, R168, R28 ;  /* 0x000000a8441c723c */ /* 0x044ff0000008101c */
[C---:B----4-:R-:W-:Y:S08]  /*2dd80*/  HMMA.1688.F32.TF32 R40, R68.reuse, R164, R40 ;  /* 0x000000a44428723c */ /* 0x050ff00000081028 */
[C---:B---3--:R-:W-:Y:S08]  /*2dd90*/  HMMA.1688.F32.TF32 R248, R68.reuse, R160, R248 ;  /* 0x000000a044f8723c */ /* 0x048ff000000810f8 */
[C---:B------:R-:W-:Y:S08]  /*2dda0*/  HMMA.1688.F32.TF32 R120, R68.reuse, R156, R120 ;  /* 0x0000009c4478723c */ /* 0x040ff00000081078 */
[C---:B------:R-:W-:Y:S01]  /*2ddb0*/  HMMA.1688.F32.TF32 R116, R68.reuse, R152, R116 ;  /* 0x000000984474723c */ /* 0x040fe20000081074 */
[----:B------:R-:W-:Y:S07]  /*2ddc0*/  STL.64 [R1+0x310], R28 ;  /* 0x0003101c01007387 */ /* 0x000fee0000100a00 */
[C---:B------:R-:W-:Y:S01]  /*2ddd0*/  HMMA.1688.F32.TF32 R112, R68.reuse, R148, R112 ;  /* 0x000000944470723c */ /* 0x040fe20000081070 */
[----:B------:R1:W-:Y:S07]  /*2dde0*/  STL.64 [R1+0x318], R30 ;  /* 0x0003181e01007387 */ /* 0x0003ee0000100a00 */
[C---:B------:R-:W-:Y:S01]  /*2ddf0*/  HMMA.1688.F32.TF32 R108, R68.reuse, R144, R108 ;  /* 0x00000090446c723c */ /* 0x040fe2000008106c */
[----:B-1----:R-:W2:Y:S07]  /*2de00*/  LDL.LU.64 R30, [R1+0x4818] ;  /* 0x00481800011e7983 */ /* 0x002eae0000300a00 */
[C---:B------:R-:W-:Y:S01]  /*2de10*/  HMMA.1688.F32.TF32 R104, R68.reuse, R140, R104 ;  /* 0x0000008c4468723c */ /* 0x040fe20000081068 */
[----:B------:R-:W-:Y:S07]  /*2de20*/  STL.64 [R1+0x300], R40 ;  /* 0x0003002801007387 */ /* 0x000fee0000100a00 */
[C---:B------:R-:W-:Y:S01]  /*2de30*/  HMMA.1688.F32.TF32 R100, R68.reuse, R136, R100 ;  /* 0x000000884464723c */ /* 0x040fe20000081064 */
[----:B------:R1:W-:Y:S07]  /*2de40*/  STL.64 [R1+0x308], R42 ;  /* 0x0003082a01007387 */ /* 0x0003ee0000100a00 */
[----:B------:R-:W-:Y:S01]  /*2de50*/  HMMA.1688.F32.TF32 R68, R68, R132, R96 ;  /* 0x000000844444723c */ /* 0x000fe20000081060 */
[----:B-1----:R-:W3:Y:S04]  /*2de60*/  LDL.LU.64 R42, [R1+0x4810] ;  /* 0x00481000012a7983 */ /* 0x002ee80000300a00 */
        /* <DEDUP_REMOVED lines=21> */
[C---:B------:R-:W-:Y:S02]  /*2dfc0*/  HMMA.1688.F32.TF32 R80, R72.reuse, R192, R80 ;  /* 0x000000c04850723c */ /* 0x040fe40000081050 */
[----:B------:R-:W-:Y:S04]  /*2dfd0*/  STL.64 [R1+0x270], R88 ;  /* 0x0002705801007387 */ /* 0x000fe80000100a00 */
[----:B------:R-:W-:Y:S02]  /*2dfe0*/  STL.64 [R1+0x278], R90 ;  /* 0x0002785a01007387 */ /* 0x000fe40000100a00 */
[C---:B------:R-:W-:Y:S03]  /*2dff0*/  HMMA.1688.F32.TF32 R76, R72.reuse, R188, R76 ;  /* 0x000000bc484c723c */ /* 0x040fe6000008104c */
[----:B------:R-:W-:Y:S04]  /*2e000*/  STL.64 [R1+0x260], R68 ;  /* 0x0002604401007387 */ /* 0x000fe80000100a00 */
[----:B------:R1:W-:Y:S02]  /*2e010*/  STL.64 [R1+0x268], R70 ;  /* 0x0002684601007387 */ /* 0x0003e40000100a00 */
[C---:B-1----:R-:W-:Y:S02]  /*2e020*/  HMMA.1688.F32.TF32 R68, R72.reuse, R184, R64 ;  /* 0x000000b84844723c */ /* 0x042fe40000081040 */
[----:B------:R1:W-:Y:S04]  /*2e030*/  STL.64 [R1+0x250], R80 ;  /* 0x0002505001007387 */ /* 0x0003e80000100a00 */
[----:B------:R4:W-:Y:S04]  /*2e040*/  STL.64 [R1+0x258], R82 ;  /* 0x0002585201007387 */ /* 0x0009e80000100a00 */
[----:B------:R1:W-:Y:S04]  /*2e050*/  STL.64 [R1+0x240], R76 ;  /* 0x0002404c01007387 */ /* 0x0003e80000100a00 */
[----:B------:R1:W-:Y:S04]  /*2e060*/  STL.64 [R1+0x248], R78 ;  /* 0x0002484e01007387 */ /* 0x0003e80000100a00 */
[----:B------:R-:W2:Y:S04]  /*2e070*/  LDL.LU.64 R64, [R1+0x2270] ;  /* 0x0022700001407983 */ /* 0x000ea80000300a00 */
[----:B------:R1:W-:Y:S04]  /*2e080*/  STL.64 [R1+0x230], R68 ;  /* 0x0002304401007387 */ /* 0x0003e80000100a00 */
[----:B------:R1:W-:Y:S04]  /*2e090*/  STL.64 [R1+0x238], R70 ;  /* 0x0002384601007387 */ /* 0x0003e80000100a00 */
[----:B------:R-:W2:Y:S01]  /*2e0a0*/  LDL.LU.64 R66, [R1+0x2278] ;  /* 0x0022780001427983 */ /* 0x000ea20000300a00 */
[----:B------:R-:W-:-:S15]  /*2e0b0*/  HMMA.1688.F32.TF32 R60, R72, R180, R60 ;  /* 0x000000b4483c723c */ /* 0x000fde000008103c */
        /* <DEDUP_REMOVED lines=23> */
[----:B-1----:R-:W3:Y:S04]  /*2e230*/  LDL.LU.64 R80, [R1+0x23c0] ;  /* 0x0023c00001507983 */ /* 0x002ee80000300a00 */
[----:B----4-:R-:W4:Y:S04]  /*2e240*/  LDL.LU.64 R82, [R1+0x23c8] ;  /* 0x0023c80001527983 */ /* 0x010f280000300a00 */
        /* <DEDUP_REMOVED lines=8> */
[----:B------:R-:W2:Y:S01]  /*2e2d0*/  LDL.LU.64 R66, [R1+0x2048] ;  /* 0x0020480001427983 */ /* 0x000ea20000300a00 */
[C---:B---3--:R-:W-:Y:S08]  /*2e2e0*/  HMMA.1688.F32.TF32 R120, R72.reuse, R172, R120 ;  /* 0x000000ac4878723c */ /* 0x048ff00000081078 */
[C---:B------:R-:W-:Y:S08]  /*2e2f0*/  HMMA.1688.F32.TF32 R116, R72.reuse, R168, R116 ;  /* 0x000000a84874723c */ /* 0x040ff00000081074 */
[C---:B------:R-:W-:Y:S08]  /*2e300*/  HMMA.1688.F32.TF32 R112, R72.reuse, R164, R112 ;  /* 0x000000a44870723c */ /* 0x040ff00000081070 */
[C---:B------:R-:W-:Y:S08]  /*2e310*/  HMMA.1688.F32.TF32 R108, R72.reuse, R160, R108 ;  /* 0x000000a0486c723c */ /* 0x040ff0000008106c */
[C---:B------:R-:W-:Y:S01]  /*2e320*/  HMMA.1688.F32.TF32 R104, R72.reuse, R156, R104 ;  /* 0x0000009c4868723c */ /* 0x040fe20000081068 */
[----:B------:R-:W-:Y:S07]  /*2e330*/  STL.64 [R1+0x210], R248 ;  /* 0x000210f801007387 */ /* 0x000fee0000100a00 */
        /* <DEDUP_REMOVED lines=9> */
[----:B------:R-:W-:Y:S04]  /*2e3d0*/  STL.64 [R1+0x1f8], R118 ;  /* 0x0001f87601007387 */ /* 0x000fe80000100a00 */
[----:B------:R-:W-:Y:S03]  /*2e3e0*/  STL.64 [R1+0x1e0], R112 ;  /* 0x0001e07001007387 */ /* 0x000fe60000100a00 */
[----:B----4-:R-:W-:Y:S01]  /*2e3f0*/  HMMA.1688.F32.TF32 R80, R72, R132, R80 ;  /* 0x000000844850723c */ /* 0x010fe20000081050 */
[----:B------:R-:W-:Y:S04]  /*2e400*/  STL.64 [R1+0x1e8], R114 ;  /* 0x0001e87201007387 */ /* 0x000fe80000100a00 */
[----:B------:R1:W-:Y:S03]  /*2e410*/  STL.64 [R1+0x1d0], R108 ;  /* 0x0001d06c01007387 */ /* 0x0003e60000100a00 */
[C---:B------:R-:W-:Y:S01]  /*2e420*/  HMMA.1688.F32.TF32 R76, R56.reuse, R204, R76 ;  /* 0x000000cc384c723c */ /* 0x040fe2000008104c */
[----:B------:R3:W-:Y:S04]  /*2e430*/  STL.64 [R1+0x1d8], R110 ;  /* 0x0001d86e01007387 */ /* 0x0007e80000100a00 */
[----:B------:R4:W-:Y:S03]  /*2e440*/  STL.64 [R1+0x1c0], R104 ;  /* 0x0001c06801007387 */ /* 0x0009e60000100a00 */
[C---:B------:R-:W-:Y:S01]  /*2e450*/  HMMA.1688.F32.TF32 R72, R56.reuse, R200, R68 ;  /* 0x000000c83848723c */ /* 0x040fe20000081044 */
[----:B------:R1:W-:Y:S04]  /*2e460*/  STL.64 [R1+0x1c8], R106 ;  /* 0x0001c86a01007387 */ /* 0x0003e80000100a00 */
        /* <DEDUP_REMOVED lines=12> */
[----:B------:R-:W-:Y:S04]  /*2e530*/  STL.64 [R1+0x48], R82 ;  /* 0x0000485201007387 */ /* 0x000fe80000100a00 */
[----:B------:R-:W-:Y:S04]  /*2e540*/  STL.64 [R1+0x160], R76 ;  /* 0x0001604c01007387 */ /* 0x000fe80000100a00 */
[----:B------:R-:W-:Y:S04]  /*2e550*/  STL.64 [R1+0x168], R78 ;  /* 0x0001684e01007387 */ /* 0x000fe80000100a00 */
[----:B------:R-:W4:Y:S04]  /*2e560*/  LDL.LU.64 R60, [R1+0x2030] ;  /* 0x00203000013c7983 */ /* 0x000f280000300a00 */
[----:B------:R-:W-:Y:S04]  /*2e570*/  STL.64 [R1+0x150], R72 ;  /* 0x0001504801007387 */ /* 0x000fe80000100a00 */
[----:B------:R-:W-:Y:S04]  /*2e580*/  STL.64 [R1+0x158], R74 ;  /* 0x0001584a01007387 */ /* 0x000fe80000100a00 */
[----:B------:R-:W4:Y:S04]  /*2e590*/  LDL.LU.64 R62, [R1+0x2038] ;  /* 0x00203800013e7983 */ /* 0x000f280000300a00 */
[----:B------:R-:W-:Y:S04]  /*2e5a0*/  STL.64 [R1+0x140], R68 ;  /* 0x0001404401007387 */ /* 0x000fe80000100a00 */
[----:B------:R-:W-:Y:S04]  /*2e5b0*/  STL.64 [R1+0x148], R70 ;  /* 0x0001484601007387 */ /* 0x000fe80000100a00 */
[----:B-1----:R-:W4:Y:S04]  /*2e5c0*/  LDL.LU.64 R108, [R1+0x2020] ;  /* 0x00202000016c7983 */ /* 0x002f280000300a00 */
[----:B---3--:R-:W3:Y:S01]  /*2e5d0*/  LDL.LU.64 R110, [R1+0x2028] ;  /* 0x00202800016e7983 */ /* 0x008ee20000300a00 */
[----:B--2---:R-:W-:-:S15]  /*2e5e0*/  HMMA.1688.F32.TF32 R64, R56, R192, R64 ;  /* 0x000000c03840723c */ /* 0x004fde0000081040 */
[----:B------:R-:W-:-:S04]  /*2e5f0*/  NOP ;  /* 0x0000000000007918 */ /* 0x000fc80000000000 */
[----:B------:R1:W-:Y:S04]  /*2e600*/  STL.64 [R1+0x130], R64 ;  /* 0x0001304001007387 */ /* 0x0003e80000100a00 */
[----:B------:R2:W-:Y:S04]  /*2e610*/  STL.64 [R1+0x138], R66 ;  /* 0x0001384201007387 */ /* 0x0005e80000100a00 */
[----:B----4-:R-:W4:Y:S04]  /*2e620*/  LDL.LU.64 R104, [R1+0x2010] ;  /* 0x0020100001687983 */ /* 0x010f280000300a00 */
[----:B------:R-:W4:Y:S04]  /*2e630*/  LDL.LU.64 R106, [R1+0x2018] ;  /* 0x00201800016a7983 */ /* 0x000f280000300a00 */
[----:B-1----:R-:W4:Y:S04]  /*2e640*/  LDL.LU.64 R64, [R1+0x2000] ;  /* 0x0020000001407983 */ /* 0x002f280000300a00 */
        /* <DEDUP_REMOVED lines=21> */
[----:B------:R-:W2:-:S12]  /*2e7a0*/  LDL.LU.64 R62, [R1+0x22f8] ;  /* 0x0022f800013e7983 */ /* 0x000e980000300a00 */
[----:B------:R-:W-:Y:S04]  /*2e7b0*/  STL.64 [R1+0x120], R112 ;  /* 0x0001207001007387 */ /* 0x000fe80000100a00 */
[----:B------:R3:W-:Y:S02]  /*2e7c0*/  STL.64 [R1+0x128], R114 ;  /* 0x0001287201007387 */ /* 0x0007e40000100a00 */
[----:B---3--:R-:W-:-:S15]  /*2e7d0*/  HMMA.1688.F32.TF32 R112, R56, R184, R108 ;  /* 0x000000b83870723c */ /* 0x008fde000008106c */
[----:B------:R-:W-:-:S04]  /*2e7e0*/  NOP ;  /* 0x0000000000007918 */ /* 0x000fc80000000000 */
[----:B------:R-:W-:Y:S04]  /*2e7f0*/  STL.64 [R1+0x110], R112 ;  /* 0x0001107001007387 */ /* 0x000fe80000100a00 */
[----:B------:R-:W-:Y:S01]  /*2e800*/  STL.64 [R1+0x118], R114 ;  /* 0x0001187201007387 */ /* 0x000fe20000100a00 */
[C---:B----4-:R-:W-:Y:S08]  /*2e810*/  HMMA.1688.F32.TF32 R108, R56.reuse, R180, R104 ;  /* 0x000000b4386c723c */ /* 0x050ff00000081068 */
[C---:B--2---:R-:W-:Y:S01]  /*2e820*/  HMMA.1688.F32.TF32 R104, R56.reuse, R176, R64 ;  /* 0x000000b03868723c */ /* 0x044fe20000081040 */
[----:B------:R-:W2:Y:S07]  /*2e830*/  LDL.LU.64 R64, [R1+0x2250] ;  /* 0x0022500001407983 */ /* 0x000eae0000300a00 */
[C---:B------:R-:W-:Y:S03]  /*2e840*/  HMMA.1688.F32.TF32 R100, R56.reuse, R172, R100 ;  /* 0x000000ac3864723c */ /* 0x040fe60000081064 */
[----:B------:R-:W-:Y:S05]  /*2e850*/  STL.64 [R1+0x100], R108 ;  /* 0x0001006c01007387 */ /* 0x000fea0000100a00 */
[C---:B------:R-:W-:Y:S01]  /*2e860*/  HMMA.1688.F32.TF32 R96, R56.reuse, R168, R96 ;  /* 0x000000a83860723c */ /* 0x040fe20000081060 */
[----:B------:R-:W-:Y:S04]  /*2e870*/  STL.64 [R1+0x108], R110 ;  /* 0x0001086e01007387 */ /* 0x000fe80000100a00 */
[----:B------:R-:W2:Y:S03]  /*2e880*/  LDL.LU.64 R66, [R1+0x2258] ;  /* 0x0022580001427983 */ /* 0x000ea60000300a00 */
        /* <DEDUP_REMOVED lines=17> */
[----:B------:R3:W-:Y:S04]  /*2e9a0*/  STL.64 [R1+0xa8], R86 ;  /* 0x0000a85601007387 */ /* 0x0007e80000100a00 */
[----:B------:R-:W-:Y:S04]  /*2e9b0*/  STL.64 [R1+0x90], R80 ;  /* 0x0000905001007387 */ /* 0x000fe80000100a00 */
[----:B------:R-:W-:Y:S04]  /*2e9c0*/  STL.64 [R1+0x98], R82 ;  /* 0x0000985201007387 */ /* 0x000fe80000100a00 */
[----:B------:R-:W-:Y:S04]  /*2e9d0*/  STL.64 [R1+0x80], R76 ;  /* 0x0000804c01007387 */ /* 0x000fe80000100a00 */
[----:B------:R-:W-:Y:S04]  /*2e9e0*/  STL.64 [R1+0x88], R78 ;  /* 0x0000884e01007387 */ /* 0x000fe80000100a00 */
[----:B-1----:R-:W4:Y:S04]  /*2e9f0*/  LDL.LU.64 R84, [R1+0x1f10] ;  /* 0x001f100001547983 */ /* 0x002f280000300a00 */
[----:B------:R-:W-:Y:S04]  /*2ea00*/  STL.64 [R1+0x30], R72 ;  /* 0x0000304801007387 */ /* 0x000fe80000100a00 */
[----:B------:R-:W-:Y:S04]  /*2ea10*/  STL.64 [R1+0x38], R74 ;  /* 0x0000384a01007387 */ /* 0x000fe80000100a00 */
[----:B---3--:R-:W4:Y:S01]  /*2ea20*/  LDL.LU.64 R86, [R1+0x1f18] ;  /* 0x001f180001567983 */ /* 0x008f220000300a00 */
[C---:B------:R-:W-:Y:S08]  /*2ea30*/  HMMA.1688.F32.TF32 R68, R56.reuse, R140, R68 ;  /* 0x0000008c3844723c */ /* 0x040ff00000081044 */
[C---:B------:R-:W-:Y:S11]  /*2ea40*/  HMMA.1688.F32.TF32 R60, R56.reuse, R136, R60 ;  /* 0x00000088383c723c */ /* 0x040ff6000008103c */
[----:B------:R-:W-:Y:S04]  /*2ea50*/  STL.64 [R1+0x20], R68 ;  /* 0x0000204401007387 */ /* 0x000fe80000100a00 */
[----:B------:R-:W-:Y:S04]  /*2ea60*/  STL.64 [R1+0x28], R70 ;  /* 0x0000284601007387 */ /* 0x000fe80000100a00 */
[----:B------:R-:W3:Y:S04]  /*2ea70*/  LDL.LU.64 R92, [R1+0x1f00] ;  /* 0x001f0000015c7983 */ /* 0x000ee80000300a00 */
[----:B------:R-:W3:Y:S04]  /*2ea80*/  LDL.LU.64 R94, [R1+0x1f08] ;  /* 0x001f0800015e7983 */ /* 0x000ee80000300a00 */
[----:B------:R1:W-:Y:S04]  /*2ea90*/  STL.64 [R1+0x10], R60 ;  /* 0x0000103c01007387 */ /* 0x0003e80000100a00 */
[----:B------:R1:W-:Y:S04]  /*2eaa0*/  STL.64 [R1+0x18], R62 ;  /* 0x0000183e01007387 */ /* 0x0003e80000100a00 */
[----:B-1----:R-:W3:Y:S04]  /*2eab0*/  LDL.LU.64 R60, [R1+0x1ef0] ;  /* 0x001ef000013c7983 */ /* 0x002ee80000300a00 */
[----:B------:R-:W3:Y:S01]  /*2eac0*/  LDL.LU.64 R62, [R1+0x1ef8] ;  /* 0x001ef800013e7983 */ /* 0x000ee20000300a00 */
[----:B--2---:R-:W-:Y:S03]  /*2ead0*/  HMMA.1688.F32.TF32 R56, R56, R132, R64 ;  /* 0x000000843838723c */ /* 0x004fe60000081040 */
[----:B------:R-:W2:Y:S04]  /*2eae0*/  LDL.LU.64 R64, [R1+0x1ee0] ;  /* 0x001ee00001407983 */ /* 0x000ea80000300a00 */
[----:B------:R-:W2:-:S12]  /*2eaf0*/  LDL.LU.64 R66, [R1+0x1ee8] ;  /* 0x001ee80001427983 */ /* 0x000e980000300a00 */
[----:B------:R-:W-:Y:S04]  /*2eb00*/  STL.64 [R1], R56 ;  /* 0x0000003801007387 */ /* 0x000fe80000100a00 */
        /* <DEDUP_REMOVED lines=9> */
[C---:B----4-:R-:W-:Y:S03]  /*2eba0*/  HMMA.1688.F32.TF32 R248, R240.reuse, R204, R84 ;  /* 0x000000ccf0f8723c */ /* 0x050fe60000081054 */
[----:B------:R-:W4:Y:S04]  /*2ebb0*/  LDL.LU.64 R84, [R1+0x1fa0] ;  /* 0x001fa00001547983 */ /* 0x000f280000300a00 */
[----:B------:R-:W4:Y:S04]  /*2ebc0*/  LDL.LU.64 R86, [R1+0x1fa8] ;  /* 0x001fa80001567983 */ /* 0x000f280000300a00 */
[----:B------:R-:W4:Y:S04]  /*2ebd0*/  LDL.LU.64 R88, [R1+0x1fd0] ;  /* 0x001fd00001587983 */ /* 0x000f280000300a00 */
[----:B------:R-:W4:Y:S04]  /*2ebe0*/  LDL.LU.64 R90, [R1+0x1fd8] ;  /* 0x001fd800015a7983 */ /* 0x000f280000300a00 */
[----:B------:R-:W-:Y:S04]  /*2ebf0*/  STL.64 [R1+0x4540], R250 ;  /* 0x004540fa01007387 */ /* 0x000fe80000100a00 */
[----:B------:R-:W-:Y:S01]  /*2ec00*/  STL.64 [R1+0x4538], R248 ;  /* 0x004538f801007387 */ /* 0x000fe20000100a00 */
[C---:B---3--:R-:W-:Y:S08]  /*2ec10*/  HMMA.1688.F32.TF32 R56, R240.reuse, R200, R92 ;  /* 0x000000c8f038723c */ /* 0x048ff0000008105c */
[C---:B------:R-:W-:Y:S11]  /*2ec20*/  HMMA.1688.F32.TF32 R60, R240.reuse, R196, R60 ;  /* 0x000000c4f03c723c */ /* 0x040ff6000008103c */
[----:B------:R-:W-:Y:S04]  /*2ec30*/  STL.64 [R1+0x4550], R58 ;  /* 0x0045503a01007387 */ /* 0x000fe80000100a00 */
[----:B------:R1:W-:Y:S04]  /*2ec40*/  STL.64 [R1+0x4548], R56 ;  /* 0x0045483801007387 */ /* 0x0003e80000100a00 */
[----:B------:R-:W-:Y:S04]  /*2ec50*/  STL.64 [R1+0x4560], R62 ;  /* 0x0045603e01007387 */ /* 0x000fe80000100a00 */
[----:B------:R-:W-:Y:S04]  /*2ec60*/  STL.64 [R1+0x4558], R60 ;  /* 0x0045583c01007387 */ /* 0x000fe80000100a00 */
[----:B-1----:R-:W3:Y:S04]  /*2ec70*/  LDL.LU.64 R56, [R1+0x21d0] ;  /* 0x0021d00001387983 */ /* 0x002ee80000300a00 */
[----:B------:R-:W3:Y:S01]  /*2ec80*/  LDL.LU.64 R58, [R1+0x21d8] ;  /* 0x0021d800013a7983 */ /* 0x000ee20000300a00 */
[C---:B--2---:R-:W-:Y:S08]  /*2ec90*/  HMMA.1688.F32.TF32 R64, R240.reuse, R192, R64 ;  /* 0x000000c0f040723c */ /* 0x044ff00000081040 */
[C---:B------:R-:W-:Y:S08]  /*2eca0*/  HMMA.1688.F32.TF32 R68, R240.reuse, R188, R68 ;  /* 0x000000bcf044723c */ /* 0x040ff00000081044 */
[C---:B------:R-:W-:Y:S08]  /*2ecb0*/  HMMA.1688.F32.TF32 R72, R240.reuse, R184, R72 ;  /* 0x000000b8f048723c */ /* 0x040ff00000081048 */
[C---:B------:R-:W-:Y:S08]  /*2ecc0*/  HMMA.1688.F32.TF32 R76, R240.reuse, R180, R76 ;  /* 0x000000b4f04c723c */ /* 0x040ff0000008104c */
[C---:B------:R-:W-:Y:S01]  /*2ecd0*/  HMMA.1688.F32.TF32 R80, R240.reuse, R176, R80 ;  /* 0x000000b0f050723c */ /* 0x040fe20000081050 */
[----:B------:R-:W-:Y:S04]  /*2ece0*/  STL.64 [R1+0x4570], R66 ;  /* 0x0045704201007387 */ /* 0x000fe80000100a00 */
[----:B------:R1:W-:Y:S04]  /*2ecf0*/  STL.64 [R1+0x4568], R64 ;  /* 0x0045684001007387 */ /* 0x0003e80000100a00 */
[----:B------:R-:W2:Y:S04]  /*2ed00*/  LDL.LU.64 R96, [R1+0x21c0] ;  /* 0x0021c00001607983 */ /* 0x000ea80000300a00 */
[----:B------:R-:W2:Y:S04]  /*2ed10*/  LDL.LU.64 R98, [R1+0x21c8] ;  /* 0x0021c80001627983 */ /* 0x000ea80000300a00 */
[----:B------:R-:W-:Y:S04]  /*2ed20*/  STL.64 [R1+0x4580], R70 ;  /* 0x0045804601007387 */ /* 0x000fe80000100a00 */
[----:B------:R-:W-:Y:S04]  /*2ed30*/  STL.64 [R1+0x4578], R68 ;  /* 0x0045784401007387 */ /* 0x000fe80000100a00 */
[----:B------:R-:W-:Y:S04]  /*2ed40*/  STL.64 [R1+0x4590], R74 ;  /* 0x0045904a01007387 */ /* 0x000fe80000100a00 */
[----:B------:R-:W-:Y:S04]  /*2ed50*/  STL.64 [R1+0x4588], R72 ;  /* 0x0045884801007387 */ /* 0x000fe80000100a00 */
[----:B------:R-:W-:Y:S04]  /*2ed60*/  STL.64 [R1+0x45a0], R78 ;  /* 0x0045a04e01007387 */ /* 0x000fe80000100a00 */
[----:B------:R-:W-:Y:S04]  /*2ed70*/  STL.64 [R1+0x4598], R76 ;  /* 0x0045984c01007387 */ /* 0x000fe80000100a00 */
[----:B------:R-:W-:Y:S01]  /*2ed80*/  STL.64 [R1+0x45b0], R82 ;  /* 0x0045b05201007387 */ /* 0x000fe20000100a00 */
[C---:B----4-:R-:W-:Y:S03]  /*2ed90*/  HMMA.1688.F32.TF32 R84, R240.reuse, R172, R84 ;  /* 0x000000acf054723c */ /* 0x050fe60000081054 */
[----:B------:R-:W-:Y:S04]  /*2eda0*/  STL.64 [R1+0x45a8], R80 ;  /* 0x0045a85001007387 */ /* 0x000fe80000100a00 */
[----:B-1----:R-:W4:Y:S04]  /*2edb0*/  LDL.LU.64 R64, [R1+0x21b0] ;  /* 0x0021b00001407983 */ /* 0x002f280000300a00 */
[----:B------:R-:W4:Y:S08]  /*2edc0*/  LDL.LU.64 R66, [R1+0x21b8] ;  /* 0x0021b80001427983 */ /* 0x000f300000300a00 */
[----:B------:R-:W-:Y:S04]  /*2edd0*/  STL.64 [R1+0x45c0], R86 ;  /* 0x0045c05601007387 */ /* 0x000fe80000100a00 */
[----:B------:R1:W-:Y:S04]  /*2ede0*/  STL.64 [R1+0x45b8], R84 ;  /* 0x0045b85401007387 */ /* 0x0003e80000100a00 */
[----:B-1----:R-:W4:Y:S04]  /*2edf0*/  LDL.LU.64 R84, [R1+0x21a0] ;  /* 0x0021a00001547983 */ /* 0x002f280000300a00 */
[----:B------:R-:W4:Y:S04]  /*2ee00*/  LDL.LU.64 R86, [R1+0x21a8] ;  /* 0x0021a80001567983 */ /* 0x000f280000300a00 */
[----:B------:R-:W4:Y:S04]  /*2ee10*/  LDL.LU.64 R60, [R1+0x2190] ;  /* 0x00219000013c7983 */ /* 0x000f280000300a00 */
[----:B------:R-:W4:Y:S01]  /*2ee20*/  LDL.LU.64 R62, [R1+0x2198] ;  /* 0x00219800013e7983 */ /* 0x000f220000300a00 */
[----:B------:R-:W-:-:S15]  /*2ee30*/  HMMA.1688.F32.TF32 R88, R240, R168, R88 ;  /* 0x000000a8f058723c */ /* 0x000fde0000081058 */
[----:B------:R-:W-:-:S04]  /*2ee40*/  NOP ;  /* 0x0000000000007918 */ /* 0x000fc80000000000 */
[----:B------:R-:W-:Y:S04]  /*2ee50*/  STL [R1+0x4514], R88 ;  /* 0x0045145801007387 */ /* 0x000fe80000100800 */
[----:B------:R-:W-:Y:S04]  /*2ee60*/  STL [R1+0x4510], R89 ;  /* 0x0045105901007387 */ /* 0x000fe80000100800 */
[----:B------:R1:W-:Y:S04]  /*2ee70*/  STL [R1+0x450c], R90 ;  /* 0x00450c5a01007387 */ /* 0x0003e80000100800 */
[----:B------:R1:W-:Y:S01]  /*2ee80*/  STL [R1+0x4508], R91 ;  /* 0x0045085b01007387 */ /* 0x0003e20000100800 */
[----:B---3--:R-:W-:Y:S03]  /*2ee90*/  HMMA.1688.F32.TF32 R92, R240, R164, R56 ;  /* 0x000000a4f05c723c */ /* 0x008fe60000081038 */
[----:B------:R-:W3:Y:S04]  /*2eea0*/  LDL.LU.64 R56, [R1+0x2180] ;  /* 0x0021800001387983 */ /* 0x000ee80000300a00 */
[----:B------:R-:W3:-:S12]  /*2eeb0*/  LDL.LU.64 R58, [R1+0x2188] ;  /* 0x00218800013a7983 */ /* 0x000ed80000300a00 */
[----:B------:R-:W-:Y:S04]  /*2eec0*/  STL [R1+0x4504], R92 ;  /* 0x0045045c01007387 */ /* 0x000fe80000100800 */
[----:B------:R-:W-:Y:S04]  /*2eed0*/  STL [R1+0x4500], R93 ;  /* 0x0045005d01007387 */ /* 0x000fe80000100800 */
[----:B------:R-:W-:Y:S04]  /*2eee0*/  STL [R1+0x44fc], R94 ;  /* 0x0044fc5e01007387 */ /* 0x000fe80000100800 */
[----:B------:R-:W-:Y:S04]  /*2eef0*/  STL [R1+0x44f8], R95 ;  /* 0x0044f85f01007387 */ /* 0x000fe80000100800 */
        /* <DEDUP_REMOVED lines=8> */
[----:B--2---:R-:W-:-:S15]  /*2ef80*/  HMMA.1688.F32.TF32 R96, R240, R160, R96 ;  /* 0x000000a0f060723c */ /* 0x004fde0000081060 */
[----:B------:R-:W-:-:S04]  /*2ef90*/  NOP ;  /* 0x0000000000007918 */ /* 0x000fc80000000000 */
[----:B------:R-:W-:Y:S04]  /*2efa0*/  STL [R1+0x4524], R96 ;  /* 0x0045246001007387 */ /* 0x000fe80000100800 */
[----:B------:R-:W-:Y:S04]  /*2efb0*/  STL [R1+0x4520], R97 ;  /* 0x0045206101007387 */ /* 0x000fe80000100800 */
[----:B------:R2:W-:Y:S04]  /*2efc0*/  STL [R1+0x451c], R98 ;  /* 0x00451c6201007387 */ /* 0x0005e80000100800 */
[----:B------:R1:W-:Y:S01]  /*2efd0*/  STL [R1+0x4518], R99 ;  /* 0x0045186301007387 */ /* 0x0003e20000100800 */
[C---:B----4-:R-:W-:Y:S03]  /*2efe0*/  HMMA.1688.F32.TF32 R100, R240.reuse, R156, R64 ;  /* 0x0000009cf064723c */ /* 0x050fe60000081040 */
[----:B------:R-:W4:Y:S04]  /*2eff0*/  LDL.LU.64 R64, [R1+0x1db0] ;  /* 0x001db00001407983 */ /* 0x000f280000300a00 */
[----:B------:R-:W4:Y:S01]  /*2f000*/  LDL.LU.64 R66, [R1+0x1db8] ;  /* 0x001db80001427983 */ /* 0x000f220000300a00 */
[C---:B------:R-:W-:Y:S11]  /*2f010*/  HMMA.1688.F32.TF32 R104, R240.reuse, R152, R84 ;  /* 0x00000098f068723c */ /* 0x040ff60000081054 */
[----:B------:R-:W-:Y:S04]  /*2f020*/  STL [R1+0x4534], R100 ;  /* 0x0045346401007387 */ /* 0x000fe80000100800 */
[----:B------:R-:W-:Y:S04]  /*2f030*/  STL [R1+0x4530], R101 ;  /* 0x0045306501007387 */ /* 0x000fe80000100800 */
[----:B------:R1:W-:Y:S01]  /*2f040*/  STL [R1+0x452c], R102 ;  /* 0x00452c6601007387 */ /* 0x0003e20000100800 */
[C---:B------:R-:W-:Y:S03]  /*2f050*/  HMMA.1688.F32.TF32 R108, R240.reuse, R148, R60 ;  /* 0x00000094f06c723c */ /* 0x040fe6000008103c */
[----:B------:R1:W-:Y:S04]  /*2f060*/  STL [R1+0x4528], R103 ;  /* 0x0045286701007387 */ /* 0x0003e80000100800 */
[----:B------:R-:W-:Y:S04]  /*2f070*/  STL.64 [R1+0x45d0], R106 ;  /* 0x0045d06a01007387 */ /* 0x000fe80000100a00 */
[----:B------:R-:W-:Y:S04]  /*2f080*/  STL.64 [R1+0x45c8], R104 ;  /* 0x0045c86801007387 */ /* 0x000fe80000100a00 */
[----:B------:R-:W2:Y:S04]  /*2f090*/  LDL.LU.64 R60, [R1+0x1da0] ;  /* 0x001da000013c7983 */ /* 0x000ea80000300a00 */
[----:B------:R-:W2:Y:S04]  /*2f0a0*/  LDL.LU.64 R62, [R1+0x1da8] ;  /* 0x001da800013e7983 */ /* 0x000ea80000300a00 */
[----:B------:R-:W-:Y:S04]  /*2f0b0*/  STL.64 [R1+0x45e0], R110 ;  /* 0x0045e06e01007387 */ /* 0x000fe80000100a00 */
[----:B------:R-:W-:Y:S01]  /*2f0c0*/  STL.64 [R1+0x45d8], R108 ;  /* 0x0045d86c01007387 */ /* 0x000fe20000100a00 */
[C---:B---3--:R-:W-:Y:S03]  /*2f0d0*/  HMMA.1688.F32.TF32 R112, R240.reuse, R144, R56 ;  /* 0x00000090f070723c */ /* 0x048fe60000081038 */
[----:B------:R-:W3:Y:S04]  /*2f0e0*/  LDL.LU.64 R56, [R1+0x1d90] ;  /* 0x001d900001387983 */ /* 0x000ee80000300a00 */
[----:B------:R-:W3:Y:S01]  /*2f0f0*/  LDL.LU.64 R58, [R1+0x1d98] ;  /* 0x001d9800013a7983 */ /* 0x000ee20000300a00 */
[C---:B------:R-:W-:Y:S08]  /*2f100*/  HMMA.1688.F32.TF32 R116, R240.reuse, R140, R80 ;  /* 0x0000008cf074723c */ /* 0x040ff00000081050 */
[C---:B------:R-:W-:Y:S08]  /*2f110*/  HMMA.1688.F32.TF32 R120, R240.reuse, R136, R76 ;  /* 0x00000088f078723c */ /* 0x040ff0000008104c */
[----:B------:R-:W-:Y:S08]  /*2f120*/  HMMA.1688.F32.TF32 R240, R240, R132, R72 ;  /* 0x00000084f0f0723c */ /* 0x000ff00000081048 */
[----:B------:R-:W-:Y:S01]  /*2f130*/  HMMA.1688.F32.TF32 R68, R236, R204, R68 ;  /* 0x000000ccec44723c */ /* 0x000fe20000081044 */
[----:B------:R-:W-:Y:S04]  /*2f140*/  STL.64 [R1+0x45f0], R114 ;  /* 0x0045f07201007387 */ /* 0x000fe80000100a00 */
[----:B------:R-:W-:Y:S04]  /*2f150*/  STL.64 [R1+0x45e8], R112 ;  /* 0x0045e87001007387 */ /* 0x000fe80000100a00 */
[----:B------:R-:W-:Y:S04]  /*2f160*/  STL.64 [R1+0x4600], R118 ;  /* 0x0046007601007387 */ /* 0x000fe80000100a00 */
[----:B------:R2:W-:Y:S04]  /*2f170*/  STL.64 [R1+0x45f8], R116 ;  /* 0x0045f87401007387 */ /* 0x0005e80000100a00 */
[----:B------:R-:W-:Y:S02]  /*2f180*/  STL.64 [R1+0x4610], R122 ;  /* 0x0046107a01007387 */ /* 0x000fe40000100a00 */
[----:B-1----:R-:W-:-:S02]  /*2f190*/  IMAD.MOV.U32 R90, RZ, RZ, R70 ;  /* 0x000000ffff5a7224 */ /* 0x002fc400078e0046 */
[----:B------:R-:W-:Y:S01]  /*2f1a0*/  IMAD.MOV.U32 R91, RZ, RZ, R71 ;  /* 0x000000ffff5b7224 */ /* 0x000fe200078e0047 */
[----:B------:R-:W-:Y:S01]  /*2f1b0*/  STL.64 [R1+0x4608], R120 ;  /* 0x0046087801007387 */ /* 0x000fe20000100a00 */
[----:B------:R-:W-:Y:S02]  /*2f1c0*/  IMAD.MOV.U32 R88, RZ, RZ, R68 ;  /* 0x000000ffff587224 */ /* 0x000fe400078e0044 */
[----:B------:R-:W-:Y:S01]  /*2f1d0*/  IMAD.MOV.U32 R89, RZ, RZ, R69 ;  /* 0x000000ffff597224 */ /* 0x000fe200078e0045 */
[----:B------:R-:W-:Y:S04]  /*2f1e0*/  STL.64 [R1+0x4620], R242 ;  /* 0x004620f201007387 */ /* 0x000fe80000100a00 */
[----:B------:R-:W-:Y:S04]  /*2f1f0*/  STL.64 [R1+0x4618], R240 ;  /* 0x004618f001007387 */ /* 0x000fe80000100a00 */
[----:B------:R-:W-:Y:S04]  /*2f200*/  STL.64 [R1+0x4630], R90 ;  /* 0x0046305a01007387 */ /* 0x000fe80000100a00 */
[----:B------:R-:W-:Y:S01]  /*2f210*/  STL.64 [R1+0x4628], R88 ;  /* 0x0046285801007387 */ /* 0x000fe20000100a00 */
[----:B----4-:R-:W-:-:S15]  /*2f220*/  HMMA.1688.F32.TF32 R64, R236, R200, R64 ;  /* 0x000000c8ec40723c */ /* 0x010fde0000081040 */
[----:B------:R-:W-:-:S04]  /*2f230*/  NOP ;  /* 0x0000000000007918 */ /* 0x000fc80000000000 */
[----:B--2---:R-:W-:Y:S02]  /*2f240*/  IMAD.MOV.U32 R98, RZ, RZ, R66 ;  /* 0x000000ffff627224 */ /* 0x004fe400078e0042 */
[----:B------:R-:W-:Y:S02]  /*2f250*/  IMAD.MOV.U32 R99, RZ, RZ, R67 ;  /* 0x000000ffff637224 */ /* 0x000fe400078e0043 */
[----:B------:R-:W-:Y:S02]  /*2f260*/  IMAD.MOV.U32 R96, RZ, RZ, R64 ;  /* 0x000000ffff607224 */ /* 0x000fe400078e0040 */
[----:B------:R-:W-:Y:S01]  /*2f270*/  IMAD.MOV.U32 R97, RZ, RZ, R65 ;  /* 0x000000ffff617224 */ /* 0x000fe200078e0041 */
[----:B------:R-:W-:Y:S04]  /*2f280*/  STL.64 [R1+0x4640], R98 ;  /* 0x0046406201007387 */ /* 0x000fe80000100a00 */
[----:B------:R-:W-:Y:S01]  /*2f290*/  STL.64 [R1+0x4638], R96 ;  /* 0x0046386001007387 */ /* 0x000fe20000100a00 */
[----:B------:R-:W-:-:S15]  /*2f2a0*/  HMMA.1688.F32.TF32 R60, R236, R196, R60 ;  /* 0x000000c4ec3c723c */ /* 0x000fde000008103c */
[----:B------:R-:W-:-:S04]  /*2f2b0*/  NOP ;  /* 0x0000000000007918 */ /* 0x000fc80000000000 */
[----:B------:R-:W-:Y:S02]  /*2f2c0*/  IMAD.MOV.U32 R102, RZ, RZ, R62 ;  /* 0x000000ffff667224 */ /* 0x000fe400078e003e */
[----:B------:R-:W-:Y:S02]  /*2f2d0*/  IMAD.MOV.U32 R103, RZ, RZ, R63 ;  /* 0x000000ffff677224 */ /* 0x000fe400078e003f */
[----:B------:R-:W-:Y:S02]  /*2f2e0*/  IMAD.MOV.U32 R100, RZ, RZ, R60 ;  /* 0x000000ffff647224 */ /* 0x000fe400078e003c */
[----:B------:R-:W-:Y:S01]  /*2f2f0*/  IMAD.MOV.U32 R101, RZ, RZ, R61 ;  /* 0x000000ffff657224 */ /* 0x000fe200078e003d */
[----:B------:R-:W-:Y:S04]  /*2f300*/  STL.64 [R1+0x4650], R102 ;  /* 0x0046506601007387 */ /* 0x000fe80000100a00 */
[----:B------:R1:W-:Y:S04]  /*2f310*/  STL.64 [R1+0x4648], R100 ;  /* 0x0046486401007387 */ /* 0x0003e80000100a00 */
[----:B------:R-:W2:Y:S04]  /*2f320*/  LDL.LU.64 R116, [R1+0x1d70] ;  /* 0x001d700001747983 */ /* 0x000ea80000300a00 */
[----:B------:R-:W2:Y:S04]  /*2f330*/  LDL.LU.64 R118, [R1+0x1d78] ;  /* 0x001d780001767983 */ /* 0x000ea80000300a00 */
[----:B------:R-:W4:Y:S04]  /*2f340*/  LDL.LU.64 R112, [R1+0x1d50] ;  /* 0x001d500001707983 */ /* 0x000f280000300a00 */
[----:B------:R-:W4:Y:S04]  /*2f350*/  LDL.LU.64 R114, [R1+0x1d58] ;  /* 0x001d580001727983 */ /* 0x000f280000300a00 */
[----:B------:R-:W4:Y:S04]  /*2f360*/  LDL.LU.64 R108, [R1+0x1d40] ;  /* 0x001d4000016c7983 */ /* 0x000f280000300a00 */
[----:B------:R-:W4:Y:S04]  /*2f370*/  LDL.LU.64 R110, [R1+0x1d48] ;  /* 0x001d4800016e7983 */ /* 0x000f280000300a00 */
[----:B------:R-:W4:Y:S04]  /*2f380*/  LDL.LU.64 R104, [R1+0x1d30] ;  /* 0x001d300001687983 */ /* 0x000f280000300a00 */
[----:B------:R-:W4:Y:S04]  /*2f390*/  LDL.LU.64 R106, [R1+0x1d38] ;  /* 0x001d3800016a7983 */ /* 0x000f280000300a00 */
[----:B-1----:R-:W4:Y:S04]  /*2f3a0*/  LDL.LU.64 R100, [R1+0x1e50] ;  /* 0x001e500001647983 */ /* 0x002f280000300a00 */
        /* <DEDUP_REMOVED lines=19> */
[----:B---3--:R-:W-:-:S15]  /*2f4e0*/  HMMA.1688.F32.TF32 R56, R236, R192, R56 ;  /* 0x000000c0ec38723c */ /* 0x008fde0000081038 */
[----:B------:R-:W-:-:S04]  /*2f4f0*/  NOP ;  /* 0x0000000000007918 */ /* 0x000fc80000000000 */
[----:B------:R-:W-:Y:S02]  /*2f500*/  IMAD.MOV.U32 R92, RZ, RZ, R56 ;  /* 0x000000ffff5c7224 */ /* 0x000fe400078e0038 */
[----:B------:R-:W-:Y:S02]  /*2f510*/  IMAD.MOV.U32 R93, RZ, RZ, R57 ;  /* 0x000000ffff5d7224 */ /* 0x000fe400078e0039 */
[----:B------:R-:W-:Y:S01]  /*2f520*/  IMAD.MOV.U32 R94, RZ, RZ, R58 ;  /* 0x000000ffff5e7224 */ /* 0x000fe200078e003a */
[----:B------:R-:W3:Y:S01]  /*2f530*/  LDL.LU.64 R56, [R1+0x1e90] ;  /* 0x001e900001387983 */ /* 0x000ee20000300a00 */
[----:B------:R-:W-:-:S03]  /*2f540*/  IMAD.MOV.U32 R95, RZ, RZ, R59 ;  /* 0x000000ffff5f7224 */ /* 0x000fc600078e003b */
[----:B------:R-:W3:Y:S04]  /*2f550*/  LDL.LU.64 R58, [R1+0x1e98] ;  /* 0x001e9800013a7983 */ /* 0x000ee80000300a00 */
[----:B------:R-:W-:Y:S04]  /*2f560*/  STL.64 [R1+0x4660], R94 ;  /* 0x0046605e01007387 */ /* 0x000fe80000100a00 */
[----:B------:R2:W-:Y:S02]  /*2f570*/  STL.64 [R1+0x4658], R92 ;  /* 0x0046585c01007387 */ /* 0x0005e40000100a00 */
[C---:B--2---:R-:W-:Y:S08]  /*2f580*/  HMMA.1688.F32.TF32 R92, R236.reuse, R188, R116 ;  /* 0x000000bcec5c723c */ /* 0x044ff00000081074 */
[C---:B----4-:R-:W-:Y:S08]  /*2f590*/  HMMA.1688.F32.TF32 R112, R236.reuse, R184, R112 ;  /* 0x000000b8ec70723c */ /* 0x050ff00000081070 */
[C---:B------:R-:W-:Y:S03]  /*2f5a0*/  HMMA.1688.F32.TF32 R108, R236.reuse, R180, R108 ;  /* 0x000000b4ec6c723c */ /* 0x040fe6000008106c */
        /* <DEDUP_REMOVED lines=11> */
[C---:B-1----:R-:W-:Y:S08]  /*2f660*/  HMMA.1688.F32.TF32 R92, R236.reuse, R164, R88 ;  /* 0x000000a4ec5c723c */ /* 0x042ff00000081058 */
[C---:B------:R-:W-:Y:S08]  /*2f670*/  HMMA.1688.F32.TF32 R88, R236.reuse, R160, R84 ;  /* 0x000000a0ec58723c */ /* 0x040ff00000081054 */
[C---:B------:R-:W-:Y:S08]  /*2f680*/  HMMA.1688.F32.TF32 R84, R236.reuse, R156, R80 ;  /* 0x0000009cec54723c */ /* 0x040ff00000081050 */
[C---:B------:R-:W-:Y:S01]  /*2f690*/  HMMA.1688.F32.TF32 R80, R236.reuse, R152, R76 ;  /* 0x00000098ec50723c */ /* 0x040fe2000008104c */
[----:B------:R1:W-:Y:S07]  /*2f6a0*/  STL.64 [R1+0xab0], R100 ;  /* 0x000ab06401007387 */ /* 0x0003ee0000100a00 */
[C---:B------:R-:W-:Y:S01]  /*2f6b0*/  HMMA.1688.F32.TF32 R76, R236.reuse, R148, R72 ;  /* 0x00000094ec4c723c */ /* 0x040fe20000081048 */
[----:B------:R2:W-:Y:S07]  /*2f6c0*/  STL.64 [R1+0xab8], R102 ;  /* 0x000ab86601007387 */ /* 0x0005ee0000100a00 */
[C---:B------:R-:W-:Y:S01]  /*2f6d0*/  HMMA.1688.F32.TF32 R72, R236.reuse, R144, R68 ;  /* 0x00000090ec48723c */ /* 0x040fe20000081044 */
[----:B------:R4:W-:Y:S07]  /*2f6e0*/  STL.64 [R1+0xae0], R96 ;  /* 0x000ae06001007387 */ /* 0x0009ee0000100a00 */
[C---:B------:R-:W-:Y:S01]  /*2f6f0*/  HMMA.1688.F32.TF32 R68, R236.reuse, R140, R64 ;  /* 0x0000008cec44723c */ /* 0x040fe20000081040 */
[----:B------:R1:W-:Y:S07]  /*2f700*/  STL.64 [R1+0xae8], R98 ;  /* 0x000ae86201007387 */ /* 0x0003ee0000100a00 */
[C---:B------:R-:W-:Y:S01]  /*2f710*/  HMMA.1688.F32.TF32 R64, R236.reuse, R136, R60 ;  /* 0x00000088ec40723c */ /* 0x040fe2000008103c */
        /* <DEDUP_REMOVED lines=14> */
[----:B------:R-:W3:Y:S04]  /*2f800*/  LDL.LU.64 R60, [R1+0x1c30] ;  /* 0x001c3000013c7983 */ /* 0x000ee80000300a00 */
        /* <DEDUP_REMOVED lines=11> */
[----:B----4-:R-:W4:Y:S04]  /*2f8c0*/  LDL.LU.64 R96, [R1+0xf30] ;  /* 0x000f300001607983 */ /* 0x010f280000300a00 */
[----:B------:R-:W4:Y:S04]  /*2f8d0*/  LDL.LU.64 R98, [R1+0xf38] ;  /* 0x000f380001627983 */ /* 0x000f280000300a00 */
[----:B------:R-:W2:Y:S04]  /*2f8e0*/  LDL.LU.64 R92, [R1+0xf10] ;  /* 0x000f1000015c7983 */ /* 0x000ea80000300a00 */
[----:B------:R-:W2:Y:S04]  /*2f8f0*/  LDL.LU.64 R94, [R1+0xf18] ;  /* 0x000f1800015e7983 */ /* 0x000ea80000300a00 */
        /* <DEDUP_REMOVED lines=14> */
[----:B---3--:R-:W-:Y:S03]  /*2f9e0*/  HMMA.1688.F32.TF32 R236, R236, R132, R56 ;  /* 0x00000084ecec723c */ /* 0x008fe60000081038 */
[----:B------:R-:W3:Y:S04]  /*2f9f0*/  LDL.LU.64 R56, [R1+0x1e00] ;  /* 0x001e000001387983 */ /* 0x000ee80000300a00 */
[----:B------:R-:W3:-:S12]  /*2fa00*/  LDL.LU.64 R58, [R1+0x1e08] ;  /* 0x001e0800013a7983 */ /* 0x000ed80000300a00 */
[----:B------:R-:W-:Y:S04]  /*2fa10*/  STL.64 [R1+0x4670], R238 ;  /* 0x004670ee01007387 */ /* 0x000fe80000100a00 */
[----:B------:R-:W-:Y:S01]  /*2fa20*/  STL.64 [R1+0x4668], R236 ;  /* 0x004668ec01007387 */ /* 0x000fe20000100a00 */
[----:B------:R-:W-:Y:S03]  /*2fa30*/  HMMA.1688.F32.TF32 R116, R232, R204, R60 ;  /* 0x000000cce874723c */ /* 0x000fe6000008103c */
[----:B------:R-:W3:Y:S04]  /*2fa40*/  LDL.LU.64 R60, [R1+0x1df0] ;  /* 0x001df000013c7983 */ /* 0x000ee80000300a00 */
[----:B------:R-:W3:-:S12]  /*2fa50*/  LDL.LU.64 R62, [R1+0x1df8] ;  /* 0x001df800013e7983 */ /* 0x000ed80000300a00 */
[----:B------:R-:W-:Y:S04]  /*2fa60*/  STL.64 [R1+0xd40], R116 ;  /* 0x000d407401007387 */ /* 0x000fe80000100a00 */
[----:B------:R1:W-:Y:S02]  /*2fa70*/  STL.64 [R1+0xd48], R118 ;  /* 0x000d487601007387 */ /* 0x0003e40000100a00 */
[C---:B-1----:R-:W-:Y:S08]  /*2fa80*/  HMMA.1688.F32.TF32 R116, R232.reuse, R200, R112 ;  /* 0x000000c8e874723c */ /* 0x042ff00000081070 */
[C---:B------:R-:W-:Y:S08]  /*2fa90*/  HMMA.1688.F32.TF32 R112, R232.reuse, R196, R108 ;  /* 0x000000c4e870723c */ /* 0x040ff0000008106c */
[C---:B------:R-:W-:Y:S08]  /*2faa0*/  HMMA.1688.F32.TF32 R108, R232.reuse, R192, R104 ;  /* 0x000000c0e86c723c */ /* 0x040ff00000081068 */
[C---:B--2---:R-:W-:Y:S08]  /*2fab0*/  HMMA.1688.F32.TF32 R104, R232.reuse, R188, R100 ;  /* 0x000000bce868723c */ /* 0x044ff00000081064 */
[C---:B----4-:R-:W-:Y:S08]  /*2fac0*/  HMMA.1688.F32.TF32 R100, R232.reuse, R184, R96 ;  /* 0x000000b8e864723c */ /* 0x050ff00000081060 */
        /* <DEDUP_REMOVED lines=13> */
[C---:B------:R-:W-:Y:S01]  /*2fba0*/  HMMA.1688.F32.TF32 R72, R232.reuse, R156, R68 ;  /* 0x0000009ce848723c */ /* 0x040fe20000081044 */
[----:B------:R-:W-:Y:S04]  /*2fbb0*/  STL.64 [R1+0xdd8], R106 ;  /* 0x000dd86a01007387 */ /* 0x000fe80000100a00 */
[----:B------:R-:W-:Y:S03]  /*2fbc0*/  STL.64 [R1+0xe00], R100 ;  /* 0x000e006401007387 */ /* 0x000fe60000100a00 */
        /* <DEDUP_REMOVED lines=12> */
[C---:B---3--:R-:W-:Y:S03]  /*2fc90*/  HMMA.1688.F32.TF32 R64, R232.reuse, R148, R56 ;  /* 0x00000094e840723c */ /* 0x048fe60000081038 */
        /* <DEDUP_REMOVED lines=36> */
[----:B----4-:R-:W4:Y:S01]  /*2fee0*/  LDL.LU.64 R66, [R1+0x1bf8] ;  /* 0x001bf80001427983 */ /* 0x010f220000300a00 */
[----:B--2---:R-:W-:Y:S03]  /*2fef0*/  HMMA.1688.F32.TF32 R108, R232, R140, R56 ;  /* 0x0000008ce86c723c */ /* 0x004fe60000081038 */
[----:B------:R-:W2:Y:S04]  /*2ff00*/  LDL.LU.64 R56, [R1+0x1cd0] ;  /* 0x001cd00001387983 */ /* 0x000ea80000300a00 */
[----:B------:R-:W2:-:S12]  /*2ff10*/  LDL.LU.64 R58, [R1+0x1cd8] ;  /* 0x001cd800013a7983 */ /* 0x000e980000300a00 */
[----:B------:R-:W-:Y:S04]  /*2ff20*/  STL.64 [R1+0xf40], R108 ;  /* 0x000f406c01007387 */ /* 0x000fe80000100a00 */
[----:B------:R3:W-:Y:S02]  /*2ff30*/  STL.64 [R1+0xf48], R110 ;  /* 0x000f486e01007387 */ /* 0x0007e40000100a00 */
[----:B---3--:R-:W-:Y:S02]  /*2ff40*/  HMMA.1688.F32.TF32 R108, R232, R136, R60 ;  /* 0x00000088e86c723c */ /* 0x008fe4000008103c */
[----:B------:R-:W3:Y:S04]  /*2ff50*/  LDL.LU.64 R60, [R1+0x1ca0] ;  /* 0x001ca000013c7983 */ /* 0x000ee80000300a00 */
[----:B------:R-:W3:-:S13]  /*2ff60*/  LDL.LU.64 R62, [R1+0x1ca8] ;  /* 0x001ca800013e7983 */ /* 0x000eda0000300a00 */
[----:B------:R-:W-:Y:S04]  /*2ff70*/  STL.64 [R1+0xf70], R108 ;  /* 0x000f706c01007387 */ /* 0x000fe80000100a00 */
[----:B------:R1:W-:Y:S02]  /*2ff80*/  STL.64 [R1+0xf78], R110 ;  /* 0x000f786e01007387 */ /* 0x0003e40000100a00 */
[----:B-1----:R-:W-:Y:S08]  /*2ff90*/  HMMA.1688.F32.TF32 R108, R232, R132, R104 ;  /* 0x00000084e86c723c */ /* 0x002ff00000081068 */
[C---:B------:R-:W-:Y:S08]  /*2ffa0*/  HMMA.1688.F32.TF32 R104, R228.reuse, R204, R100 ;  /* 0x000000cce468723c */ /* 0x040ff00000081064 */
        /* <DEDUP_REMOVED lines=32> */
[----:B------:R2:W-:Y:S02]  /*301b0*/  STL.64 [R1+0x12f8], R70 ;  /* 0x0012f84601007387 */ /* 0x0005e40000100a00 */
[----:B--2---:R-:W-:Y:S02]  /*301c0*/  HMMA.1688.F32.TF32 R68, R228, R164, R56 ;  /* 0x000000a4e444723c */ /* 0x004fe40000081038 */
[----:B------:R-:W2:Y:S04]  /*301d0*/  LDL.LU.64 R56, [R1+0x1c80] ;  /* 0x001c800001387983 */ /* 0x000ea80000300a00 */
[----:B------:R-:W2:-:S13]  /*301e0*/  LDL.LU.64 R58, [R1+0x1c88] ;  /* 0x001c8800013a7983 */ /* 0x000e9a0000300a00 */
[----:B------:R1:W-:Y:S04]  /*301f0*/  STL.64 [R1+0x1310], R68 ;  /* 0x0013104401007387 */ /* 0x0003e80000100a00 */
[----:B------:R1:W-:Y:S04]  /*30200*/  STL.64 [R1+0x1318], R70 ;  /* 0x0013184601007387 */ /* 0x0003e80000100a00 */
[----:B------:R-:W2:Y:S04]  /*30210*/  LDL.LU.64 R104, [R1+0x1c70] ;  /* 0x001c700001687983 */ /* 0x000ea80000300a00 */
[----:B------:R-:W2:Y:S01]  /*30220*/  LDL.LU.64 R106, [R1+0x1c78] ;  /* 0x001c7800016a7983 */ /* 0x000ea20000300a00 */
[----:B---3--:R-:W-:-:S15]  /*30230*/  HMMA.1688.F32.TF32 R60, R228, R160, R60 ;  /* 0x000000a0e43c723c */ /* 0x008fde000008103c */
        /* <DEDUP_REMOVED lines=19> */
[----:B-1----:R-:W2:Y:S04]  /*30370*/  LDL.LU.64 R68, [R1+0x1a00] ;  /* 0x001a000001447983 */ /* 0x002ea80000300a00 */
[----:B------:R-:W2:Y:S04]  /*30380*/  LDL.LU.64 R70, [R1+0x1a08] ;  /* 0x001a080001467983 */ /* 0x000ea80000300a00 */
[----:B---3--:R-:W3:Y:S04]  /*30390*/  LDL.LU.64 R60, [R1+0x19f0] ;  /* 0x0019f000013c7983 */ /* 0x008ee80000300a00 */
[----:B------:R-:W3:Y:S01]  /*303a0*/  LDL.LU.64 R62, [R1+0x19f8] ;  /* 0x0019f800013e7983 */ /* 0x000ee20000300a00 */
[----:B----4-:R-:W-:Y:S03]  /*303b0*/  HMMA.1688.F32.TF32 R108, R228, R156, R64 ;  /* 0x0000009ce46c723c */ /* 0x010fe60000081040 */
[----:B------:R-:W4:Y:S04]  /*303c0*/  LDL.LU.64 R64, [R1+0x19e0] ;  /* 0x0019e00001407983 */ /* 0x000f280000300a00 */
[----:B------:R-:W4:-:S12]  /*303d0*/  LDL.LU.64 R66, [R1+0x19e8] ;  /* 0x0019e80001427983 */ /* 0x000f180000300a00 */
[----:B------:R-:W-:Y:S04]  /*303e0*/  STL.64 [R1+0x1350], R108 ;  /* 0x0013506c01007387 */ /* 0x000fe80000100a00 */
[----:B------:R2:W-:Y:S02]  /*303f0*/  STL.64 [R1+0x1358], R110 ;  /* 0x0013586e01007387 */ /* 0x0005e40000100a00 */
[----:B--2---:R-:W-:Y:S02]  /*30400*/  HMMA.1688.F32.TF32 R108, R228, R152, R56 ;  /* 0x00000098e46c723c */ /* 0x004fe40000081038 */
[----:B------:R-:W2:Y:S04]  /*30410*/  LDL.LU.64 R56, [R1+0x19d0] ;  /* 0x0019d00001387983 */ /* 0x000ea80000300a00 */
[----:B------:R-:W2:-:S13]  /*30420*/  LDL.LU.64 R58, [R1+0x19d8] ;  /* 0x0019d800013a7983 */ /* 0x000e9a0000300a00 */
[----:B------:R-:W-:Y:S04]  /*30430*/  STL.64 [R1+0x1380], R108 ;  /* 0x0013806c01007387 */ /* 0x000fe80000100a00 */
[----:B------:R1:W-:Y:S02]  /*30440*/  STL.64 [R1+0x1388], R110 ;  /* 0x0013886e01007387 */ /* 0x0003e40000100a00 */
[----:B-1----:R-:W-:-:S15]  /*30450*/  HMMA.1688.F32.TF32 R108, R228, R148, R104 ;  /* 0x00000094e46c723c */ /* 0x002fde0000081068 */
[----:B------:R-:W-:-:S04]  /*30460*/  NOP ;  /* 0x0000000000007918 */ /* 0x000fc80000000000 */
[----:B------:R-:W-:Y:S04]  /*30470*/  STL.64 [R1+0x13b0], R108 ;  /* 0x0013b06c01007387 */ /* 0x000fe80000100a00 */
[----:B------:R-:W-:Y:S01]  /*30480*/  STL.64 [R1+0x13b8], R110 ;  /* 0x0013b86e01007387 */ /* 0x000fe20000100a00 */
[C---:B------:R-:W-:Y:S08]  /*30490*/  HMMA.1688.F32.TF32 R104, R228.reuse, R144, R100 ;  /* 0x00000090e468723c */ /* 0x040ff00000081064 */
[C---:B------:R-:W-:Y:S08]  /*304a0*/  HMMA.1688.F32.TF32 R100, R228.reuse, R140, R96 ;  /* 0x0000008ce464723c */ /* 0x040ff00000081060 */
[C---:B------:R-:W-:Y:S08]  /*304b0*/  HMMA.1688.F32.TF32 R96, R228.reuse, R136, R92 ;  /* 0x00000088e460723c */ /* 0x040ff0000008105c */
[----:B------:R-:W-:Y:S08]  /*304c0*/  HMMA.1688.F32.TF32 R92, R228, R132, R88 ;  /* 0x00000084e45c723c */ /* 0x000ff00000081058 */
        /* <DEDUP_REMOVED lines=22> */
[----:B------:R-:W3:Y:S04]  /*30630*/  LDL.LU.64 R60, [R1+0x1a50] ;  /* 0x001a5000013c7983 */ /* 0x000ee80000300a00 */
[----:B------:R-:W-:Y:S04]  /*30640*/  STL.64 [R1+0x1ae0], R72 ;  /* 0x001ae04801007387 */ /* 0x000fe80000100a00 */
[----:B------:R-:W-:Y:S04]  /*30650*/  STL.64 [R1+0x1ae8], R74 ;  /* 0x001ae84a01007387 */ /* 0x000fe80000100a00 */
[----:B------:R-:W3:Y:S01]  /*30660*/  LDL.LU.64 R62, [R1+0x1a58] ;  /* 0x001a5800013e7983 */ /* 0x000ee20000300a00 */
[C---:B----4-:R-:W-:Y:S03]  /*30670*/  HMMA.1688.F32.TF32 R64, R224.reuse, R180, R64 ;  /* 0x000000b4e040723c */ /* 0x050fe60000081040 */
[----:B------:R-:W-:Y:S04]  /*30680*/  STL.64 [R1+0x1b00], R68 ;  /* 0x001b004401007387 */ /* 0x000fe80000100a00 */
[----:B------:R-:W-:Y:S04]  /*30690*/  STL.64 [R1+0x1b08], R70 ;  /* 0x001b084601007387 */ /* 0x000fe80000100a00 */
[----:B-1----:R-:W4:Y:S04]  /*306a0*/  LDL.LU.64 R104, [R1+0x1a70] ;  /* 0x001a700001687983 */ /* 0x002f280000300a00 */
[----:B------:R-:W4:Y:S04]  /*306b0*/  LDL.LU.64 R106, [R1+0x1a78] ;  /* 0x001a7800016a7983 */ /* 0x000f280000300a00 */
[----:B------:R-:W-:Y:S04]  /*306c0*/  STL.64 [R1+0x1b10], R64 ;  /* 0x001b104001007387 */ /* 0x000fe80000100a00 */
[----:B------:R-:W-:Y:S04]  /*306d0*/  STL.64 [R1+0x1b18], R66 ;  /* 0x001b184201007387 */ /* 0x000fe80000100a00 */
[----:B------:R-:W4:Y:S04]  /*306e0*/  LDL.LU.64 R100, [R1+0x1b90] ;  /* 0x001b900001647983 */ /* 0x000f280000300a00 */
[----:B------:R-:W4:Y:S01]  /*306f0*/  LDL.LU.64 R102, [R1+0x1b98] ;  /* 0x001b980001667983 */ /* 0x000f220000300a00 */
[----:B--2---:R-:W-:-:S15]  /*30700*/  HMMA.1688.F32.TF32 R56, R224, R176, R56 ;  /* 0x000000b0e038723c */ /* 0x004fde0000081038 */
[----:B------:R-:W-:-:S04]  /*30710*/  NOP ;  /* 0x0000000000007918 */ /* 0x000fc80000000000 */
[----:B------:R1:W-:Y:S04]  /*30720*/  STL.64 [R1+0x1b30], R56 ;  /* 0x001b303801007387 */ /* 0x0003e80000100a00 */
[----:B------:R2:W-:Y:S04]  /*30730*/  STL.64 [R1+0x1b38], R58 ;  /* 0x001b383a01007387 */ /* 0x0005e80000100a00 */
        /* <DEDUP_REMOVED lines=20> */
[----:B---3--:R-:W-:Y:S03]  /*30880*/  HMMA.1688.F32.TF32 R108, R224, R172, R60 ;  /* 0x000000ace06c723c */ /* 0x008fe6000008103c */
[----:B------:R-:W3:Y:S04]  /*30890*/  LDL.LU.64 R60, [R1+0x1830] ;  /* 0x00183000013c7983 */ /* 0x000ee80000300a00 */
[----:B------:R-:W3:-:S12]  /*308a0*/  LDL.LU.64 R62, [R1+0x1838] ;  /* 0x00183800013e7983 */ /* 0x000ed80000300a00 */
[----:B------:R-:W-:Y:S04]  /*308b0*/  STL.64 [R1+0x1b50], R108 ;  /* 0x001b506c01007387 */ /* 0x000fe80000100a00 */
[----:B------:R4:W-:Y:S02]  /*308c0*/  STL.64 [R1+0x1b58], R110 ;  /* 0x001b586e01007387 */ /* 0x0009e40000100a00 */
[C---:B----4-:R-:W-:Y:S08]  /*308d0*/  HMMA.1688.F32.TF32 R108, R224.reuse, R168, R104 ;  /* 0x000000a8e06c723c */ /* 0x050ff00000081068 */
[C---:B------:R-:W-:Y:S11]  /*308e0*/  HMMA.1688.F32.TF32 R104, R224.reuse, R164, R100 ;  /* 0x000000a4e068723c */ /* 0x040ff60000081064 */
[----:B------:R-:W-:Y:S04]  /*308f0*/  STL.64 [R1+0x1b70], R108 ;  /* 0x001b706c01007387 */ /* 0x000fe80000100a00 */
[----:B------:R-:W-:Y:S01]  /*30900*/  STL.64 [R1+0x1b78], R110 ;  /* 0x001b786e01007387 */ /* 0x000fe20000100a00 */
[C---:B--2---:R-:W-:Y:S03]  /*30910*/  HMMA.1688.F32.TF32 R100, R224.reuse, R160, R56 ;  /* 0x000000a0e064723c */ /* 0x044fe60000081038 */
[----:B------:R-:W2:Y:S04]  /*30920*/  LDL.LU.64 R56, [R1+0x1810] ;  /* 0x0018100001387983 */ /* 0x000ea80000300a00 */
[----:B------:R1:W-:Y:S04]  /*30930*/  STL.64 [R1+0x1b90], R104 ;  /* 0x001b906801007387 */ /* 0x0003e80000100a00 */
[----:B------:R4:W-:Y:S04]  /*30940*/  STL.64 [R1+0x1b98], R106 ;  /* 0x001b986a01007387 */ /* 0x0009e80000100a00 */
[----:B------:R-:W2:Y:S01]  /*30950*/  LDL.LU.64 R58, [R1+0x1818] ;  /* 0x00181800013a7983 */ /* 0x000ea20000300a00 */
[C---:B------:R-:W-:Y:S08]  /*30960*/  HMMA.1688.F32.TF32 R96, R224.reuse, R156, R96 ;  /* 0x0000009ce060723c */ /* 0x040ff00000081060 */
[C---:B------:R-:W-:Y:S08]  /*30970*/  HMMA.1688.F32.TF32 R92, R224.reuse, R152, R92 ;  /* 0x00000098e05c723c */ /* 0x040ff0000008105c */
[C---:B------:R-:W-:Y:S08]  /*30980*/  HMMA.1688.F32.TF32 R88, R224.reuse, R148, R88 ;  /* 0x00000094e058723c */ /* 0x040ff00000081058 */
[C---:B------:R-:W-:Y:S08]  /*30990*/  HMMA.1688.F32.TF32 R84, R224.reuse, R144, R84 ;  /* 0x00000090e054723c */ /* 0x040ff00000081054 */
[C---:B------:R-:W-:Y:S01]  /*309a0*/  HMMA.1688.F32.TF32 R80, R224.reuse, R140, R80 ;  /* 0x0000008ce050723c */ /* 0x040fe20000081050 */
[----:B------:R1:W-:Y:S07]  /*309b0*/  STL.64 [R1+0x1cc0], R100 ;  /* 0x001cc06401007387 */ /* 0x0003ee0000100a00 */
[C---:B------:R-:W-:Y:S01]  /*309c0*/  HMMA.1688.F32.TF32 R76, R224.reuse, R136, R76 ;  /* 0x00000088e04c723c */ /* 0x040fe2000008104c */
[----:B------:R1:W-:Y:S07]  /*309d0*/  STL.64 [R1+0x1cc8], R102 ;  /* 0x001cc86601007387 */ /* 0x0003ee0000100a00 */
[----:B------:R-:W-:Y:S01]  /*309e0*/  HMMA.1688.F32.TF32 R72, R224, R132, R72 ;  /* 0x00000084e048723c */ /* 0x000fe20000081048 */
[----:B------:R1:W-:Y:S07]  /*309f0*/  STL.64 [R1+0x1ce0], R96 ;  /* 0x001ce06001007387 */ /* 0x0003ee0000100a00 */
[C---:B------:R-:W-:Y:S01]  /*30a00*/  HMMA.1688.F32.TF32 R68, R220.reuse, R204, R68 ;  /* 0x000000ccdc44723c */ /* 0x040fe20000081044 */
[----:B------:R1:W-:Y:S04]  /*30a10*/  STL.64 [R1+0x1ce8], R98 ;  /* 0x001ce86201007387 */ /* 0x0003e80000100a00 */
[----:B------:R1:W-:Y:S03]  /*30a20*/  STL.64 [R1+0x1d00], R92 ;  /* 0x001d005c01007387 */ /* 0x0003e60000100a00 */
        /* <DEDUP_REMOVED lines=10> */
[----:B------:R-:W-:Y:S04]  /*30ad0*/  STL.64 [R1+0x1d80], R72 ;  /* 0x001d804801007387 */ /* 0x000fe80000100a00 */
[----:B------:R-:W-:Y:S04]  /*30ae0*/  STL.64 [R1+0x1d88], R74 ;  /* 0x001d884a01007387 */ /* 0x000fe80000100a00 */
[----:B-1----:R-:W2:Y:S04]  /*30af0*/  LDL.LU.64 R104, [R1+0x1800] ;  /* 0x0018000001687983 */ /* 0x002ea80000300a00 */
[----:B------:R-:W-:Y:S04]  /*30b00*/  STL.64 [R1+0x1fa0], R68 ;  /* 0x001fa04401007387 */ /* 0x000fe80000100a00 */
[----:B------:R-:W-:Y:S04]  /*30b10*/  STL.64 [R1+0x1fa8], R70 ;  /* 0x001fa84601007387 */ /* 0x000fe80000100a00 */
[----:B----4-:R-:W4:Y:S04]  /*30b20*/  LDL.LU.64 R106, [R1+0x1808] ;  /* 0x00180800016a7983 */ /* 0x010f280000300a00 */
[----:B------:R-:W-:Y:S04]  /*30b30*/  STL.64 [R1+0x1f90], R64 ;  /* 0x001f904001007387 */ /* 0x000fe80000100a00 */
[----:B------:R-:W-:Y:S04]  /*30b40*/  STL.64 [R1+0x1f98], R66 ;  /* 0x001f984201007387 */ /* 0x000fe80000100a00 */
[----:B------:R-:W4:Y:S04]  /*30b50*/  LDL.LU.64 R100, [R1+0x17f0] ;  /* 0x0017f00001647983 */ /* 0x000f280000300a00 */
[----:B------:R-:W4:Y:S01]  /*30b60*/  LDL.LU.64 R102, [R1+0x17f8] ;  /* 0x0017f80001667983 */ /* 0x000f220000300a00 */
[----:B---3--:R-:W-:-:S15]  /*30b70*/  HMMA.1688.F32.TF32 R60, R220, R196, R60 ;  /* 0x000000c4dc3c723c */ /* 0x008fde000008103c */
[----:B------:R-:W-:-:S04]  /*30b80*/  NOP ;  /* 0x0000000000007918 */ /* 0x000fc80000000000 */
[----:B------:R1:W-:Y:S04]  /*30b90*/  STL.64 [R1+0x1f80], R60 ;  /* 0x001f803c01007387 */ /* 0x0003e80000100a00 */
[----:B------:R3:W-:Y:S04]  /*30ba0*/  STL.64 [R1+0x1f88], R62 ;  /* 0x001f883e01007387 */ /* 0x0007e80000100a00 */
[----:B------:R-:W4:Y:S04]  /*30bb0*/  LDL.LU.64 R96, [R1+0x17e0] ;  /* 0x0017e00001607983 */ /* 0x000f280000300a00 */
[----:B------:R-:W4:Y:S04]  /*30bc0*/  LDL.LU.64 R98, [R1+0x17e8] ;  /* 0x0017e80001627983 */ /* 0x000f280000300a00 */
[----:B------:R-:W4:Y:S04]  /*30bd0*/  LDL.LU.64 R92, [R1+0x17b0] ;  /* 0x0017b000015c7983 */ /* 0x000f280000300a00 */
[----:B------:R-:W4:Y:S01]  /*30be0*/  LDL.LU.64 R94, [R1+0x17b8] ;  /* 0x0017b800015e7983 */ /* 0x000f220000300a00 */
[----:B--2---:R-:W-:-:S15]  /*30bf0*/  HMMA.1688.F32.TF32 R56, R220, R192, R56 ;  /* 0x000000c0dc38723c */ /* 0x004fde0000081038 */
[----:B------:R-:W-:-:S04]  /*30c00*/  NOP ;  /* 0x0000000000007918 */ /* 0x000fc80000000000 */
        /* <DEDUP_REMOVED lines=11> */
[----:B---3--:R-:W3:Y:S04]  /*30cc0*/  LDL.LU.64 R62, [R1+0x1958] ;  /* 0x00195800013e7983 */ /* 0x008ee80000300a00 */
[----:B------:R-:W3:Y:S04]  /*30cd0*/  LDL.LU.64 R72, [R1+0x1910] ;  /* 0x0019100001487983 */ /* 0x000ee80000300a00 */
[----:B------:R-:W3:Y:S04]  /*30ce0*/  LDL.LU.64 R74, [R1+0x1918] ;  /* 0x00191800014a7983 */ /* 0x000ee80000300a00 */
[----:B--2---:R-:W2:Y:S04]  /*30cf0*/  LDL.LU.64 R56, [R1+0x18e0] ;  /* 0x0018e00001387983 */ /* 0x004ea80000300a00 */
[----:B------:R-:W2:Y:S04]  /*30d00*/  LDL.LU.64 R58, [R1+0x18e8] ;  /* 0x0018e800013a7983 */ /* 0x000ea80000300a00 */
[----:B------:R-:W2:Y:S04]  /*30d10*/  LDL.LU.64 R68, [R1+0x1860] ;  /* 0x0018600001447983 */ /* 0x000ea80000300a00 */
[----:B------:R-:W2:Y:S04]  /*30d20*/  LDL.LU.64 R70, [R1+0x1868] ;  /* 0x0018680001467983 */ /* 0x000ea80000300a00 */
[----:B------:R-:W2:Y:S04]  /*30d30*/  LDL.LU.64 R64, [R1+0x1840] ;  /* 0x0018400001407983 */ /* 0x000ea80000300a00 */
[----:B------:R-:W2:Y:S01]  /*30d40*/  LDL.LU.64 R66, [R1+0x1848] ;  /* 0x0018480001427983 */ /* 0x000ea20000300a00 */
[C---:B----4-:R-:W-:Y:S08]  /*30d50*/  HMMA.1688.F32.TF32 R108, R220.reuse, R188, R104 ;  /* 0x000000bcdc6c723c */ /* 0x050ff00000081068 */
[C---:B------:R-:W-:Y:S11]  /*30d60*/  HMMA.1688.F32.TF32 R104, R220.reuse, R184, R100 ;  /* 0x000000b8dc68723c */ /* 0x040ff60000081064 */
[----:B------:R-:W-:Y:S04]  /*30d70*/  STL.64 [R1+0x1f60], R108 ;  /* 0x001f606c01007387 */ /* 0x000fe80000100a00 */
[----:B------:R-:W-:Y:S04]  /*30d80*/  STL.64 [R1+0x1f68], R110 ;  /* 0x001f686e01007387 */ /* 0x000fe80000100a00 */
[----:B------:R-:W-:Y:S04]  /*30d90*/  STL.64 [R1+0x1f50], R104 ;  /* 0x001f506801007387 */ /* 0x000fe80000100a00 */
[----:B------:R-:W-:Y:S01]  /*30da0*/  STL.64 [R1+0x1f58], R106 ;  /* 0x001f586a01007387 */ /* 0x000fe20000100a00 */
[C---:B------:R-:W-:Y:S08]  /*30db0*/  HMMA.1688.F32.TF32 R100, R220.reuse, R180, R96 ;  /* 0x000000b4dc64723c */ /* 0x040ff00000081060 */
[C---:B------:R-:W-:Y:S11]  /*30dc0*/  HMMA.1688.F32.TF32 R96, R220.reuse, R176, R92 ;  /* 0x000000b0dc60723c */ /* 0x040ff6000008105c */
[----:B------:R-:W-:Y:S04]  /*30dd0*/  STL.64 [R1+0x1f40], R100 ;  /* 0x001f406401007387 */ /* 0x000fe80000100a00 */
[----:B------:R-:W-:Y:S04]  /*30de0*/  STL.64 [R1+0x1f48], R102 ;  /* 0x001f486601007387 */ /* 0x000fe80000100a00 */
[----:B------:R-:W-:Y:S04]  /*30df0*/  STL.64 [R1+0x1f30], R96 ;  /* 0x001f306001007387 */ /* 0x000fe80000100a00 */
[----:B------:R-:W-:Y:S01]  /*30e00*/  STL.64 [R1+0x1f38], R98 ;  /* 0x001f386201007387 */ /* 0x000fe20000100a00 */
[C---:B------:R-:W-:Y:S08]  /*30e10*/  HMMA.1688.F32.TF32 R92, R220.reuse, R172, R88 ;  /* 0x000000acdc5c723c */ /* 0x040ff00000081058 */
[C---:B------:R-:W-:Y:S08]  /*30e20*/  HMMA.1688.F32.TF32 R88, R220.reuse, R168, R84 ;  /* 0x000000a8dc58723c */ /* 0x040ff00000081054 */
[C---:B------:R-:W-:Y:S08]  /*30e30*/  HMMA.1688.F32.TF32 R84, R220.reuse, R164, R80 ;  /* 0x000000a4dc54723c */ /* 0x040ff00000081050 */
[C---:B------:R-:W-:Y:S01]  /*30e40*/  HMMA.1688.F32.TF32 R80, R220.reuse, R160, R76 ;  /* 0x000000a0dc50723c */ /* 0x040fe2000008104c */
[----:B------:R-:W-:Y:S04]  /*30e50*/  STL.64 [R1+0x1f20], R92 ;  /* 0x001f205c01007387 */ /* 0x000fe80000100a00 */
[----:B------:R-:W-:Y:S04]  /*30e60*/  STL.64 [R1+0x1f28], R94 ;  /* 0x001f285e01007387 */ /* 0x000fe80000100a00 */
[----:B------:R-:W-:Y:S01]  /*30e70*/  STL.64 [R1+0x1f10], R88 ;  /* 0x001f105801007387 */ /* 0x000fe20000100a00 */
[C---:B---3--:R-:W-:Y:S03]  /*30e80*/  HMMA.1688.F32.TF32 R76, R220.reuse, R156, R60 ;  /* 0x0000009cdc4c723c */ /* 0x048fe6000008103c */
[----:B------:R-:W-:Y:S04]  /*30e90*/  STL.64 [R1+0x1f18], R90 ;  /* 0x001f185a01007387 */ /* 0x000fe80000100a00 */
[----:B------:R-:W-:Y:S04]  /*30ea0*/  STL.64 [R1+0x1f00], R84 ;  /* 0x001f005401007387 */ /* 0x000fe80000100a00 */
[----:B------:R-:W-:Y:S04]  /*30eb0*/  STL.64 [R1+0x1f08], R86 ;  /* 0x001f085601007387 */ /* 0x000fe80000100a00 */
[----:B------:R-:W3:Y:S04]  /*30ec0*/  LDL.LU.64 R60, [R1+0x1820] ;  /* 0x00182000013c7983 */ /* 0x000ee80000300a00 */
[----:B------:R-:W-:Y:S04]  /*30ed0*/  STL.64 [R1+0x1ef0], R80 ;  /* 0x001ef05001007387 */ /* 0x000fe80000100a00 */
[----:B------:R-:W-:Y:S04]  /*30ee0*/  STL.64 [R1+0x1ef8], R82 ;  /* 0x001ef85201007387 */ /* 0x000fe80000100a00 */
[----:B------:R-:W3:Y:S04]  /*30ef0*/  LDL.LU.64 R62, [R1+0x1828] ;  /* 0x00182800013e7983 */ /* 0x000ee80000300a00 */
[----:B------:R-:W-:Y:S04]  /*30f00*/  STL.64 [R1+0x1ee0], R76 ;  /* 0x001ee04c01007387 */ /* 0x000fe80000100a00 */
[----:B------:R1:W-:Y:S02]  /*30f10*/  STL.64 [R1+0x1ee8], R78 ;  /* 0x001ee84e01007387 */ /* 0x0003e40000100a00 */
[C---:B-1----:R-:W-:Y:S08]  /*30f20*/  HMMA.1688.F32.TF32 R76, R220.reuse, R152, R72 ;  /* 0x00000098dc4c723c */ /* 0x042ff00000081048 */
[C---:B--2---:R-:W-:Y:S01]  /*30f30*/  HMMA.1688.F32.TF32 R72, R220.reuse, R148, R56 ;  /* 0x00000094dc48723c */ /* 0x044fe20000081038 */
[----:B------:R-:W2:Y:S10]  /*30f40*/  LDL.LU.64 R56, [R1+0x17a0] ;  /* 0x0017a00001387983 */ /* 0x000eb40000300a00 */
[----:B------:R-:W-:Y:S04]  /*30f50*/  STL.64 [R1+0x1ed0], R76 ;  /* 0x001ed04c01007387 */ /* 0x000fe80000100a00 */
[----:B------:R-:W-:Y:S04]  /*30f60*/  STL.64 [R1+0x1ed8], R78 ;  /* 0x001ed84e01007387 */ /* 0x000fe80000100a00 */
[----:B------:R-:W2:Y:S01]  /*30f70*/  LDL.LU.64 R58, [R1+0x17a8] ;  /* 0x0017a800013a7983 */ /* 0x000ea20000300a00 */
[----:B------:R-:W-:Y:S03]  /*30f80*/  HMMA.1688.F32.TF32 R68, R220, R144, R68 ;  /* 0x00000090dc44723c */ /* 0x000fe60000081044 */
[----:B------:R-:W-:Y:S04]  /*30f90*/  STL.64 [R1+0x1ec0], R72 ;  /* 0x001ec04801007387 */ /* 0x000fe80000100a00 */
[----:B------:R-:W-:-:S12]  /*30fa0*/  STL.64 [R1+0x1ec8], R74 ;  /* 0x001ec84a01007387 */ /* 0x000fd80000100a00 */
[----:B------:R1:W-:Y:S04]  /*30fb0*/  STL.64 [R1+0x1eb0], R68 ;  /* 0x001eb04401007387 */ /* 0x0003e80000100a00 */
[----:B------:R4:W-:Y:S04]  /*30fc0*/  STL.64 [R1+0x1eb8], R70 ;  /* 0x001eb84601007387 */ /* 0x0009e80000100a00 */
[----:B-1----:R-:W2:Y:S04]  /*30fd0*/  LDL.LU.64 R68, [R1+0x1700] ;  /* 0x0017000001447983 */ /* 0x002ea80000300a00 */
[----:B----4-:R-:W4:Y:S01]  /*30fe0*/  LDL.LU.64 R70, [R1+0x1708] ;  /* 0x0017080001467983 */ /* 0x010f220000300a00 */
[----:B------:R-:W-:-:S15]  /*30ff0*/  HMMA.1688.F32.TF32 R64, R220, R140, R64 ;  /* 0x0000008cdc40723c */ /* 0x000fde0000081040 */
[----:B------:R-:W-:-:S04]  /*31000*/  NOP ;  /* 0x0000000000007918 */ /* 0x000fc80000000000 */
[----:B------:R-:W-:Y:S02]  /*31010*/  IMAD.MOV.U32 R41, RZ, RZ, R64 ;  /* 0x000000ffff297224 */ /* 0x000fe400078e0040 */
[----:B------:R-:W-:Y:S02]  /*31020*/  IMAD.MOV.U32 R40, RZ, RZ, R65 ;  /* 0x000000ffff287224 */ /* 0x000fe400078e0041 */
[----:B------:R-:W-:Y:S01]  /*31030*/  IMAD.MOV.U32 R37, RZ, RZ, R66 ;  /* 0x000000ffff257224 */ /* 0x000fe200078e0042 */
[----:B------:R-:W4:Y:S01]  /*31040*/  LDL.LU.64 R64, [R1+0x16f0] ;  /* 0x0016f00001407983 */ /* 0x000f220000300a00 */
[----:B------:R-:W-:-:S03]  /*31050*/  IMAD.MOV.U32 R36, RZ, RZ, R67 ;  /* 0x000000ffff247224 */ /* 0x000fc600078e0043 */
[----:B------:R-:W4:Y:S04]  /*31060*/  LDL.LU.64 R66, [R1+0x16f8] ;  /* 0x0016f80001427983 */ /* 0x000f280000300a00 */
[----:B------:R-:W-:Y:S04]  /*31070*/  STL [R1+0x44f4], R36 ;  /* 0x0044f42401007387 */ /* 0x000fe80000100800 */
[----:B------:R-:W-:Y:S04]  /*31080*/  STL [R1+0x44f0], R37 ;  /* 0x0044f02501007387 */ /* 0x000fe80000100800 */
[----:B------:R-:W-:Y:S04]  /*31090*/  STL [R1+0x44ec], R40 ;  /* 0x0044ec2801007387 */ /* 0x000fe80000100800 */
[----:B------:R-:W-:Y:S04]  /*310a0*/  STL [R1+0x44e8], R41 ;  /* 0x0044e82901007387 */ /* 0x000fe80000100800 */
        /* <DEDUP_REMOVED lines=18> */
[----:B--2---:R-:W-:Y:S03]  /*311d0*/  HMMA.1688.F32.TF32 R56, R220, R132, R56 ;  /* 0x00000084dc38723c */ /* 0x004fe60000081038 */
[----:B-1----:R-:W2:Y:S04]  /*311e0*/  LDL.LU.64 R60, [R1+0x1670] ;  /* 0x00167000013c7983 */ /* 0x002ea80000300a00 */
[----:B---3--:R-:W2:-:S12]  /*311f0*/  LDL.LU.64 R62, [R1+0x1678] ;  /* 0x00167800013e7983 */ /* 0x008e980000300a00 */
[----:B------:R-:W-:Y:S02]  /*31200*/  IMAD.MOV.U32 R36, RZ, RZ, R56 ;  /* 0x000000ffff247224 */ /* 0x000fe400078e0038 */
[----:B------:R-:W-:Y:S02]  /*31210*/  IMAD.MOV.U32 R37, RZ, RZ, R57 ;  /* 0x000000ffff257224 */ /* 0x000fe400078e0039 */
[----:B------:R-:W-:Y:S01]  /*31220*/  IMAD.MOV.U32 R40, RZ, RZ, R58 ;  /* 0x000000ffff287224 */ /* 0x000fe200078e003a */
[----:B------:R-:W3:Y:S01]  /*31230*/  LDL.LU.64 R56, [R1+0x1640] ;  /* 0x0016400001387983 */ /* 0x000ee20000300a00 */
[----:B------:R-:W-:-:S03]  /*31240*/  IMAD.MOV.U32 R41, RZ, RZ, R59 ;  /* 0x000000ffff297224 */ /* 0x000fc600078e003b */
[----:B------:R-:W3:Y:S01]  /*31250*/  LDL.LU.64 R58, [R1+0x1648] ;  /* 0x00164800013a7983 */ /* 0x000ee20000300a00 */
[----:B----4-:R-:W-:Y:S03]  /*31260*/  HMMA.1688.F32.TF32 R100, R216, R204, R68 ;  /* 0x000000ccd864723c */ /* 0x010fe60000081044 */
[----:B------:R-:W4:Y:S04]  /*31270*/  LDL.LU.64 R68, [R1+0x15e0] ;  /* 0x0015e00001447983 */ /* 0x000f280000300a00 */
[----:B------:R-:W4:-:S12]  /*31280*/  LDL.LU.64 R70, [R1+0x15e8] ;  /* 0x0015e80001467983 */ /* 0x000f180000300a00 */
[----:B------:R-:W-:Y:S04]  /*31290*/  STL.64 [R1+0x2060], R100 ;  /* 0x0020606401007387 */ /* 0x000fe80000100a00 */
[----:B------:R1:W-:Y:S02]  /*312a0*/  STL.64 [R1+0x2068], R102 ;  /* 0x0020686601007387 */ /* 0x0003e40000100a00 */
[----:B-1----:R-:W-:Y:S02]  /*312b0*/  HMMA.1688.F32.TF32 R100, R216, R200, R64 ;  /* 0x000000c8d864723c */ /* 0x002fe40000081040 */
[----:B------:R-:W3:Y:S04]  /*312c0*/  LDL.LU.64 R64, [R1+0x15d0] ;  /* 0x0015d00001407983 */ /* 0x000ee80000300a00 */
[----:B------:R-:W3:-:S13]  /*312d0*/  LDL.LU.64 R66, [R1+0x15d8] ;  /* 0x0015d80001427983 */ /* 0x000eda0000300a00 */
        /* <DEDUP_REMOVED lines=9> */
[C---:B------:R-:W-:Y:S08]  /*31370*/  HMMA.1688.F32.TF32 R84, R216.reuse, R180, R80 ;  /* 0x000000b4d854723c */ /* 0x040ff00000081050 */
[C---:B------:R-:W-:Y:S08]  /*31380*/  HMMA.1688.F32.TF32 R80, R216.reuse, R176, R76 ;  /* 0x000000b0d850723c */ /* 0x040ff0000008104c */
[C---:B------:R-:W-:Y:S01]  /*31390*/  HMMA.1688.F32.TF32 R76, R216.reuse, R172, R72 ;  /* 0x000000acd84c723c */ /* 0x040fe20000081048 */
[----:B------:R-:W-:Y:S04]  /*313a0*/  STL.64 [R1+0x2030], R96 ;  /* 0x0020306001007387 */ /* 0x000fe80000100a00 */
[----:B------:R-:W-:Y:S04]  /*313b0*/  STL.64 [R1+0x2038], R98 ;  /* 0x0020386201007387 */ /* 0x000fe80000100a00 */
[----:B------:R-:W-:Y:S04]  /*313c0*/  STL.64 [R1+0x2020], R92 ;  /* 0x0020205c01007387 */ /* 0x000fe80000100a00 */
[----:B------:R-:W-:Y:S04]  /*313d0*/  STL.64 [R1+0x2028], R94 ;  /* 0x0020285e01007387 */ /* 0x000fe80000100a00 */
[----:B------:R-:W-:Y:S04]  /*313e0*/  STL.64 [R1+0x2010], R88 ;  /* 0x0020105801007387 */ /* 0x000fe80000100a00 */
[----:B------:R-:W-:Y:S01]  /*313f0*/  STL.64 [R1+0x2018], R90 ;  /* 0x0020185a01007387 */ /* 0x000fe20000100a00 */
[C---:B--2---:R-:W-:Y:S03]  /*31400*/  HMMA.1688.F32.TF32 R72, R216.reuse, R168, R60 ;  /* 0x000000a8d848723c */ /* 0x044fe6000008103c */
        /* <DEDUP_REMOVED lines=10> */
[C---:B---3--:R-:W-:Y:S02]  /*314b0*/  HMMA.1688.F32.TF32 R72, R216.reuse, R164, R56 ;  /* 0x000000a4d848723c */ /* 0x048fe40000081038 */
[----:B------:R-:W3:Y:S04]  /*314c0*/  LDL.LU.64 R56, [R1+0x15b0] ;  /* 0x0015b00001387983 */ /* 0x000ee80000300a00 */
[----:B------:R-:W3:Y:S02]  /*314d0*/  LDL.LU.64 R58, [R1+0x15b8] ;  /* 0x0015b800013a7983 */ /* 0x000ee40000300a00 */
[C---:B----4-:R-:W-:Y:S11]  /*314e0*/  HMMA.1688.F32.TF32 R68, R216.reuse, R160, R68 ;  /* 0x000000a0d844723c */ /* 0x050ff60000081044 */
[----:B------:R1:W-:Y:S04]  /*314f0*/  STL.64 [R1+0x1fc0], R72 ;  /* 0x001fc04801007387 */ /* 0x0003e80000100a00 */
[----:B------:R4:W-:Y:S04]  /*31500*/  STL.64 [R1+0x1fc8], R74 ;  /* 0x001fc84a01007387 */ /* 0x0009e80000100a00 */
[----:B-1----:R-:W3:Y:S04]  /*31510*/  LDL.LU.64 R72, [R1+0x15a0] ;  /* 0x0015a00001487983 */ /* 0x002ee80000300a00 */
[----:B----4-:R-:W4:Y:S04]  /*31520*/  LDL.LU.64 R74, [R1+0x15a8] ;  /* 0x0015a800014a7983 */ /* 0x010f280000300a00 */
        /* <DEDUP_REMOVED lines=17> */
[----:B------:R-:W4:Y:S01]  /*31640*/  LDL.LU.64 R66, [R1+0x14b8] ;  /* 0x0014b80001427983 */ /* 0x000f220000300a00 */
        /* <DEDUP_REMOVED lines=20> */
[C---:B-1----:R-:W-:Y:S08]  /*31790*/  HMMA.1688.F32.TF32 R92, R216.reuse, R136, R88 ;  /* 0x00000088d85c723c */ /* 0x042ff00000081058 */
[----:B------:R-:W-:Y:S08]  /*317a0*/  HMMA.1688.F32.TF32 R88, R216, R132, R84 ;  /* 0x00000084d858723c */ /* 0x000ff00000081054 */
[C---:B------:R-:W-:Y:S08]  /*317b0*/  HMMA.1688.F32.TF32 R84, R212.reuse, R204, R80 ;  /* 0x000000ccd454723c */ /* 0x040ff00000081050 */
[C---:B------:R-:W-:Y:S01]  /*317c0*/  HMMA.1688.F32.TF32 R80, R212.reuse, R200, R76 ;  /* 0x000000c8d450723c */ /* 0x040fe2000008104c */
[----:B------:R-:W-:Y:S04]  /*317d0*/  STL.64 [R1+0x1e20], R92 ;  /* 0x001e205c01007387 */ /* 0x000fe80000100a00 */
[----:B------:R-:W-:Y:S04]  /*317e0*/  STL.64 [R1+0x1e28], R94 ;  /* 0x001e285e01007387 */ /* 0x000fe80000100a00 */
[----:B------:R-:W-:Y:S01]  /*317f0*/  STL.64 [R1+0x1e10], R88 ;  /* 0x001e105801007387 */ /* 0x000fe20000100a00 */
[C---:B------:R-:W-:Y:S03]  /*31800*/  HMMA.1688.F32.TF32 R76, R212.reuse, R196, R64 ;  /* 0x000000c4d44c723c */ /* 0x040fe60000081040 */
        /* <DEDUP_REMOVED lines=22> */
[----:B------:R1:W-:Y:S01]  /*31970*/  STL.64 [R1+0x1db0], R76 ;  /* 0x001db04c01007387 */ /* 0x0003e20000100a00 */
[C---:B------:R-:W-:Y:S03]  /*31980*/  HMMA.1688.F32.TF32 R68, R212.reuse, R180, R68 ;  /* 0x000000b4d444723c */ /* 0x040fe60000081044 */
[----:B------:R1:W-:Y:S04]  /*31990*/  STL.64 [R1+0x1db8], R78 ;  /* 0x001db84e01007387 */ /* 0x0003e80000100a00 */
[----:B------:R-:W4:Y:S04]  /*319a0*/  LDL.LU.64 R88, [R1+0x13a0] ;  /* 0x0013a00001587983 */ /* 0x000f280000300a00 */
[----:B------:R-:W4:Y:S08]  /*319b0*/  LDL.LU.64 R90, [R1+0x13a8] ;  /* 0x0013a800015a7983 */ /* 0x000f300000300a00 */
[----:B------:R1:W-:Y:S04]  /*319c0*/  STL.64 [R1+0x1da0], R68 ;  /* 0x001da04401007387 */ /* 0x0003e80000100a00 */
[----:B------:R1:W-:Y:S04]  /*319d0*/  STL.64 [R1+0x1da8], R70 ;  /* 0x001da84601007387 */ /* 0x0003e80000100a00 */
[----:B------:R-:W4:Y:S04]  /*319e0*/  LDL.LU.64 R84, [R1+0x1390] ;  /* 0x0013900001547983 */ /* 0x000f280000300a00 */
[----:B------:R-:W4:Y:S04]  /*319f0*/  LDL.LU.64 R86, [R1+0x1398] ;  /* 0x0013980001567983 */ /* 0x000f280000300a00 */
[----:B------:R-:W4:Y:S04]  /*31a00*/  LDL.LU.64 R80, [R1+0x1370] ;  /* 0x0013700001507983 */ /* 0x000f280000300a00 */
[----:B------:R-:W4:Y:S04]  /*31a10*/  LDL.LU.64 R82, [R1+0x1378] ;  /* 0x0013780001527983 */ /* 0x000f280000300a00 */
[----:B-1----:R-:W4:Y:S04]  /*31a20*/  LDL.LU.64 R76, [R1+0x1360] ;  /* 0x00136000014c7983 */ /* 0x002f280000300a00 */
[----:B------:R-:W4:Y:S04]  /*31a30*/  LDL.LU.64 R78, [R1+0x1368] ;  /* 0x00136800014e7983 */ /* 0x000f280000300a00 */
[----:B------:R-:W4:Y:S04]  /*31a40*/  LDL.LU.64 R68, [R1+0x1340] ;  /* 0x0013400001447983 */ /* 0x000f280000300a00 */
[----:B------:R-:W4:Y:S01]  /*31a50*/  LDL.LU.64 R70, [R1+0x1348] ;  /* 0x0013480001467983 */ /* 0x000f220000300a00 */
[----:B------:R-:W-:Y:S03]  /*31a60*/  HMMA.1688.F32.TF32 R92, R212, R176, R64 ;  /* 0x000000b0d45c723c */ /* 0x000fe60000081040 */
        /* <DEDUP_REMOVED lines=19> */
[C---:B-1----:R-:W-:Y:S08]  /*31ba0*/  HMMA.1688.F32.TF32 R92, R212.reuse, R160, R88 ;  /* 0x000000a0d45c723c */ /* 0x042ff00000081058 */
[C---:B------:R-:W-:Y:S08]  /*31bb0*/  HMMA.1688.F32.TF32 R88, R212.reuse, R156, R84 ;  /* 0x0000009cd458723c */ /* 0x040ff00000081054 */
        /* <DEDUP_REMOVED lines=15> */
[----:B-1----:R-:W-:Y:S02]  /*31cb0*/  HMMA.1688.F32.TF32 R76, R212, R140, R64 ;  /* 0x0000008cd44c723c */ /* 0x002fe40000081040 */
[----:B------:R-:W4:Y:S04]  /*31cc0*/  LDL.LU.64 R64, [R1+0x1200] ;  /* 0x0012000001407983 */ /* 0x000f280000300a00 */
[----:B------:R-:W4:-:S13]  /*31cd0*/  LDL.LU.64 R66, [R1+0x1208] ;  /* 0x0012080001427983 */ /* 0x000f1a0000300a00 */
        /* <DEDUP_REMOVED lines=10> */
[----:B------:R1:W-:Y:S01]  /*31d80*/  STL.64 [R1+0x1c60], R76 ;  /* 0x001c604c01007387 */ /* 0x0003e20000100a00 */
[C---:B----4-:R-:W-:Y:S03]  /*31d90*/  HMMA.1688.F32.TF32 R72, R208.reuse, R204, R72 ;  /* 0x000000ccd048723c */ /* 0x050fe60000081048 */
[----:B------:R4:W-:Y:S04]  /*31da0*/  STL.64 [R1+0x1c68], R78 ;  /* 0x001c684e01007387 */ /* 0x0009e80000100a00 */
[----:B------:R-:W3:Y:S04]  /*31db0*/  LDL.LU.64 R88, [R1+0x11c0] ;  /* 0x0011c00001587983 */ /* 0x000ee80000300a00 */
[----:B------:R-:W3:Y:S08]  /*31dc0*/  LDL.LU.64 R90, [R1+0x11c8] ;  /* 0x0011c800015a7983 */ /* 0x000ef00000300a00 */
[----:B------:R1:W-:Y:S04]  /*31dd0*/  STL.64 [R1+0x1c50], R72 ;  /* 0x001c504801007387 */ /* 0x0003e80000100a00 */
[----:B------:R1:W-:Y:S04]  /*31de0*/  STL.64 [R1+0x1c58], R74 ;  /* 0x001c584a01007387 */ /* 0x0003e80000100a00 */
[----:B------:R-:W3:Y:S04]  /*31df0*/  LDL.LU.64 R84, [R1+0x11b0] ;  /* 0x0011b00001547983 */ /* 0x000ee80000300a00 */
[----:B------:R-:W3:Y:S04]  /*31e00*/  LDL.LU.64 R86, [R1+0x11b8] ;  /* 0x0011b80001567983 */ /* 0x000ee80000300a00 */
[----:B------:R-:W3:Y:S04]  /*31e10*/  LDL.LU.64 R80, [R1+0x11a0] ;  /* 0x0011a00001507983 */ /* 0x000ee80000300a00 */
[----:B------:R-:W3:Y:S04]  /*31e20*/  LDL.LU.64 R82, [R1+0x11a8] ;  /* 0x0011a80001527983 */ /* 0x000ee80000300a00 */
[----:B-1----:R-:W3:Y:S04]  /*31e30*/  LDL.LU.64 R76, [R1+0x1190] ;  /* 0x00119000014c7983 */ /* 0x002ee80000300a00 */
[----:B----4-:R-:W4:Y:S04]  /*31e40*/  LDL.LU.64 R78, [R1+0x1198] ;  /* 0x00119800014e7983 */ /* 0x010f280000300a00 */
[----:B------:R-:W4:Y:S04]  /*31e50*/  LDL.LU.64 R72, [R1+0x1180] ;  /* 0x0011800001487983 */ /* 0x000f280000300a00 */
[----:B------:R-:W4:Y:S01]  /*31e60*/  LDL.LU.64 R74, [R1+0x1188] ;  /* 0x00118800014a7983 */ /* 0x000f220000300a00 */
[----:B------:R-:W-:Y:S03]  /*31e70*/  HMMA.1688.F32.TF32 R92, R208, R200, R68 ;  /* 0x000000c8d05c723c */ /* 0x000fe60000081044 */
[----:B------:R-:W4:Y:S04]  /*31e80*/  LDL.LU.64 R68, [R1+0x1170] ;  /* 0x0011700001447983 */ /* 0x000f280000300a00 */
[----:B------:R-:W4:-:S12]  /*31e90*/  LDL.LU.64 R70, [R1+0x1178] ;  /* 0x0011780001467983 */ /* 0x000f180000300a00 */
        /* <DEDUP_REMOVED lines=17> */
[C---:B-1----:R-:W-:Y:S08]  /*31fb0*/  HMMA.1688.F32.TF32 R92, R208.reuse, R184, R88 ;  /* 0x000000b8d05c723c */ /* 0x042ff00000081058 */
[C---:B------:R-:W-:Y:S08]  /*31fc0*/  HMMA.1688.F32.TF32 R88, R208.reuse, R180, R84 ;  /* 0x000000b4d058723c */ /* 0x040ff00000081054 */
[C---:B------:R-:W-:Y:S08]  /*31fd0*/  HMMA.1688.F32.TF32 R84, R208.reuse, R176, R80 ;  /* 0x000000b0d054723c */ /* 0x040ff00000081050 */
[C---:B----4-:R-:W-:Y:S01]  /*31fe0*/  HMMA.1688.F32.TF32 R80, R208.reuse, R172, R76 ;  /* 0x000000acd050723c */ /* 0x050fe2000008104c */
        /* <DEDUP_REMOVED lines=31> */
[----:B------:R1:W-:Y:S04]  /*321e0*/  STL.64 [R1+0x1b60], R76 ;  /* 0x001b604c01007387 */ /* 0x0003e80000100a00 */
[----:B------:R1:W-:Y:S04]  /*321f0*/  STL.64 [R1+0x1b68], R78 ;  /* 0x001b684e01007387 */ /* 0x0003e80000100a00 */
[----:B------:R-:W3:Y:S04]  /*32200*/  LDL.LU.64 R80, [R1+0x1060] ;  /* 0x0010600001507983 */ /* 0x000ee80000300a00 */
[----:B------:R-:W3:Y:S04]  /*32210*/  LDL.LU.64 R82, [R1+0x1068] ;  /* 0x0010680001527983 */ /* 0x000ee80000300a00 */
[----:B-1----:R-:W3:Y:S04]  /*32220*/  LDL.LU.64 R76, [R1+0xd10] ;  /* 0x000d1000014c7983 */ /* 0x002ee80000300a00 */
[----:B------:R-:W3:Y:S01]  /*32230*/  LDL.LU.64 R78, [R1+0xd18] ;  /* 0x000d1800014e7983 */ /* 0x000ee20000300a00 */
        /* <DEDUP_REMOVED lines=22> */
[----:B------:R-:W3:Y:S04]  /*323a0*/  LDL.LU.64 R58, [R1+0xfa8] ;  /* 0x000fa800013a7983 */ /* 0x000ee80000300a00 */
[----:B------:R-:W-:Y:S04]  /*323b0*/  LDS R208, [R3+UR10+0x4000] ;  /* 0x0040000a03d07984 */ /* 0x000fe80008000800 */
[----:B------:R-:W-:Y:S04]  /*323c0*/  LDS R210, [R3+UR10+0x6000] ;  /* 0x0060000a03d27984 */ /* 0x000fe80008000800 */
[----:B------:R-:W-:Y:S04]  /*323d0*/  LDS R209, [R247+UR10+0x4000] ;  /* 0x0040000af7d17984 */ /* 0x000fe80008000800 */
[----:B------:R-:W-:Y:S04]  /*323e0*/  STL.64 [R1+0x1a80], R84 ;  /* 0x001a805401007387 */ /* 0x000fe80000100a00 */
[----:B------:R1:W-:Y:S04]  /*323f0*/  STL.64 [R1+0x1a88], R86 ;  /* 0x001a885601007387 */ /* 0x0003e80000100a00 */
[----:B------:R-:W2:Y:S01]  /*32400*/  LDS R211, [R247+UR10+0x6000] ;  /* 0x0060000af7d37984 */ /* 0x000ea20008000800 */
[-C--:B-1----:R-:W-:Y:S08]  /*32410*/  HMMA.1688.F32.TF32 R84, R124, R204.reuse, R80 ;  /* 0x000000cc7c54723c */ /* 0x082ff00000081050 */
[----:B------:R-:W-:Y:S01]  /*32420*/  HMMA.1688.F32.TF32 R80, R128, R204, R76 ;  /* 0x000000cc8050723c */ /* 0x000fe2000008104c */
[----:B------:R-:W3:Y:S10]  /*32430*/  LDL.LU.64 R76, [R1+0xf90] ;  /* 0x000f9000014c7983 */ /* 0x000ef40000300a00 */
[----:B------:R-:W-:Y:S04]  /*32440*/  STL.64 [R1+0x1a70], R84 ;  /* 0x001a705401007387 */ /* 0x000fe80000100a00 */
[----:B------:R-:W-:Y:S04]  /*32450*/  STL.64 [R1+0x1a78], R86 ;  /* 0x001a785601007387 */ /* 0x000fe80000100a00 */
[----:B------:R-:W3:Y:S04]  /*32460*/  LDL.LU.64 R78, [R1+0xf98] ;  /* 0x000f9800014e7983 */ /* 0x000ee80000300a00 */
        /* <DEDUP_REMOVED lines=26> */
[----:B------:R-:W-:Y:S04]  /*32610*/  STL.64 [R1+0x1a18], R82 ;  /* 0x001a185201007387 */ /* 0x000fe80000100a00 */
[----:B------:R-:W3:Y:S01]  /*32620*/  LDL.LU.64 R92, [R1+0xe60] ;  /* 0x000e6000015c7983 */ /* 0x000ee20000300a00 */
[----:B------:R-:W-:-:S15]  /*32630*/  HMMA.1688.F32.TF32 R76, R124, R184, R76 ;  /* 0x000000b87c4c723c */ /* 0x000fde000008104c */
[----:B------:R-:W-:-:S04]  /*32640*/  NOP ;  /* 0x0000000000007918 */ /* 0x000fc80000000000 */
[----:B------:R-:W-:Y:S04]  /*32650*/  STL.64 [R1+0x1a00], R76 ;  /* 0x001a004c01007387 */ /* 0x000fe80000100a00 */
[----:B------:R-:W-:Y:S04]  /*32660*/  STL.64 [R1+0x1a08], R78 ;  /* 0x001a084e01007387 */ /* 0x000fe80000100a00 */
[----:B------:R-:W3:Y:S01]  /*32670*/  LDL.LU.64 R94, [R1+0xe68] ;  /* 0x000e6800015e7983 */ /* 0x000ee20000300a00 */
[----:B----4-:R-:W-:-:S15]  /*32680*/  HMMA.1688.F32.TF32 R72, R124, R180, R72 ;  /* 0x000000b47c48723c */ /* 0x010fde0000081048 */
[----:B------:R-:W-:-:S04]  /*32690*/  NOP ;  /* 0x0000000000007918 */ /* 0x000fc80000000000 */
[----:B------:R-:W-:Y:S01]  /*326a0*/  STL.64 [R1+0x19f0], R72 ;  /* 0x0019f04801007387 */ /* 0x000fe20000100a00 */
[C---:B------:R-:W-:Y:S03]  /*326b0*/  HMMA.1688.F32.TF32 R68, R124.reuse, R176, R68 ;  /* 0x000000b07c44723c */ /* 0x040fe60000081044 */
[----:B------:R-:W-:Y:S04]  /*326c0*/  STL.64 [R1+0x19f8], R74 ;  /* 0x0019f84a01007387 */ /* 0x000fe80000100a00 */
[----:B------:R-:W4:Y:S04]  /*326d0*/  LDL.LU.64 R88, [R1+0xdc0] ;  /* 0x000dc00001587983 */ /* 0x000f280000300a00 */
[----:B------:R-:W4:Y:S08]  /*326e0*/  LDL.LU.64 R90, [R1+0xdc8] ;  /* 0x000dc800015a7983 */ /* 0x000f300000300a00 */
[----:B------:R-:W-:Y:S01]  /*326f0*/  STL.64 [R1+0x19e0], R68 ;  /* 0x0019e04401007387 */ /* 0x000fe20000100a00 */
[C---:B------:R-:W-:Y:S03]  /*32700*/  HMMA.1688.F32.TF32 R64, R124.reuse, R172, R64 ;  /* 0x000000ac7c40723c */ /* 0x040fe60000081040 */
[----:B------:R-:W-:Y:S04]  /*32710*/  STL.64 [R1+0x19e8], R70 ;  /* 0x0019e84601007387 */ /* 0x000fe80000100a00 */
[----:B------:R-:W4:Y:S04]  /*32720*/  LDL.LU.64 R84, [R1+0xd90] ;  /* 0x000d900001547983 */ /* 0x000f280000300a00 */
[----:B------:R-:W4:Y:S08]  /*32730*/  LDL.LU.64 R86, [R1+0xd98] ;  /* 0x000d980001567983 */ /* 0x000f300000300a00 */
[----:B------:R-:W-:Y:S04]  /*32740*/  STL.64 [R1+0x19d0], R64 ;  /* 0x0019d04001007387 */ /* 0x000fe80000100a00 */
[----:B------:R2:W-:Y:S02]  /*32750*/  STL.64 [R1+0x19d8], R66 ;  /* 0x0019d84201007387 */ /* 0x0005e40000100a00 */
[----:B--2---:R-:W-:Y:S02]  /*32760*/  HMMA.1688.F32.TF32 R64, R124, R168, R60 ;  /* 0x000000a87c40723c */ /* 0x004fe4000008103c */
[----:B------:R-:W2:Y:S04]  /*32770*/  LDL.LU.64 R60, [R1+0xd80] ;  /* 0x000d8000013c7983 */ /* 0x000ea80000300a00 */
[----:B------:R-:W2:-:S13]  /*32780*/  LDL.LU.64 R62, [R1+0xd88] ;  /* 0x000d8800013e7983 */ /* 0x000e9a0000300a00 */
[----:B------:R1:W-:Y:S01]  /*32790*/  STL.64 [R1+0x19c0], R64 ;  /* 0x0019c04001007387 */ /* 0x0003e20000100a00 */
[C---:B---3--:R-:W-:Y:S03]  /*327a0*/  HMMA.1688.F32.TF32 R56, R124.reuse, R164, R56 ;  /* 0x000000a47c38723c */ /* 0x048fe60000081038 */
[----:B------:R3:W-:Y:S04]  /*327b0*/  STL.64 [R1+0x19c8], R66 ;  /* 0x0019c84201007387 */ /* 0x0007e80000100a00 */
[----:B------:R-:W2:Y:S04]  /*327c0*/  LDL.LU.64 R80, [R1+0xd60] ;  /* 0x000d600001507983 */ /* 0x000ea80000300a00 */
[----:B------:R-:W2:Y:S08]  /*327d0*/  LDL.LU.64 R82, [R1+0xd68] ;  /* 0x000d680001527983 */ /* 0x000eb00000300a00 */
[----:B------:R1:W-:Y:S04]  /*327e0*/  STL.64 [R1+0x19b0], R56 ;  /* 0x0019b03801007387 */ /* 0x0003e80000100a00 */
[----:B------:R1:W-:Y:S04]  /*327f0*/  STL.64 [R1+0x19b8], R58 ;  /* 0x0019b83a01007387 */ /* 0x0003e80000100a00 */
[----:B------:R-:W2:Y:S04]  /*32800*/  LDL.LU.64 R68, [R1+0xd50] ;  /* 0x000d500001447983 */ /* 0x000ea80000300a00 */
[----:B------:R-:W2:Y:S04]  /*32810*/  LDL.LU.64 R70, [R1+0xd58] ;  /* 0x000d580001467983 */ /* 0x000ea80000300a00 */
[----:B-1----:R-:W2:Y:S04]  /*32820*/  LDL.LU.64 R64, [R1+0xd30] ;  /* 0x000d300001407983 */ /* 0x002ea80000300a00 */
[----:B---3--:R-:W3:Y:S04]  /*32830*/  LDL.LU.64 R66, [R1+0xd38] ;  /* 0x000d380001427983 */ /* 0x008ee80000300a00 */
[----:B------:R-:W3:Y:S04]  /*32840*/  LDL.LU.64 R76, [R1+0xd20] ;  /* 0x000d2000014c7983 */ /* 0x000ee80000300a00 */
[----:B------:R-:W3:Y:S04]  /*32850*/  LDL.LU.64 R78, [R1+0xd28] ;  /* 0x000d2800014e7983 */ /* 0x000ee80000300a00 */
[----:B------:R-:W3:Y:S04]  /*32860*/  LDL.LU.64 R72, [R1+0xcf0] ;  /* 0x000cf00001487983 */ /* 0x000ee80000300a00 */
[----:B------:R-:W3:Y:S04]  /*32870*/  LDL.LU.64 R74, [R1+0xcf8] ;  /* 0x000cf800014a7983 */ /* 0x000ee80000300a00 */
[----:B------:R-:W3:Y:S04]  /*32880*/  LDL.LU.64 R56, [R1+0xce0] ;  /* 0x000ce00001387983 */ /* 0x000ee80000300a00 */
[----:B------:R-:W3:Y:S01]  /*32890*/  LDL.LU.64 R58, [R1+0xce8] ;  /* 0x000ce800013a7983 */ /* 0x000ee20000300a00 */
[----:B------:R-:W-:-:S15]  /*328a0*/  HMMA.1688.F32.TF32 R92, R124, R160, R92 ;  /* 0x000000a07c5c723c */ /* 0x000fde000008105c */
[----:B------:R-:W-:-:S04]  /*328b0*/  NOP ;  /* 0x0000000000007918 */ /* 0x000fc80000000000 */
[----:B------:R-:W-:Y:S01]  /*328c0*/  IMAD.MOV.U32 R246, RZ, RZ, R93 ;  /* 0x000000fffff67224 */ /* 0x000fe200078e005d */
[----:B------:R4:W-:Y:S01]  /*328d0*/  STL [R1+0x1990], R92 ;  /* 0x0019905c01007387 */ /* 0x0009e20000100800 */
[----:B------:R-:W-:Y:S02]  /*328e0*/  IMAD.MOV.U32 R245, RZ, RZ, R94 ;  /* 0x000000fffff57224 */ /* 0x000fe400078e005e */
[----:B------:R-:W-:Y:S02]  /*328f0*/  IMAD.MOV.U32 R244, RZ, RZ, R95 ;  /* 0x000000fffff47224 */ /* 0x000fe400078e005f */
[----:B----4-:R-:W-:-:S15]  /*32900*/  HMMA.1688.F32.TF32 R92, R124, R156, R88 ;  /* 0x0000009c7c5c723c */ /* 0x010fde0000081058 */
[----:B------:R-:W-:-:S04]  /*32910*/  NOP ;  /* 0x0000000000007918 */ /* 0x000fc80000000000 */
[----:B------:R-:W-:Y:S01]  /*32920*/  STL.64 [R1+0x1970], R92 ;  /* 0x0019705c01007387 */ /* 0x000fe20000100a00 */
[C---:B------:R-:W-:Y:S03]  /*32930*/  HMMA.1688.F32.TF32 R88, R124.reuse, R152, R84 ;  /* 0x000000987c58723c */ /* 0x040fe60000081054 */
[----:B------:R-:W-:Y:S05]  /*32940*/  STL.64 [R1+0x1978], R94 ;  /* 0x0019785e01007387 */ /* 0x000fea0000100a00 */
[C---:B--2---:R-:W-:Y:S01]  /*32950*/  HMMA.1688.F32.TF32 R84, R124.reuse, R148, R60 ;  /* 0x000000947c54723c */ /* 0x044fe2000008103c */
[----:B------:R-:W2:Y:S10]  /*32960*/  LDL.LU.64 R60, [R1+0xcd0] ;  /* 0x000cd000013c7983 */ /* 0x000eb40000300a00 */
[----:B------:R-:W-:Y:S04]  /*32970*/  STL.64 [R1+0x1950], R88 ;  /* 0x0019505801007387 */ /* 0x000fe80000100a00 */
[----:B------:R-:W-:Y:S04]  /*32980*/  STL.64 [R1+0x1958], R90 ;  /* 0x0019585a01007387 */ /* 0x000fe80000100a00 */
[----:B------:R-:W2:Y:S04]  /*32990*/  LDL.LU.64 R62, [R1+0xcd8] ;  /* 0x000cd800013e7983 */ /* 0x000ea80000300a00 */
[----:B------:R-:W-:Y:S04]  /*329a0*/  STL.64 [R1+0x1930], R84 ;  /* 0x0019305401007387 */ /* 0x000fe80000100a00 */
[----:B------:R1:W-:Y:S02]  /*329b0*/  STL.64 [R1+0x1938], R86 ;  /* 0x0019385601007387 */ /* 0x0003e40000100a00 */
[C---:B-1----:R-:W-:Y:S08]  /*329c0*/  HMMA.1688.F32.TF32 R84, R124.reuse, R144, R80 ;  /* 0x000000907c54723c */ /* 0x042ff00000081050 */
[C---:B------:R-:W-:Y:S01]  /*329d0*/  HMMA.1688.F32.TF32 R80, R124.reuse, R140, R68 ;  /* 0x0000008c7c50723c */ /* 0x040fe20000081044 */
[----:B------:R-:W4:Y:S10]  /*329e0*/  LDL.LU.64 R68, [R1+0xcc0] ;  /* 0x000cc00001447983 */ /* 0x000f340000300a00 */
[----:B------:R-:W-:Y:S04]  /*329f0*/  STL.64 [R1+0x1910], R84 ;  /* 0x0019105401007387 */ /* 0x000fe80000100a00 */
[----:B------:R-:W-:Y:S04]  /*32a00*/  STL.64 [R1+0x1918], R86 ;  /* 0x0019185601007387 */ /* 0x000fe80000100a00 */
[----:B------:R-:W4:Y:S04]  /*32a10*/  LDL.LU.64 R70, [R1+0xcc8] ;  /* 0x000cc80001467983 */ /* 0x000f280000300a00 */
[----:B------:R-:W-:Y:S01]  /*32a20*/  STL.64 [R1+0x18e0], R80 ;  /* 0x0018e05001007387 */ /* 0x000fe20000100a00 */
[----:B---3--:R-:W-:Y:S03]  /*32a30*/  HMMA.1688.F32.TF32 R76, R124, R132, R76 ;  /* 0x000000847c4c723c */ /* 0x008fe6000008104c */
[----:B------:R1:W-:Y:S05]  /*32a40*/  STL.64 [R1+0x18e8], R82 ;  /* 0x0018e85201007387 */ /* 0x0003ea0000100a00 */
[----:B------:R-:W-:Y:S08]  /*32a50*/  HMMA.1688.F32.TF32 R72, R128, R196, R72 ;  /* 0x000000c48048723c */ /* 0x000ff00000081048 */
[----:B-1----:R-:W-:Y:S01]  /*32a60*/  HMMA.1688.F32.TF32 R80, R124, R136, R64 ;  /* 0x000000887c50723c */ /* 0x002fe20000081040 */
[----:B------:R-:W3:Y:S04]  /*32a70*/  LDL.LU.64 R64, [R1+0xcb0] ;  /* 0x000cb00001407983 */ /* 0x000ee80000300a00 */
[----:B------:R-:W3:Y:S03]  /*32a80*/  LDL.LU.64 R66, [R1+0xcb8] ;  /* 0x000cb80001427983 */ /* 0x000ee60000300a00 */
[C---:B------:R-:W-:Y:S08]  /*32a90*/  HMMA.1688.F32.TF32 R56, R128.reuse, R192, R56 ;  /* 0x000000c08038723c */ /* 0x040ff00000081038 */
[----:B--2---:R-:W-:Y:S03]  /*32aa0*/  HMMA.1688.F32.TF32 R60, R128, R188, R60 ;  /* 0x000000bc803c723c */ /* 0x004fe6000008103c */
[----:B------:R-:W-:Y:S04]  /*32ab0*/  STL.64 [R1+0x18b0], R80 ;  /* 0x0018b05001007387 */ /* 0x000fe80000100a00 */
[----:B------:R-:W-:Y:S04]  /*32ac0*/  STL.64 [R1+0x18b8], R82 ;  /* 0x0018b85201007387 */ /* 0x000fe80000100a00 */
[----:B------:R-:W-:Y:S01]  /*32ad0*/  IMAD.MOV.U32 R252, RZ, RZ, R56 ;  /* 0x000000fffffc7224 */ /* 0x000fe200078e0038 */
[----:B------:R-:W-:Y:S01]  /*32ae0*/  STL.64 [R1+0x1860], R76 ;  /* 0x0018604c01007387 */ /* 0x000fe20000100a00 */
[----:B------:R-:W-:-:S03]  /*32af0*/  IMAD.MOV.U32 R28, RZ, RZ, R57 ;  /* 0x000000ffff1c7224 */ /* 0x000fc600078e0039 */
[----:B------:R-:W-:Y:S01]  /*32b00*/  STL.64 [R1+0x1868], R78 ;  /* 0x0018684e01007387 */ /* 0x000fe20000100a00 */
[----:B------:R-:W-:-:S03]  /*32b10*/  IMAD.MOV.U32 R2, RZ, RZ, R58 ;  /* 0x000000ffff027224 */ /* 0x000fc600078e003a */
[----:B------:R-:W-:Y:S01]  /*32b20*/  STL.64 [R1+0x1830], R72 ;  /* 0x0018304801007387 */ /* 0x000fe20000100a00 */
[----:B------:R-:W-:-:S03]  /*32b30*/  IMAD.MOV.U32 R0, RZ, RZ, R59 ;  /* 0x000000ffff007224 */ /* 0x000fc600078e003b */
[----:B------:R-:W-:Y:S04]  /*32b40*/  STL.64 [R1+0x1838], R74 ;  /* 0x0018384a01007387 */ /* 0x000fe80000100a00 */
[----:B------:R-:W2:Y:S04]  /*32b50*/  LDL.LU.64 R56, [R1+0xca0] ;  /* 0x000ca00001387983 */ /* 0x000ea80000300a00 */
[----:B------:R-:W2:Y:S01]  /*32b60*/  LDL.LU.64 R58, [R1+0xca8] ;  /* 0x000ca800013a7983 */ /* 0x000ea20000300a00 */
[----:B------:R-:W-:Y:S02]  /*32b70*/  IMAD.MOV.U32 R188, RZ, RZ, R63 ;  /* 0x000000ffffbc7224 */ /* 0x000fe400078e003f */
[----:B------:R-:W-:Y:S01]  /*32b80*/  IMAD.MOV.U32 R189, RZ, RZ, R62 ;  /* 0x000000ffffbd7224 */ /* 0x000fe200078e003e */
[----:B------:R-:W-:Y:S01]  /*32b90*/  LDS R124, [R3+UR10+0x4080] ;  /* 0x0040800a037c7984 */ /* 0x000fe20008000800 */
[----:B------:R-:W-:-:S02]  /*32ba0*/  IMAD.MOV.U32 R193, RZ, RZ, R60 ;  /* 0x000000ffffc17224 */ /* 0x000fc400078e003c */
[----:B------:R-:W-:Y:S01]  /*32bb0*/  IMAD.MOV.U32 R192, RZ, RZ, R61 ;  /* 0x000000ffffc07224 */ /* 0x000fe200078e003d */
[----:B------:R-:W-:Y:S04]  /*32bc0*/  LDS R126, [R3+UR10+0x6080] ;  /* 0x0060800a037e7984 */ /* 0x000fe80008000800 */
[----:B------:R-:W2:Y:S04]  /*32bd0*/  LDL.LU.64 R60, [R1+0xc90] ;  /* 0x000c9000013c7983 */ /* 0x000ea80000300a00 */
[----:B------:R-:W2:Y:S01]  /*32be0*/  LDL.LU.64 R62, [R1+0xc98] ;  /* 0x000c9800013e7983 */ /* 0x000ea20000300a00 */
[----:B----4-:R-:W-:Y:S03]  /*32bf0*/  HMMA.1688.F32.TF32 R68, R128, R184, R68 ;  /* 0x000000b88044723c */ /* 0x010fe60000081044 */
[----:B------:R-:W-:Y:S04]  /*32c00*/  STL [R1+0x43f4], R188 ;  /* 0x0043f4bc01007387 */ /* 0x000fe80000100800 */
[----:B------:R-:W-:Y:S04]  /*32c10*/  STL [R1+0x43f0], R189 ;  /* 0x0043f0bd01007387 */ /* 0x000fe80000100800 */
[----:B------:R-:W-:Y:S01]  /*32c20*/  STL [R1+0x43ec], R193 ;  /* 0x0043ecc101007387 */ /* 0x000fe20000100800 */
[----:B------:R-:W-:-:S02]  /*32c30*/  IMAD.MOV.U32 R179, RZ, RZ, R16 ;  /* 0x000000ffffb37224 */ /* 0x000fc400078e0010 */
[----:B------:R-:W-:Y:S01]  /*32c40*/  IMAD.MOV.U32 R178, RZ, RZ, R17 ;  /* 0x000000ffffb27224 */ /* 0x000fe200078e0011 */
[----:B------:R-:W-:Y:S01]  /*32c50*/  LDS R125, [R247+UR10+0x4080] ;  /* 0x0040800af77d7984 */ /* 0x000fe20008000800 */
[----:B------:R-:W-:Y:S02]  /*32c60*/  IMAD.MOV.U32 R84, RZ, RZ, R195 ;  /* 0x000000ffff547224 */ /* 0x000fe400078e00c3 */
[----:B------:R-:W-:Y:S01]  /*32c70*/  IMAD.MOV.U32 R85, RZ, RZ, R194 ;  /* 0x000000ffff557224 */ /* 0x000fe200078e00c2 */
[----:B------:R-:W1:Y:S01]  /*32c80*/  LDS R127, [R247+UR10+0x6080] ;  /* 0x0060800af77f7984 */ /* 0x000e620008000800 */
[----:B---3--:R-:W-:Y:S01]  /*32c90*/  HMMA.1688.F32.TF32 R64, R128, R180, R64 ;  /* 0x000000b48040723c */ /* 0x008fe20000081040 */
[----:B------:R-:W-:Y:S02]  /*32ca0*/  IMAD.MOV.U32 R184, RZ, RZ, R71 ;  /* 0x000000ffffb87224 */ /* 0x000fe400078e0047 */
[----:B------:R-:W-:Y:S01]  /*32cb0*/  IMAD.MOV.U32 R185, RZ, RZ, R70 ;  /* 0x000000ffffb97224 */ /* 0x000fe200078e0046 */
[----:B------:R3:W-:Y:S04]  /*32cc0*/  STL [R1+0x43e8], R192 ;  /* 0x0043e8c001007387 */ /* 0x0007e80000100800 */
[----:B------:R-:W-:Y:S04]  /*32cd0*/  STL.64 [R1+0x18d0], R68 ;  /* 0x0018d04401007387 */ /* 0x000fe80000100a00 */
[----:B------:R-:W-:Y:S04]  /*32ce0*/  STL [R1+0x43fc], R184 ;  /* 0x0043fcb801007387 */ /* 0x000fe80000100800 */
[----:B------:R4:W-:Y:S03]  /*32cf0*/  STL [R1+0x43f8], R185 ;  /* 0x0043f8b901007387 */ /* 0x0009e60000100800 */
[----:B------:R-:W-:-:S02]  /*32d00*/  IMAD.MOV.U32 R180, RZ, RZ, R64 ;  /* 0x000000ffffb47224 */ /* 0x000fc400078e0040 */
        /* <DEDUP_REMOVED lines=8> */
[----:B------:R1:W-:Y:S01]  /*32d90*/  STL [R1+0x4400], R180 ;  /* 0x004400b401007387 */ /* 0x0003e20000100800 */
[----:B--2---:R-:W-:-:S15]  /*32da0*/  HMMA.1688.F32.TF32 R56, R128, R176, R56 ;  /* 0x000000b08038723c */ /* 0x004fde0000081038 */
[----:B------:R-:W-:-:S04]  /*32db0*/  NOP ;  /* 0x0000000000007918 */ /* 0x000fc80000000000 */
[----:B---3--:R-:W-:Y:S02]  /*32dc0*/  IMAD.MOV.U32 R192, RZ, RZ, R56 ;  /* 0x000000ffffc07224 */ /* 0x008fe400078e0038 */
[----:B------:R-:W-:Y:S02]  /*32dd0*/  IMAD.MOV.U32 R181, RZ, RZ, R57 ;  /* 0x000000ffffb57224 */ /* 0x000fe400078e0039 */
[----:B------:R-:W-:Y:S01]  /*32de0*/  IMAD.MOV.U32 R177, RZ, RZ, R58 ;  /* 0x000000ffffb17224 */ /* 0x000fe200078e003a */
[----:B------:R-:W2:Y:S01]  /*32df0*/  LDL.LU.64 R56, [R1+0xc70] ;  /* 0x000c700001387983 */ /* 0x000ea20000300a00 */
[----:B------:R-:W-:-:S03]  /*32e00*/  IMAD.MOV.U32 R176, RZ, RZ, R59 ;  /* 0x000000ffffb07224 */ /* 0x000fc600078e003b */
[----:B------:R-:W2:Y:S01]  /*32e10*/  LDL.LU.64 R58, [R1+0xc78] ;  /* 0x000c7800013a7983 */ /* 0x000ea20000300a00 */
[----:B------:R-:W-:Y:S03]  /*32e20*/  HMMA.1688.F32.TF32 R60, R128, R172, R60 ;  /* 0x000000ac803c723c */ /* 0x000fe6000008103c */
[----:B------:R-:W-:Y:S04]  /*32e30*/  STL [R1+0x441c], R176 ;  /* 0x00441cb001007387 */ /* 0x000fe80000100800 */
[----:B------:R-:W-:Y:S04]  /*32e40*/  STL [R1+0x4418], R177 ;  /* 0x004418b101007387 */ /* 0x000fe80000100800 */
[----:B------:R-:W-:Y:S04]  /*32e50*/  STL [R1+0x4414], R181 ;  /* 0x004414b501007387 */ /* 0x000fe80000100800 */
[----:B------:R3:W-:Y:S04]  /*32e60*/  STL [R1+0x4410], R192 ;  /* 0x004410c001007387 */ /* 0x0007e80000100800 */
[----:B------:R-:W-:-:S02]  /*32e70*/  IMAD.MOV.U32 R189, RZ, RZ, R60 ;  /* 0x000000ffffbd7224 */ /* 0x000fc400078e003c */
[----:B------:R-:W-:Y:S02]  /*32e80*/  IMAD.MOV.U32 R193, RZ, RZ, R61 ;  /* 0x000000ffffc17224 */ /* 0x000fe400078e003d */
[----:B------:R-:W-:Y:S01]  /*32e90*/  IMAD.MOV.U32 R172, RZ, RZ, R63 ;  /* 0x000000ffffac7224 */ /* 0x000fe200078e003f */
[----:B------:R-:W3:Y:S01]  /*32ea0*/  LDL.LU.64 R60, [R1+0xc60] ;  /* 0x000c6000013c7983 */ /* 0x000ee20000300a00 */
[----:B------:R-:W-:-:S03]  /*32eb0*/  IMAD.MOV.U32 R173, RZ, RZ, R62 ;  /* 0x000000ffffad7224 */ /* 0x000fc600078e003e */
[----:B------:R-:W3:Y:S04]  /*32ec0*/  LDL.LU.64 R62, [R1+0xc68] ;  /* 0x000c6800013e7983 */ /* 0x000ee80000300a00 */
[----:B------:R-:W-:Y:S04]  /*32ed0*/  STL [R1+0x442c], R172 ;  /* 0x00442cac01007387 */ /* 0x000fe80000100800 */
[----:B------:R-:W-:Y:S04]  /*32ee0*/  STL [R1+0x4428], R173 ;  /* 0x004428ad01007387 */ /* 0x000fe80000100800 */
[----:B------:R-:W-:Y:S01]  /*32ef0*/  STL [R1+0x4424], R193 ;  /* 0x004424c101007387 */ /* 0x000fe20000100800 */
[----:B----4-:R-:W-:Y:S03]  /*32f00*/  HMMA.1688.F32.TF32 R64, R128, R168, R64 ;  /* 0x000000a88040723c */ /* 0x010fe60000081040 */
[----:B------:R4:W-:-:S15]  /*32f10*/  STL [R1+0x4420], R189 ;  /* 0x004420bd01007387 */ /* 0x0009de0000100800 */
[----:B------:R-:W-:Y:S01]  /*32f20*/  NOP ;  /* 0x0000000000007918 */ /* 0x000fe20000000000 */
        /* <DEDUP_REMOVED lines=12> */
[----:B------:R-:W-:Y:S02]  /*32ff0*/  IMAD.MOV.U32 R21, RZ, RZ, R56 ;  /* 0x000000ffff157224 */ /* 0x000fe400078e0038 */
[----:B------:R-:W-:Y:S02]  /*33000*/  IMAD.MOV.U32 R20, RZ, RZ, R57 ;  /* 0x000000ffff147224 */ /* 0x000fe400078e0039 */
[----:B------:R-:W-:Y:S01]  /*33010*/  IMAD.MOV.U32 R5, RZ, RZ, R58 ;  /* 0x000000ffff057224 */ /* 0x000fe200078e003a */
[----:B------:R-:W2:Y:S01]  /*33020*/  LDL.LU.64 R56, [R1+0xc40] ;  /* 0x000c400001387983 */ /* 0x000ea20000300a00 */
[----:B------:R-:W-:-:S03]  /*33030*/  IMAD.MOV.U32 R4, RZ, RZ, R59 ;  /* 0x000000ffff047224 */ /* 0x000fc600078e003b */
[----:B------:R-:W2:Y:S01]  /*33040*/  LDL.LU.64 R58, [R1+0xc48] ;  /* 0x000c4800013a7983 */ /* 0x000ea20000300a00 */
[----:B---3--:R-:W-:Y:S03]  /*33050*/  HMMA.1688.F32.TF32 R60, R128, R160, R60 ;  /* 0x000000a0803c723c */ /* 0x008fe6000008103c */
[----:B------:R-:W-:Y:S04]  /*33060*/  STL [R1+0x444c], R4 ;  /* 0x00444c0401007387 */ /* 0x000fe80000100800 */
[----:B------:R-:W-:Y:S04]  /*33070*/  STL [R1+0x4448], R5 ;  /* 0x0044480501007387 */ /* 0x000fe80000100800 */
[----:B------:R-:W-:Y:S04]  /*33080*/  STL [R1+0x4444], R20 ;  /* 0x0044441401007387 */ /* 0x000fe80000100800 */
[----:B------:R3:W-:Y:S04]  /*33090*/  STL [R1+0x4440], R21 ;  /* 0x0044401501007387 */ /* 0x0007e80000100800 */
[----:B------:R-:W-:-:S02]  /*330a0*/  IMAD.MOV.U32 R160, RZ, RZ, R63 ;  /* 0x000000ffffa07224 */ /* 0x000fc400078e003f */
[----:B------:R-:W-:Y:S02]  /*330b0*/  IMAD.MOV.U32 R161, RZ, RZ, R62 ;  /* 0x000000ffffa17224 */ /* 0x000fe400078e003e */
[----:B------:R-:W-:Y:S02]  /*330c0*/  IMAD.MOV.U32 R165, RZ, RZ, R60 ;  /* 0x000000ffffa57224 */ /* 0x000fe400078e003c */
[----:B------:R-:W-:Y:S02]  /*330d0*/  IMAD.MOV.U32 R164, RZ, RZ, R61 ;  /* 0x000000ffffa47224 */ /* 0x000fe400078e003d */
[----:B------:R-:W3:Y:S04]  /*330e0*/  LDL.LU.64 R60, [R1+0xc30] ;  /* 0x000c3000013c7983 */ /* 0x000ee80000300a00 */
[----:B------:R-:W3:Y:S04]  /*330f0*/  LDL.LU.64 R62, [R1+0xc38] ;  /* 0x000c3800013e7983 */ /* 0x000ee80000300a00 */
[----:B------:R-:W-:Y:S04]  /*33100*/  STL [R1+0x445c], R160 ;  /* 0x00445ca001007387 */ /* 0x000fe80000100800 */
[----:B------:R-:W-:Y:S01]  /*33110*/  STL [R1+0x4458], R161 ;  /* 0x004458a101007387 */ /* 0x000fe20000100800 */
[----:B----4-:R-:W-:Y:S03]  /*33120*/  HMMA.1688.F32.TF32 R64, R128, R156, R64 ;  /* 0x0000009c8040723c */ /* 0x010fe60000081040 */
[----:B------:R-:W-:Y:S04]  /*33130*/  STL [R1+0x4454], R164 ;  /* 0x004454a401007387 */ /* 0x000fe80000100800 */
[----:B------:R4:W-:Y:S04]  /*33140*/  STL [R1+0x4450], R165 ;  /* 0x004450a501007387 */ /* 0x0009e80000100800 */
[----:B------:R-:W4:Y:S04]  /*33150*/  LDL.LU.64 R72, [R1+0xc20] ;  /* 0x000c200001487983 */ /* 0x000f280000300a00 */
[----:B------:R-:W4:Y:S04]  /*33160*/  LDL.LU.64 R74, [R1+0xc28] ;  /* 0x000c2800014a7983 */ /* 0x000f280000300a00 */
[----:B------:R-:W-:-:S02]  /*33170*/  IMAD.MOV.U32 R156, RZ, RZ, R67 ;  /* 0x000000ffff9c7224 */ /* 0x000fc400078e0043 */
[----:B------:R-:W-:Y:S02]  /*33180*/  IMAD.MOV.U32 R157, RZ, RZ, R66 ;  /* 0x000000ffff9d7224 */ /* 0x000fe400078e0042 */
[----:B------:R-:W-:Y:S02]  /*33190*/  IMAD.MOV.U32 R184, RZ, RZ, R65 ;  /* 0x000000ffffb87224 */ /* 0x000fe400078e0041 */
[----:B-1----:R-:W-:Y:S01]  /*331a0*/  IMAD.MOV.U32 R180, RZ, RZ, R64 ;  /* 0x000000ffffb47224 */ /* 0x002fe200078e0040 */
        /* <DEDUP_REMOVED lines=11> */
[----:B------:R-:W2:Y:S04]  /*33260*/  LDL.LU.64 R58, [R1+0xc18] ;  /* 0x000c1800013a7983 */ /* 0x000ea80000300a00 */
[----:B------:R-:W-:Y:S04]  /*33270*/  STL [R1+0x447c], R152 ;  /* 0x00447c9801007387 */ /* 0x000fe80000100800 */
[----:B------:R-:W-:Y:S04]  /*33280*/  STL [R1+0x4478], R153 ;  /* 0x0044789901007387 */ /* 0x000fe80000100800 */
[----:B------:R-:W-:Y:S04]  /*33290*/  STL [R1+0x4474], R29 ;  /* 0x0044741d01007387 */ /* 0x000fe80000100800 */
[----:B------:R1:W-:Y:S04]  /*332a0*/  STL [R1+0x4470], R25 ;  /* 0x0044701901007387 */ /* 0x0003e80000100800 */
[----:B------:R-:W2:Y:S04]  /*332b0*/  LDL.LU.64 R68, [R1+0xbf0] ;  /* 0x000bf00001447983 */ /* 0x000ea80000300a00 */
[----:B------:R-:W2:Y:S04]  /*332c0*/  LDL.LU.64 R70, [R1+0xbf8] ;  /* 0x000bf80001467983 */ /* 0x000ea80000300a00 */
[----:B------:R-:W2:Y:S04]  /*332d0*/  LDL.LU.64 R64, [R1+0xbe0] ;  /* 0x000be00001407983 */ /* 0x000ea80000300a00 */
[----:B------:R-:W2:Y:S01]  /*332e0*/  LDL.LU.64 R66, [R1+0xbe8] ;  /* 0x000be80001427983 */ /* 0x000ea20000300a00 */
[C---:B---3--:R-:W-:Y:S08]  /*332f0*/  HMMA.1688.F32.TF32 R60, R128.reuse, R148, R60 ;  /* 0x00000094803c723c */ /* 0x048ff0000008103c */
[----:B----4-:R-:W-:Y:S11]  /*33300*/  HMMA.1688.F32.TF32 R72, R128, R144, R72 ;  /* 0x000000908048723c */ /* 0x010ff60000081048 */
[----:B------:R-:W-:-:S02]  /*33310*/  IMAD.MOV.U32 R192, RZ, RZ, R60 ;  /* 0x000000ffffc07224 */ /* 0x000fc400078e003c */
[----:B------:R-:W-:Y:S01]  /*33320*/  IMAD.MOV.U32 R148, RZ, RZ, R63 ;  /* 0x000000ffff947224 */ /* 0x000fe200078e003f */
[----:B------:R-:W3:Y:S01]  /*33330*/  LDL.LU R60, [R1+0xad0] ;  /* 0x000ad000013c7983 */ /* 0x000ee20000300800 */
[----:B------:R-:W-:Y:S02]  /*33340*/  IMAD.MOV.U32 R24, RZ, RZ, R61 ;  /* 0x000000ffff187224 */ /* 0x000fe400078e003d */
[----:B------:R-:W-:Y:S01]  /*33350*/  IMAD.MOV.U32 R149, RZ, RZ, R62 ;  /* 0x000000ffff957224 */ /* 0x000fe200078e003e */
[----:B------:R-:W3:Y:S04]  /*33360*/  LDL.LU R61, [R1+0xad4] ;  /* 0x000ad400013d7983 */ /* 0x000ee80000300800 */
[----:B------:R-:W3:Y:S01]  /*33370*/  LDL.LU R62, [R1+0xad8] ;  /* 0x000ad800013e7983 */ /* 0x000ee20000300800 */
[----:B------:R-:W-:-:S02]  /*33380*/  IMAD.MOV.U32 R144, RZ, RZ, R75 ;  /* 0x000000ffff907224 */ /* 0x000fc400078e004b */
[----:B------:R-:W-:Y:S01]  /*33390*/  IMAD.MOV.U32 R145, RZ, RZ, R74 ;  /* 0x000000ffff917224 */ /* 0x000fe200078e004a */
[----:B------:R-:W3:Y:S01]  /*333a0*/  LDL.LU R63, [R1+0xadc] ;  /* 0x000adc00013f7983 */ /* 0x000ee20000300800 */
[----:B------:R-:W-:-:S03]  /*333b0*/  IMAD.MOV.U32 R181, RZ, RZ, R73 ;  /* 0x000000ffffb57224 */ /* 0x000fc600078e0049 */
[----:B------:R-:W-:Y:S01]  /*333c0*/  STL [R1+0x448c], R148 ;  /* 0x00448c9401007387 */ /* 0x000fe20000100800 */
[----:B------:R-:W-:-:S03]  /*333d0*/  IMAD.MOV.U32 R177, RZ, RZ, R72 ;  /* 0x000000ffffb17224 */ /* 0x000fc600078e0048 */
[----:B------:R-:W-:Y:S04]  /*333e0*/  STL [R1+0x4488], R149 ;  /* 0x0044889501007387 */ /* 0x000fe80000100800 */
[----:B------:R-:W-:Y:S04]  /*333f0*/  STL [R1+0x4484], R24 ;  /* 0x0044841801007387 */ /* 0x000fe80000100800 */
[----:B------:R-:W-:Y:S04]  /*33400*/  STL [R1+0x4480], R192 ;  /* 0x004480c001007387 */ /* 0x000fe80000100800 */
[----:B------:R-:W-:Y:S04]  /*33410*/  STL [R1+0x449c], R144 ;  /* 0x00449c9001007387 */ /* 0x000fe80000100800 */
[----:B------:R-:W-:Y:S04]  /*33420*/  STL [R1+0x4498], R145 ;  /* 0x0044989101007387 */ /* 0x000fe80000100800 */
[----:B------:R-:W-:Y:S04]  /*33430*/  STL [R1+0x4494], R181 ;  /* 0x004494b501007387 */ /* 0x000fe80000100800 */
[----:B------:R-:W-:Y:S01]  /*33440*/  STL [R1+0x4490], R177 ;  /* 0x004490b101007387 */ /* 0x000fe20000100800 */
[----:B------:R-:W-:Y:S01]  /*33450*/  IMAD.MOV.U32 R72, RZ, RZ, R51 ;  /* 0x000000ffff487224 */ /* 0x000fe200078e0033 */
[C---:B--2---:R-:W-:Y:S08]  /*33460*/  HMMA.1688.F32.TF32 R56, R128.reuse, R140, R56 ;  /* 0x0000008c8038723c */ /* 0x044ff00000081038 */
[----:B------:R-:W-:Y:S11]  /*33470*/  HMMA.1688.F32.TF32 R68, R128, R136, R68 ;  /* 0x000000888044723c */ /* 0x000ff60000081044 */
[----:B------:R-:W-:-:S02]  /*33480*/  IMAD.MOV.U32 R189, RZ, RZ, R56 ;  /* 0x000000ffffbd7224 */ /* 0x000fc400078e0038 */
[----:B------:R-:W-:Y:S01]  /*33490*/  IMAD.MOV.U32 R176, RZ, RZ, R57 ;  /* 0x000000ffffb07224 */ /* 0x000fe200078e0039 */
[----:B------:R-:W2:Y:S01]  /*334a0*/  LDL.LU R56, [R1+0xa20] ;  /* 0x000a200001387983 */ /* 0x000ea20000300800 */
[----:B------:R-:W-:Y:S02]  /*334b0*/  IMAD.MOV.U32 R141, RZ, RZ, R58 ;  /* 0x000000ffff8d7224 */ /* 0x000fe400078e003a */
[----:B------:R-:W-:Y:S01]  /*334c0*/  IMAD.MOV.U32 R140, RZ, RZ, R59 ;  /* 0x000000ffff8c7224 */ /* 0x000fe200078e003b */
[----:B------:R-:W2:Y:S01]  /*334d0*/  LDL.LU R57, [R1+0xa24] ;  /* 0x000a240001397983 */ /* 0x000ea20000300800 */
[----:B------:R-:W-:Y:S02]  /*334e0*/  IMAD.MOV.U32 R58, RZ, RZ, R54 ;  /* 0x000000ffff3a7224 */ /* 0x000fe400078e0036 */
[----:B------:R-:W-:Y:S01]  /*334f0*/  IMAD.MOV.U32 R59, RZ, RZ, R55 ;  /* 0x000000ffff3b7224 */ /* 0x000fe200078e0037 */
[----:B------:R-:W3:Y:S04]  /*33500*/  LDL.LU R54, [R1+0x480c] ;  /* 0x00480c0001367983 */ /* 0x000ee80000300800 */
[----:B------:R-:W3:Y:S04]  /*33510*/  LDL.LU R55, [R1+0x4808] ;  /* 0x0048080001377983 */ /* 0x000ee80000300800 */
[----:B------:R-:W-:Y:S01]  /*33520*/  STL [R1+0x44a0], R189 ;  /* 0x0044a0bd01007387 */ /* 0x000fe20000100800 */
[----:B------:R-:W-:-:S03]  /*33530*/  IMAD.MOV.U32 R185, RZ, RZ, R68 ;  /* 0x000000ffffb97224 */ /* 0x000fc600078e0044 */
[----:B------:R-:W4:Y:S01]  /*33540*/  LDL.LU R248, [R1+0x990] ;  /* 0x0009900001f87983 */ /* 0x000f220000300800 */
[----:B------:R-:W-:-:S03]  /*33550*/  IMAD.MOV.U32 R172, RZ, RZ, R69 ;  /* 0x000000ffffac7224 */ /* 0x000fc600078e0045 */
[----:B------:R-:W4:Y:S01]  /*33560*/  LDL.LU R249, [R1+0x994] ;  /* 0x0009940001f97983 */ /* 0x000f220000300800 */
[----:B------:R-:W-:-:S03]  /*33570*/  IMAD.MOV.U32 R173, RZ, RZ, R70 ;  /* 0x000000ffffad7224 */ /* 0x000fc600078e0046 */
[----:B------:R-:W4:Y:S01]  /*33580*/  LDL.LU R250, [R1+0x998] ;  /* 0x0009980001fa7983 */ /* 0x000f220000300800 */
[----:B------:R-:W-:Y:S01]  /*33590*/  IMAD.MOV.U32 R193, RZ, RZ, R71 ;  /* 0x000000ffffc17224 */ /* 0x000fe200078e0047 */
[----:B------:R-:W-:Y:S02]  /*335a0*/  HMMA.1688.F32.TF32 R64, R128, R132, R64 ;  /* 0x000000848040723c */ /* 0x000fe40000081040 */
[----:B------:R-:W4:Y:S01]  /*335b0*/  LDL.LU R251, [R1+0x99c] ;  /* 0x00099c0001fb7983 */ /* 0x000f220000300800 */
[----:B------:R-:W-:-:S03]  /*335c0*/  IMAD.MOV.U32 R71, RZ, RZ, R50 ;  /* 0x000000ffff477224 */ /* 0x000fc600078e0032 */
[----:B------:R-:W2:Y:S04]  /*335d0*/  LDL.LU R68, [R1+0x8e0] ;  /* 0x0008e00001447983 */ /* 0x000ea80000300800 */
[----:B------:R-:W2:Y:S04]  /*335e0*/  LDL.LU R69, [R1+0x8e4] ;  /* 0x0008e40001457983 */ /* 0x000ea80000300800 */
[----:B------:R-:W2:Y:S04]  /*335f0*/  LDL.LU R70, [R1+0x8e8] ;  /* 0x0008e80001467983 */ /* 0x000ea80000300800 */
[----:B------:R-:W2:Y:S04]  /*33600*/  LDL.LU R50, [R1+0x4804] ;  /* 0x0048040001327983 */ /* 0x000ea80000300800 */
[----:B------:R-:W2:Y:S01]  /*33610*/  LDL.LU R51, [R1+0x4800] ;  /* 0x0048000001337983 */ /* 0x000ea20000300800 */
[----:B------:R-:W-:-:S03]  /*33620*/  IMAD.MOV.U32 R21, RZ, RZ, R64 ;  /* 0x000000ffff157224 */ /* 0x000fc600078e0040 */
[----:B------:R-:W4:Y:S01]  /*33630*/  LDL.LU R73, [R1+0x934] ;  /* 0x0009340001497983 */ /* 0x000f220000300800 */
[----:B------:R-:W-:Y:S02]  /*33640*/  IMAD.MOV.U32 R168, RZ, RZ, R65 ;  /* 0x000000ffffa87224 */ /* 0x000fe400078e0041 */
[----:B------:R-:W-:Y:S01]  /*33650*/  IMAD.MOV.U32 R64, RZ, RZ, R30 ;  /* 0x000000ffff407224 */ /* 0x000fe200078e001e */
[----:B------:R-:W4:Y:S01]  /*33660*/  LDL.LU R74, [R1+0x938] ;  /* 0x00093800014a7983 */ /* 0x000f220000300800 */
[----:B------:R-:W-:Y:S02]  /*33670*/  IMAD.MOV.U32 R169, RZ, RZ, R66 ;  /* 0x000000ffffa97224 */ /* 0x000fe400078e0042 */
[----:B------:R-:W-:Y:S01]  /*33680*/  IMAD.MOV.U32 R65, RZ, RZ, R46 ;  /* 0x000000ffff417224 */ /* 0x000fe200078e002e */
[----:B------:R-:W4:Y:S01]  /*33690*/  LDL.LU R75, [R1+0x93c] ;  /* 0x00093c00014b7983 */ /* 0x000f220000300800 */
[----:B------:R-:W-:-:S03]  /*336a0*/  IMAD.MOV.U32 R66, RZ, RZ, R47 ;  /* 0x000000ffff427224 */ /* 0x000fc600078e002f */
[----:B------:R-:W4:Y:S04]  /*336b0*/  LDL.LU R30, [R1+0x47fc] ;  /* 0x0047fc00011e7983 */ /* 0x000f280000300800 */
[----:B------:R-:W4:Y:S04]  /*336c0*/  LDL.LU R46, [R1+0x47f8] ;  /* 0x0047f800012e7983 */ /* 0x000f280000300800 */
[----:B------:R-:W4:Y:S01]  /*336d0*/  LDL.LU R47, [R1+0x47f4] ;  /* 0x0047f400012f7983 */ /* 0x000f220000300800 */
[----:B------:R-:W-:Y:S02]  /*336e0*/  IMAD.MOV.U32 R188, RZ, RZ, R67 ;  /* 0x000000ffffbc7224 */ /* 0x000fe400078e0043 */
[----:B------:R-:W-:Y:S01]  /*336f0*/  IMAD.MOV.U32 R67, RZ, RZ, R31 ;  /* 0x000000ffff437224 */ /* 0x000fe200078e001f */
[----:B------:R-:W-:Y:S04]  /*33700*/  LDS R128, [R3+UR10+0x4100] ;  /* 0x0041000a03807984 */ /* 0x000fe80008000800 */
[----:B------:R-:W4:Y:S01]  /*33710*/  LDL.LU R31, [R1+0x47f0] ;  /* 0x0047f000011f7983 */ /* 0x000f220000300800 */
[----:B------:R-:W-:-:S02]  /*33720*/  IMAD.MOV.U32 R80, RZ, RZ, R179 ;  /* 0x000000ffff507224 */ /* 0x000fc400078e00b3 */
[----:B------:R-:W-:Y:S01]  /*33730*/  IMAD.MOV.U32 R81, RZ, RZ, R178 ;  /* 0x000000ffff517224 */ /* 0x000fe200078e00b2 */
[----:B------:R-:W-:Y:S01]  /*33740*/  LDS R130, [R3+UR10+0x6100] ;  /* 0x0061000a03827984 */ /* 0x000fe20008000800 */
[----:B------:R-:W-:Y:S02]  /*33750*/  IMAD.MOV.U32 R82, RZ, RZ, R175 ;  /* 0x000000ffff527224 */ /* 0x000fe400078e00af */
[----:B------:R-:W-:Y:S01]  /*33760*/  IMAD.MOV.U32 R83, RZ, RZ, R174 ;  /* 0x000000ffff537224 */ /* 0x000fe200078e00ae */
[----:B------:R-:W-:Y:S01]  /*33770*/  LDS R129, [R247+UR10+0x4100] ;  /* 0x0041000af7817984 */ /* 0x000fe20008000800 */
[----:B------:R-:W-:Y:S02]  /*33780*/  IMAD.MOV.U32 R86, RZ, RZ, R191 ;  /* 0x000000ffff567224 */ /* 0x000fe400078e00bf */
[----:B------:R-:W-:Y:S01]  /*33790*/  IMAD.MOV.U32 R87, RZ, RZ, R190 ;  /* 0x000000ffff577224 */ /* 0x000fe200078e00be */
[----:B------:R-:W1:Y:S01]  /*337a0*/  LDS R131, [R247+UR10+0x6100] ;  /* 0x0061000af7837984 */ /* 0x000e620008000800 */
[C---:B---3--:R-:W-:Y:S08]  /*337b0*/  HMMA.1688.F32.TF32 R60, R208.reuse, R54, R60 ;  /* 0x00000036d03c723c */ /* 0x048ff0000008103c */
[----:B--2---:R-:W-:Y:S11]  /*337c0*/  HMMA.1688.F32.TF32 R56, R208, R50, R56 ;  /* 0x00000032d038723c */ /* 0x004ff60000081038 */
[----:B------:R-:W-:-:S08]  /*337d0*/  IMAD.MOV.U32 R165, RZ, RZ, R60 ;  /* 0x000000ffffa57224 */ /* 0x000fd000078e003c */
[----:B-1----:R-:W-:Y:S02]  /*337e0*/  IMAD.MOV.U32 R180, RZ, RZ, R56 ;  /* 0x000000ffffb47224 */ /* 0x002fe400078e0038 */
[----:B------:R-:W-:Y:S02]  /*337f0*/  IMAD.MOV.U32 R160, RZ, RZ, R57 ;  /* 0x000000ffffa07224 */ /* 0x000fe400078e0039 */
[----:B------:R-:W-:Y:S02]  /*33800*/  IMAD.MOV.U32 R161, RZ, RZ, R58 ;  /* 0x000000ffffa17224 */ /* 0x000fe400078e003a */
[----:B------:R-:W-:Y:S02]  /*33810*/  IMAD.MOV.U32 R164, RZ, RZ, R59 ;  /* 0x000000ffffa47224 */ /* 0x000fe400078e003b */
[----:B----4-:R-:W-:Y:S01]  /*33820*/  HMMA.1688.F32.TF32 R56, R208, R46, R248 ;  /* 0x0000002ed038723c */ /* 0x010fe200000810f8 */
[----:B------:R-:W-:Y:S02]  /*33830*/  IMAD.MOV.U32 R4, RZ, RZ, R61 ;  /* 0x000000ffff047224 */ /* 0x000fe400078e003d */
        /* <DEDUP_REMOVED lines=9> */
[----:B------:R-:W3:Y:S01]  /*338d0*/  LDL.LU R43, [R1+0x47e0] ;  /* 0x0047e000012b7983 */ /* 0x000ee20000300800 */
[----:B------:R-:W-:-:S02]  /*338e0*/  IMAD.MOV.U32 R25, RZ, RZ, R56 ;  /* 0x000000ffff197224 */ /* 0x000fc400078e0038 */
[----:B------:R-:W-:Y:S02]  /*338f0*/  IMAD.MOV.U32 R156, RZ, RZ, R57 ;  /* 0x000000ffff9c7224 */ /* 0x000fe400078e0039 */
[----:B------:R-:W-:Y:S02]  /*33900*/  IMAD.MOV.U32 R56, RZ, RZ, R38 ;  /* 0x000000ffff387224 */ /* 0x000fe400078e0026 */
[----:B------:R-:W4:Y:S01]  /*33910*/  LDL.LU R38, [R1+0x47dc] ;  /* 0x0047dc0001267983 */ /* 0x000f220000300800 */
[----:B------:R-:W-:-:S03]  /*33920*/  IMAD.MOV.U32 R57, RZ, RZ, R39 ;  /* 0x000000ffff397224 */ /* 0x000fc600078e0027 */
[----:B------:R-:W4:Y:S01]  /*33930*/  LDL.LU R39, [R1+0x47d8] ;  /* 0x0047d80001277983 */ /* 0x000f220000300800 */
[----:B------:R-:W-:Y:S02]  /*33940*/  IMAD.MOV.U32 R157, RZ, RZ, R58 ;  /* 0x000000ffff9d7224 */ /* 0x000fe400078e003a */
[----:B------:R-:W-:Y:S02]  /*33950*/  IMAD.MOV.U32 R184, RZ, RZ, R59 ;  /* 0x000000ffffb87224 */ /* 0x000fe400078e003b */
[----:B------:R-:W-:Y:S02]  /*33960*/  IMAD.MOV.U32 R58, RZ, RZ, R49 ;  /* 0x000000ffff3a7224 */ /* 0x000fe400078e0031 */
[----:B------:R-:W-:Y:S02]  /*33970*/  IMAD.MOV.U32 R59, RZ, RZ, R48 ;  /* 0x000000ffff3b7224 */ /* 0x000fe400078e0030 */
[----:B------:R-:W-:Y:S02]  /*33980*/  IMAD.MOV.U32 R104, RZ, RZ, R187 ;  /* 0x000000ffff687224 */ /* 0x000fe400078e00bb */
[----:B------:R-:W-:-:S02]  /*33990*/  IMAD.MOV.U32 R105, RZ, RZ, R186 ;  /* 0x000000ffff697224 */ /* 0x000fc400078e00ba */
[----:B------:R-:W-:Y:S02]  /*339a0*/  IMAD.MOV.U32 R106, RZ, RZ, R183 ;  /* 0x000000ffff6a7224 */ /* 0x000fe400078e00b7 */
[----:B------:R-:W-:Y:S01]  /*339b0*/  IMAD.MOV.U32 R107, RZ, RZ, R182 ;  /* 0x000000ffff6b7224 */ /* 0x000fe200078e00b6 */
[C---:B---3--:R-:W-:Y:S01]  /*339c0*/  HMMA.1688.F32.TF32 R72, R208.reuse, R42, R72 ;  /* 0x0000002ad048723c */ /* 0x048fe20000081048 */
[----:B------:R-:W-:Y:S04]  /*339d0*/  STL.64 [R1+0x46b0], R42 ;  /* 0x0046b02a01007387 */ /* 0x000fe80000100a00 */
[----:B------:R-:W-:Y:S03]  /*339e0*/  STL.64 [R1+0x46a8], R40 ;  /* 0x0046a82801007387 */ /* 0x000fe60000100a00 */
[C---:B----4-:R-:W-:Y:S01]  /*339f0*/  HMMA.1688.F32.TF32 R68, R208.reuse, R38, R68 ;  /* 0x00000026d044723c */ /* 0x050fe20000081044 */
[----:B------:R-:W-:Y:S04]  /*33a00*/  STL.64 [R1+0x46a0], R38 ;  /* 0x0046a02601007387 */ /* 0x000fe80000100a00 */
[----:B------:R1:W-:Y:S03]  /*33a10*/  STL.64 [R1+0x4698], R36 ;  /* 0x0046982401007387 */ /* 0x0003e60000100a00 */
[----:B-1----:R-:W-:Y:S03]  /*33a20*/  HMMA.1688.F32.TF32 R36, R208, R30, R60 ;  /* 0x0000001ed024723c */ /* 0x002fe6000008103c */
[----:B------:R-:W-:-:S08]  /*33a30*/  IMAD.MOV.U32 R29, RZ, RZ, R75 ;  /* 0x000000ffff1d7224 */ /* 0x000fd000078e004b */
[----:B------:R-:W-:Y:S01]  /*33a40*/  IMAD.MOV.U32 R24, RZ, RZ, R71 ;  /* 0x000000ffff187224 */ /* 0x000fe200078e0047 */
[----:B------:R-:W-:Y:S04]  /*33a50*/  STL.64 [R1+0x4680], R30 ;  /* 0x0046801e01007387 */ /* 0x000fe80000100a00 */
[----:B------:R1:W-:Y:S04]  /*33a60*/  STL.64 [R1+0x4678], R28 ;  /* 0x0046781c01007387 */ /* 0x0003e80000100a00 */
[----:B------:R-:W-:Y:S01]  /*33a70*/  STL.64 [R1+0x4690], R26 ;  /* 0x0046901a01007387 */ /* 0x000fe20000100a00 */
[----:B--2---:R-:W-:Y:S03]  /*33a80*/  HMMA.1688.F32.TF32 R40, R208, R34, R64 ;  /* 0x00000022d028723c */ /* 0x004fe60000081040 */
[----:B------:R2:W-:Y:S01]  /*33a90*/  STL.64 [R1+0x4688], R24 ;  /* 0x0046881801007387 */ /* 0x0005e20000100a00 */
[----:B------:R-:W-:-:S02]  /*33aa0*/  IMAD.MOV.U32 R13, RZ, RZ, R36 ;  /* 0x000000ffff0d7224 */ /* 0x000fc400078e0024 */
[----:B------:R-:W-:Y:S02]  /*33ab0*/  IMAD.MOV.U32 R12, RZ, RZ, R37 ;  /* 0x000000ffff0c7224 */ /* 0x000fe400078e0025 */
[----:B------:R-:W-:Y:S02]  /*33ac0*/  IMAD.MOV.U32 R9, RZ, RZ, R38 ;  /* 0x000000ffff097224 */ /* 0x000fe400078e0026 */
[----:B------:R-:W-:Y:S02]  /*33ad0*/  IMAD.MOV.U32 R8, RZ, RZ, R39 ;  /* 0x000000ffff087224 */ /* 0x000fe400078e0027 */
[----:B------:R-:W-:Y:S01]  /*33ae0*/  HMMA.1688.F32.TF32 R36, R208, R26, R56 ;  /* 0x0000001ad024723c */ /* 0x000fe20000081038 */
[----:B------:R-:W3:Y:S01]  /*33af0*/  LDL.LU R56, [R1+0xaf0] ;  /* 0x000af00001387983 */ /* 0x000ee20000300800 */
[----:B------:R-:W-:-:S03]  /*33b00*/  IMAD.MOV.U32 R64, RZ, RZ, R203 ;  /* 0x000000ffff407224 */ /* 0x000fc600078e00cb */
[----:B------:R-:W3:Y:S01]  /*33b10*/  LDL.LU R57, [R1+0xaf4] ;  /* 0x000af40001397983 */ /* 0x000ee20000300800 */
[----:B------:R-:W-:-:S03]  /*33b20*/  IMAD.MOV.U32 R65, RZ, RZ, R202 ;  /* 0x000000ffff417224 */ /* 0x000fc600078e00ca */
[----:B------:R-:W3:Y:S01]  /*33b30*/  LDL.LU R58, [R1+0xaf8] ;  /* 0x000af800013a7983 */ /* 0x000ee20000300800 */
[----:B------:R-:W-:-:S03]  /*33b40*/  IMAD.MOV.U32 R66, RZ, RZ, R199 ;  /* 0x000000ffff427224 */ /* 0x000fc600078e00c7 */
[----:B------:R-:W3:Y:S01]  /*33b50*/  LDL.LU R59, [R1+0xafc] ;  /* 0x000afc00013b7983 */ /* 0x000ee20000300800 */
[----:B------:R-:W-:-:S03]  /*33b60*/  IMAD.MOV.U32 R177, RZ, RZ, R68 ;  /* 0x000000ffffb17224 */ /* 0x000fc600078e0044 */
[----:B------:R-:W4:Y:S01]  /*33b70*/  LDL.LU R203, [R1+0x47d4] ;  /* 0x0047d40001cb7983 */ /* 0x000f220000300800 */
[----:B------:R-:W-:-:S03]  /*33b80*/  IMAD.MOV.U32 R67, RZ, RZ, R198 ;  /* 0x000000ffff437224 */ /* 0x000fc600078e00c6 */
[----:B------:R-:W2:Y:S01]  /*33b90*/  LDL.LU R202, [R1+0x47d0] ;  /* 0x0047d00001ca7983 */ /* 0x000ea20000300800 */
[----:B------:R-:W-:Y:S02]  /*33ba0*/  IMAD.MOV.U32 R148, RZ, RZ, R69 ;  /* 0x000000ffff947224 */ /* 0x000fe400078e0045 */
[----:B------:R-:W-:Y:S01]  /*33bb0*/  IMAD.MOV.U32 R68, RZ, RZ, R163 ;  /* 0x000000ffff447224 */ /* 0x000fe200078e00a3 */
[----:B------:R-:W2:Y:S01]  /*33bc0*/  LDL.LU R199, [R1+0x47cc] ;  /* 0x0047cc0001c77983 */ /* 0x000ea20000300800 */
[----:B------:R-:W-:Y:S02]  /*33bd0*/  IMAD.MOV.U32 R149, RZ, RZ, R70 ;  /* 0x000000ffff957224 */ /* 0x000fe400078e0046 */
[----:B------:R-:W-:Y:S01]  /*33be0*/  IMAD.MOV.U32 R69, RZ, RZ, R162 ;  /* 0x000000ffff457224 */ /* 0x000fe200078e00a2 */
[----:B------:R-:W2:Y:S01]  /*33bf0*/  LDL.LU R198, [R1+0x47c8] ;  /* 0x0047c80001c67983 */ /* 0x000ea20000300800 */
[----:B------:R-:W-:-:S03]  /*33c00*/  IMAD.MOV.U32 R70, RZ, RZ, R159 ;  /* 0x000000ffff467224 */ /* 0x000fc600078e009f */
[----:B------:R-:W2:Y:S01]  /*33c10*/  LDL.LU R163, [R1+0x47c4] ;  /* 0x0047c40001a37983 */ /* 0x000ea20000300800 */
[----:B------:R-:W-:Y:S02]  /*33c20*/  IMAD.MOV.U32 R192, RZ, RZ, R72 ;  /* 0x000000ffffc07224 */ /* 0x000fe400078e0048 */
[----:B------:R-:W-:Y:S01]  /*33c30*/  IMAD.MOV.U32 R71, RZ, RZ, R158 ;  /* 0x000000ffff477224 */ /* 0x000fe200078e009e */
[----:B------:R-:W3:Y:S01]  /*33c40*/  LDL.LU R162, [R1+0x47c0] ;  /* 0x0047c00001a27983 */ /* 0x000ee20000300800 */
[----:B------:R-:W-:Y:S02]  /*33c50*/  IMAD.MOV.U32 R152, RZ, RZ, R73 ;  /* 0x000000ffff987224 */ /* 0x000fe400078e0049 */
[----:B------:R-:W-:Y:S01]  /*33c60*/  IMAD.MOV.U32 R72, RZ, RZ, R171 ;  /* 0x000000ffff487224 */ /* 0x000fe200078e00ab */
[----:B------:R-:W4:Y:S01]  /*33c70*/  LDL.LU R159, [R1+0x47bc] ;  /* 0x0047bc00019f7983 */ /* 0x000f220000300800 */
[----:B------:R-:W-:Y:S02]  /*33c80*/  IMAD.MOV.U32 R153, RZ, RZ, R74 ;  /* 0x000000ffff997224 */ /* 0x000fe400078e004a */
[----:B------:R-:W-:Y:S01]  /*33c90*/  IMAD.MOV.U32 R73, RZ, RZ, R170 ;  /* 0x000000ffff497224 */ /* 0x000fe200078e00aa */
[----:B------:R-:W4:Y:S01]  /*33ca0*/  LDL.LU R158, [R1+0x47b8] ;  /* 0x0047b800019e7983 */ /* 0x000f220000300800 */
[----:B------:R-:W-:-:S03]  /*33cb0*/  IMAD.MOV.U32 R74, RZ, RZ, R167 ;  /* 0x000000ffff4a7224 */ /* 0x000fc600078e00a7 */
[----:B------:R-:W4:Y:S01]  /*33cc0*/  LDL.LU R171, [R1+0x47b4] ;  /* 0x0047b40001ab7983 */ /* 0x000f220000300800 */
[----:B------:R-:W-:-:S03]  /*33cd0*/  IMAD.MOV.U32 R75, RZ, RZ, R166 ;  /* 0x000000ffff4b7224 */ /* 0x000fc600078e00a6 */
[----:B------:R-:W4:Y:S04]  /*33ce0*/  LDL.LU R170, [R1+0x47b0] ;  /* 0x0047b00001aa7983 */ /* 0x000f280000300800 */
        /* <DEDUP_REMOVED lines=13> */
[----:B------:R-:W4:Y:S01]  /*33dc0*/  LDL.LU R182, [R1+0x4778] ;  /* 0x0047780001b67983 */ /* 0x000f220000300800 */
[----:B------:R-:W-:-:S02]  /*33dd0*/  IMAD.MOV.U32 R112, RZ, RZ, R134 ;  /* 0x000000ffff707224 */ /* 0x000fc400078e0086 */
        /* <DEDUP_REMOVED lines=20> */
[----:B------:R-:W4:Y:S04]  /*33f20*/  LDL.LU R151, [R1+0x4750] ;  /* 0x0047500001977983 */ /* 0x000f280000300800 */
[----:B------:R-:W4:Y:S04]  /*33f30*/  LDL.LU R154, [R1+0x474c] ;  /* 0x00474c00019a7983 */ /* 0x000f280000300800 */
[----:B------:R-:W4:Y:S01]  /*33f40*/  LDL.LU R155, [R1+0x4748] ;  /* 0x00474800019b7983 */ /* 0x000f220000300800 */
[----:B------:R-:W-:Y:S02]  /*33f50*/  IMAD.MOV.U32 R108, RZ, RZ, R206 ;  /* 0x000000ffff6c7224 */ /* 0x000fe400078e00ce */
[----:B------:R-:W-:-:S02]  /*33f60*/  IMAD.MOV.U32 R109, RZ, RZ, R207 ;  /* 0x000000ffff6d7224 */ /* 0x000fc400078e00cf */
[----:B------:R-:W-:Y:S02]  /*33f70*/  IMAD.MOV.U32 R110, RZ, RZ, R6 ;  /* 0x000000ffff6e7224 */ /* 0x000fe400078e0006 */
[----:B------:R-:W-:Y:S02]  /*33f80*/  IMAD.MOV.U32 R111, RZ, RZ, R7 ;  /* 0x000000ffff6f7224 */ /* 0x000fe400078e0007 */
[----:B------:R-:W-:Y:S02]  /*33f90*/  IMAD.MOV.U32 R76, RZ, RZ, R10 ;  /* 0x000000ffff4c7224 */ /* 0x000fe400078e000a */
[----:B------:R-:W-:Y:S02]  /*33fa0*/  IMAD.MOV.U32 R77, RZ, RZ, R11 ;  /* 0x000000ffff4d7224 */ /* 0x000fe400078e000b */
[----:B------:R-:W-:Y:S02]  /*33fb0*/  IMAD.MOV.U32 R78, RZ, RZ, R18 ;  /* 0x000000ffff4e7224 */ /* 0x000fe400078e0012 */
[----:B------:R-:W-:-:S02]  /*33fc0*/  IMAD.MOV.U32 R79, RZ, RZ, R52 ;  /* 0x000000ffff4f7224 */ /* 0x000fc400078e0034 */
[----:B------:R-:W-:Y:S02]  /*33fd0*/  IMAD.MOV.U32 R60, RZ, RZ, R53 ;  /* 0x000000ffff3c7224 */ /* 0x000fe400078e0035 */
[----:B------:R-:W-:Y:S02]  /*33fe0*/  IMAD.MOV.U32 R61, RZ, RZ, R19 ;  /* 0x000000ffff3d7224 */ /* 0x000fe400078e0013 */
[----:B------:R-:W-:Y:S02]  /*33ff0*/  IMAD.MOV.U32 R62, RZ, RZ, R14 ;  /* 0x000000ffff3e7224 */ /* 0x000fe400078e000e */
[----:B------:R-:W-:Y:S02]  /*34000*/  IMAD.MOV.U32 R63, RZ, RZ, R15 ;  /* 0x000000ffff3f7224 */ /* 0x000fe400078e000f */
[----:B--2---:R-:W-:Y:S02]  /*34010*/  IMAD.MOV.U32 R91, RZ, RZ, R163 ;  /* 0x000000ffff5b7224 */ /* 0x004fe400078e00a3 */
[----:B---3--:R-:W-:-:S02]  /*34020*/  IMAD.MOV.U32 R90, RZ, RZ, R162 ;  /* 0x000000ffff5a7224 */ /* 0x008fc400078e00a2 */
[----:B----4-:R-:W-:Y:S02]  /*34030*/  IMAD.MOV.U32 R89, RZ, RZ, R159 ;  /* 0x000000ffff597224 */ /* 0x010fe400078e009f */
[----:B------:R-:W-:Y:S02]  /*34040*/  IMAD.MOV.U32 R88, RZ, RZ, R158 ;  /* 0x000000ffff587224 */ /* 0x000fe400078e009e */
[----:B------:R-:W2:Y:S04]  /*34050*/  LDL.LU R158, [R1+0x4744] ;  /* 0x00474400019e7983 */ /* 0x000ea80000300800 */
[----:B------:R-:W2:Y:S04]  /*34060*/  LDL.LU R159, [R1+0x4740] ;  /* 0x00474000019f7983 */ /* 0x000ea80000300800 */
[----:B------:R-:W3:Y:S01]  /*34070*/  LDL.LU R162, [R1+0x473c] ;  /* 0x00473c0001a27983 */ /* 0x000ee20000300800 */
[----:B------:R-:W-:-:S02]  /*34080*/  IMAD.MOV.U32 R98, RZ, RZ, R170 ;  /* 0x000000ffff627224 */ /* 0x000fc400078e00aa */
[----:B------:R-:W-:Y:S01]  /*34090*/  IMAD.MOV.U32 R97, RZ, RZ, R167 ;  /* 0x000000ffff617224 */ /* 0x000fe200078e00a7 */
[----:B------:R-:W3:Y:S01]  /*340a0*/  LDL.LU R163, [R1+0x4738] ;  /* 0x0047380001a37983 */ /* 0x000ee20000300800 */
[----:B------:R-:W-:-:S03]  /*340b0*/  IMAD.MOV.U32 R96, RZ, RZ, R166 ;  /* 0x000000ffff607224 */ /* 0x000fc600078e00a6 */
[----:B------:R-:W4:Y:S01]  /*340c0*/  LDL.LU R166, [R1+0x4734] ;  /* 0x0047340001a67983 */ /* 0x000f220000300800 */
[----:B------:R-:W-:-:S03]  /*340d0*/  IMAD.MOV.U32 R99, RZ, RZ, R171 ;  /* 0x000000ffff637224 */ /* 0x000fc600078e00ab */
[----:B------:R-:W4:Y:S04]  /*340e0*/  LDL.LU R167, [R1+0x4730] ;  /* 0x0047300001a77983 */ /* 0x000f280000300800 */
[----:B------:R-:W2:Y:S01]  /*340f0*/  LDL.LU R170, [R1+0x472c] ;  /* 0x00472c0001aa7983 */ /* 0x000ea20000300800 */
[----:B------:R-:W-:Y:S02]  /*34100*/  IMAD.MOV.U32 R102, RZ, RZ, R178 ;  /* 0x000000ffff667224 */ /* 0x000fe400078e00b2 */
[----:B------:R-:W-:Y:S01]  /*34110*/  IMAD.MOV.U32 R101, RZ, RZ, R175 ;  /* 0x000000ffff657224 */ /* 0x000fe200078e00af */
[----:B------:R-:W2:Y:S01]  /*34120*/  LDL.LU R171, [R1+0x4728] ;  /* 0x0047280001ab7983 */ /* 0x000ea20000300800 */
[----:B------:R-:W-:-:S03]  /*34130*/  IMAD.MOV.U32 R100, RZ, RZ, R174 ;  /* 0x000000ffff647224 */ /* 0x000fc600078e00ae */
[----:B------:R-:W2:Y:S01]  /*34140*/  LDL.LU R174, [R1+0x4724] ;  /* 0x0047240001ae7983 */ /* 0x000ea20000300800 */
[----:B------:R-:W-:-:S03]  /*34150*/  IMAD.MOV.U32 R103, RZ, RZ, R179 ;  /* 0x000000ffff677224 */ /* 0x000fc600078e00b3 */
[----:B------:R-:W2:Y:S04]  /*34160*/  LDL.LU R175, [R1+0x4720] ;  /* 0x0047200001af7983 */ /* 0x000ea80000300800 */
[----:B------:R-:W2:Y:S04]  /*34170*/  LDL.LU R178, [R1+0x471c] ;  /* 0x00471c0001b27983 */ /* 0x000ea80000300800 */
[----:B------:R-:W2:Y:S01]  /*34180*/  LDL.LU R179, [R1+0x4718] ;  /* 0x0047180001b37983 */ /* 0x000ea20000300800 */
[----:B------:R-:W-:Y:S02]  /*34190*/  IMAD.MOV.U32 R239, RZ, RZ, R187 ;  /* 0x000000ffffef7224 */ /* 0x000fe400078e00bb */
[----:B------:R-:W-:-:S02]  /*341a0*/  IMAD.MOV.U32 R238, RZ, RZ, R186 ;  /* 0x000000ffffee7224 */ /* 0x000fc400078e00ba */
[----:B------:R-:W-:Y:S02]  /*341b0*/  IMAD.MOV.U32 R237, RZ, RZ, R183 ;  /* 0x000000ffffed7224 */ /* 0x000fe400078e00b7 */
[----:B------:R-:W-:Y:S02]  /*341c0*/  IMAD.MOV.U32 R236, RZ, RZ, R182 ;  /* 0x000000ffffec7224 */ /* 0x000fe400078e00b6 */
[----:B------:R-:W2:Y:S04]  /*341d0*/  LDL.LU R182, [R1+0x4714] ;  /* 0x0047140001b67983 */ /* 0x000ea80000300800 */
        /* <DEDUP_REMOVED lines=18> */
[----:B------:R-:W2:Y:S01]  /*34300*/  LDL.LU R223, [R1+0x6ac] ;  /* 0x0006ac0001df7983 */ /* 0x000ea20000300800 */
[----:B------:R-:W-:-:S03]  /*34310*/  IMAD.MOV.U32 R92, RZ, RZ, R190 ;  /* 0x000000ffff5c7224 */ /* 0x000fc600078e00be */
        /* <DEDUP_REMOVED lines=29> */
[----:B------:R-:W3:Y:S04]  /*344f0*/  LDL.LU R14, [R1+0x46bc] ;  /* 0x0046bc00010e7983 */ /* 0x000ee80000300800 */
[----:B------:R-:W3:Y:S01]  /*34500*/  LDL.LU R15, [R1+0x46b8] ;  /* 0x0046b800010f7983 */ /* 0x000ee20000300800 */
[----:B------:R-:W-:-:S02]  /*34510*/  IMAD.MOV.U32 R248, RZ, RZ, R45 ;  /* 0x000000fffff87224 */ /* 0x000fc400078e002d */
[----:B------:R-:W-:Y:S02]  /*34520*/  IMAD.MOV.U32 R249, RZ, RZ, R44 ;  /* 0x000000fffff97224 */ /* 0x000fe400078e002c */
[----:B------:R-:W-:Y:S02]  /*34530*/  IMAD.MOV.U32 R250, RZ, RZ, R33 ;  /* 0x000000fffffa7224 */ /* 0x000fe400078e0021 */
[----:B------:R-:W-:-:S07]  /*34540*/  IMAD.MOV.U32 R251, RZ, RZ, R32 ;  /* 0x000000fffffb7224 */ /* 0x000fce00078e0020 */
[----:B-1----:R-:W-:Y:S01]  /*34550*/  HMMA.1688.F32.TF32 R28, R208, R22, R248 ;  /* 0x00000016d01c723c */ /* 0x002fe200000810f8 */
[----:B------:R-:W4:Y:S04]  /*34560*/  LDL.LU R248, [R1+0xa40] ;  /* 0x000a400001f87983 */ /* 0x000f280000300800 */
[----:B------:R-:W4:-:S14]  /*34570*/  LDL.LU R249, [R1+0xa44] ;  /* 0x000a440001f97983 */ /* 0x000f1c0000300800 */
        /* <DEDUP_REMOVED lines=8> */
[----:B--2---:R-:W-:Y:S01]  /*34600*/  HMMA.1688.F32.TF32 R24, R208, R18, R216 ;  /* 0x00000012d018723c */ /* 0x004fe200000810d8 */
[----:B------:R-:W-:Y:S02]  /*34610*/  IMAD.MOV.U32 R250, RZ, RZ, R53 ;  /* 0x000000fffffa7224 */ /* 0x000fe400078e0035 */
[----:B------:R-:W-:-:S05]  /*34620*/  IMAD.MOV.U32 R251, RZ, RZ, R52 ;  /* 0x000000fffffb7224 */ /* 0x000fca00078e0034 */
[----:B---3--:R-:W-:Y:S11]  /*34630*/  HMMA.1688.F32.TF32 R28, R208, R14, R220 ;  /* 0x0000000ed01c723c */ /* 0x008ff600000810dc */
[----:B------:R-:W-:-:S02]  /*34640*/  IMAD.MOV.U32 R137, RZ, RZ, R24 ;  /* 0x000000ffff897224 */ /* 0x000fc400078e0018 */
[----:B------:R-:W-:Y:S02]  /*34650*/  IMAD.MOV.U32 R136, RZ, RZ, R25 ;  /* 0x000000ffff887224 */ /* 0x000fe400078e0019 */
[----:B------:R-:W-:Y:S02]  /*34660*/  IMAD.MOV.U32 R53, RZ, RZ, R26 ;  /* 0x000000ffff357224 */ /* 0x000fe400078e001a */
[----:B------:R-:W-:Y:S02]  /*34670*/  IMAD.MOV.U32 R52, RZ, RZ, R27 ;  /* 0x000000ffff347224 */ /* 0x000fe400078e001b */
[C---:B------:R-:W-:Y:S01]  /*34680*/  HMMA.1688.F32.TF32 R24, R208.reuse, R10, R224 ;  /* 0x0000000ad018723c */ /* 0x040fe200000810e0 */
[----:B------:R-:W-:Y:S04]  /*34690*/  STL.64 [R1+0x1920], R28 ;  /* 0x0019201c01007387 */ /* 0x000fe80000100a00 */
[----:B------:R1:W-:Y:S03]  /*346a0*/  STL.64 [R1+0x1928], R30 ;  /* 0x0019281e01007387 */ /* 0x0003e60000100a00 */
[C---:B------:R-:W-:Y:S08]  /*346b0*/  HMMA.1688.F32.TF32 R36, R208.reuse, R6, R228 ;  /* 0x00000006d024723c */ /* 0x040ff000000810e4 */
[C---:B-1----:R-:W-:Y:S03]  /*346c0*/  HMMA.1688.F32.TF32 R28, R208.reuse, R206, R232 ;  /* 0x000000ced01c723c */ /* 0x042fe600000810e8 */
[----:B------:R-:W-:Y:S04]  /*346d0*/  STL.64 [R1+0x18f0], R24 ;  /* 0x0018f01801007387 */ /* 0x000fe80000100a00 */
[----:B------:R1:W-:Y:S02]  /*346e0*/  STL.64 [R1+0x18f8], R26 ;  /* 0x0018f81a01007387 */ /* 0x0003e40000100a00 */
[C---:B-1----:R-:W-:Y:S02]  /*346f0*/  HMMA.1688.F32.TF32 R24, R208.reuse, R202, R236 ;  /* 0x000000cad018723c */ /* 0x042fe400000810ec */
[----:B------:R-:W-:Y:S04]  /*34700*/  STL.64 [R1+0x18c0], R36 ;  /* 0x0018c02401007387 */ /* 0x000fe80000100a00 */
[----:B------:R1:W-:Y:S04]  /*34710*/  STL.64 [R1+0x18c8], R38 ;  /* 0x0018c82601007387 */ /* 0x0003e80000100a00 */
[----:B------:R-:W-:Y:S04]  /*34720*/  STL.64 [R1+0x1890], R28 ;  /* 0x0018901c01007387 */ /* 0x000fe80000100a00 */
[----:B------:R2:W-:Y:S01]  /*34730*/  STL.64 [R1+0x1898], R30 ;  /* 0x0018981e01007387 */ /* 0x0005e20000100a00 */
[C---:B-1----:R-:W-:Y:S04]  /*34740*/  HMMA.1688.F32.TF32 R36, R208.reuse, R198, R92 ;  /* 0x000000c6d024723c */ /* 0x042fe8000008105c */
[----:B------:R-:W-:Y:S04]  /*34750*/  STL.64 [R1+0x1870], R24 ;  /* 0x0018701801007387 */ /* 0x000fe80000100a00 */
[----:B------:R1:W-:Y:S01]  /*34760*/  STL.64 [R1+0x1878], R26 ;  /* 0x0018781a01007387 */ /* 0x0003e20000100a00 */
[C---:B--2---:R-:W-:Y:S08]  /*34770*/  HMMA.1688.F32.TF32 R28, R208.reuse, R194, R100 ;  /* 0x000000c2d01c723c */ /* 0x044ff00000081064 */
[C---:B-1----:R-:W-:Y:S02]  /*34780*/  HMMA.1688.F32.TF32 R24, R208.reuse, R190, R96 ;  /* 0x000000bed018723c */ /* 0x042fe40000081060 */
[----:B------:R-:W-:Y:S04]  /*34790*/  STL.64 [R1+0x1840], R36 ;  /* 0x0018402401007387 */ /* 0x000fe80000100a00 */
[----:B------:R1:W-:Y:S05]  /*347a0*/  STL.64 [R1+0x1848], R38 ;  /* 0x0018482601007387 */ /* 0x0003ea0000100a00 */
[----:B------:R-:W-:Y:S04]  /*347b0*/  STL.64 [R1+0x1810], R28 ;  /* 0x0018101c01007387 */ /* 0x000fe80000100a00 */
[----:B------:R2:W-:Y:S01]  /*347c0*/  STL.64 [R1+0x1818], R30 ;  /* 0x0018181e01007387 */ /* 0x0005e20000100a00 */
[C---:B-1----:R-:W-:Y:S03]  /*347d0*/  HMMA.1688.F32.TF32 R36, R208.reuse, R186, R88 ;  /* 0x000000bad024723c */ /* 0x042fe60000081058 */
[----:B------:R-:W-:Y:S04]  /*347e0*/  STL.64 [R1+0x17e0], R24 ;  /* 0x0017e01801007387 */ /* 0x000fe80000100a00 */
[----:B------:R1:W-:Y:S01]  /*347f0*/  STL.64 [R1+0x17e8], R26 ;  /* 0x0017e81a01007387 */ /* 0x0003e20000100a00 */
[C---:B--2---:R-:W-:Y:S08]  /*34800*/  HMMA.1688.F32.TF32 R28, R208.reuse, R182, R240 ;  /* 0x000000b6d01c723c */ /* 0x044ff000000810f0 */
[C---:B-1----:R-:W-:Y:S03]  /*34810*/  HMMA.1688.F32.TF32 R24, R208.reuse, R178, R120 ;  /* 0x000000b2d018723c */ /* 0x042fe60000081078 */
[----:B------:R-:W-:Y:S04]  /*34820*/  STL.64 [R1+0x17c0], R36 ;  /* 0x0017c02401007387 */ /* 0x000fe80000100a00 */
[----:B------:R1:W-:Y:S04]  /*34830*/  STL.64 [R1+0x17c8], R38 ;  /* 0x0017c82601007387 */ /* 0x0003e80000100a00 */
[----:B------:R-:W-:Y:S04]  /*34840*/  STL.64 [R1+0x17a0], R28 ;  /* 0x0017a01c01007387 */ /* 0x000fe80000100a00 */
[----:B------:R2:W-:Y:S01]  /*34850*/  STL.64 [R1+0x17a8], R30 ;  /* 0x0017a81e01007387 */ /* 0x0005e20000100a00 */
[C---:B-1----:R-:W-:Y:S03]  /*34860*/  HMMA.1688.F32.TF32 R36, R208.reuse, R174, R116 ;  /* 0x000000aed024723c */ /* 0x042fe60000081074 */
[----:B------:R-:W-:Y:S04]  /*34870*/  STL.64 [R1+0x1780], R24 ;  /* 0x0017801801007387 */ /* 0x000fe80000100a00 */
[----:B------:R4:W-:Y:S01]  /*34880*/  STL.64 [R1+0x1788], R26 ;  /* 0x0017881a01007387 */ /* 0x0009e20000100a00 */
[C---:B--2---:R-:W-:Y:S08]  /*34890*/  HMMA.1688.F32.TF32 R28, R208.reuse, R170, R112 ;  /* 0x000000aad01c723c */ /* 0x044ff00000081070 */
[C---:B----4-:R-:W-:Y:S03]  /*348a0*/  HMMA.1688.F32.TF32 R24, R208.reuse, R166, R108 ;  /* 0x000000a6d018723c */ /* 0x050fe6000008106c */
        /* <DEDUP_REMOVED lines=25> */
[----:B--2---:R-:W-:Y:S08]  /*34a40*/  HMMA.1688.F32.TF32 R28, R208, R134, R60 ;  /* 0x00000086d01c723c */ /* 0x004ff0000008103c */
[C---:B-1----:R-:W-:Y:S03]  /*34a50*/  HMMA.1688.F32.TF32 R24, R124.reuse, R54, R56 ;  /* 0x000000367c18723c */ /* 0x042fe60000081038 */
[----:B------:R-:W-:Y:S04]  /*34a60*/  STL.64 [R1+0x1650], R36 ;  /* 0x0016502401007387 */ /* 0x000fe80000100a00 */
[----:B------:R-:W-:Y:S04]  /*34a70*/  STL.64 [R1+0x1658], R38 ;  /* 0x0016582601007387 */ /* 0x000fe80000100a00 */
[----:B------:R-:W-:Y:S04]  /*34a80*/  STL.64 [R1+0x1620], R28 ;  /* 0x0016201c01007387 */ /* 0x000fe80000100a00 */
[----:B------:R-:W-:Y:S04]  /*34a90*/  STL.64 [R1+0x1628], R30 ;  /* 0x0016281e01007387 */ /* 0x000fe80000100a00 */
[----:B------:R-:W-:Y:S04]  /*34aa0*/  STL.64 [R1+0x1610], R24 ;  /* 0x0016101801007387 */ /* 0x000fe80000100a00 */
[----:B------:R1:W-:Y:S04]  /*34ab0*/  STL.64 [R1+0x1618], R26 ;  /* 0x0016181a01007387 */ /* 0x0003e80000100a00 */
[----:B------:R-:W2:Y:S01]  /*34ac0*/  LDL.LU R56, [R1+0x60] ;  /* 0x0000600001387983 */ /* 0x000ea20000300800 */
[----:B-1----:R-:W-:-:S15]  /*34ad0*/  HMMA.1688.F32.TF32 R24, R124, R50, R248 ;  /* 0x000000327c18723c */ /* 0x002fde00000810f8 */
[----:B------:R-:W-:-:S04]  /*34ae0*/  NOP ;  /* 0x0000000000007918 */ /* 0x000fc80000000000 */
[----:B------:R1:W-:Y:S04]  /*34af0*/  STL.64 [R1+0x1600], R24 ;  /* 0x0016001801007387 */ /* 0x0003e80000100a00 */
[----:B------:R3:W-:Y:S04]  /*34b00*/  STL.64 [R1+0x1608], R26 ;  /* 0x0016081a01007387 */ /* 0x0007e80000100a00 */
[----:B------:R-:W2:Y:S04]  /*34b10*/  LDL.LU R57, [R1+0x64] ;  /* 0x0000640001397983 */ /* 0x000ea80000300800 */
[----:B------:R-:W2:Y:S04]  /*34b20*/  LDL.LU R58, [R1+0x68] ;  /* 0x00006800013a7983 */ /* 0x000ea80000300800 */
[----:B------:R-:W2:Y:S04]  /*34b30*/  LDL.LU R59, [R1+0x6c] ;  /* 0x00006c00013b7983 */ /* 0x000ea80000300800 */
[----:B------:R-:W4:Y:S04]  /*34b40*/  LDL.LU R60, [R1+0x3b0] ;  /* 0x0003b000013c7983 */ /* 0x000f280000300800 */
[----:B------:R-:W4:Y:S04]  /*34b50*/  LDL.LU R61, [R1+0x3b4] ;  /* 0x0003b400013d7983 */ /* 0x000f280000300800 */
[----:B------:R-:W4:Y:S04]  /*34b60*/  LDL.LU R62, [R1+0x3b8] ;  /* 0x0003b800013e7983 */ /* 0x000f280000300800 */
[----:B------:R-:W4:Y:S04]  /*34b70*/  LDL.LU R63, [R1+0x3bc] ;  /* 0x0003bc00013f7983 */ /* 0x000f280000300800 */
        /* <DEDUP_REMOVED lines=88> */
[----:B-1----:R-:W4:Y:S04]  /*35100*/  LDL.LU R24, [R1+0x8f0] ;  /* 0x0008f00001187983 */ /* 0x002f280000300800 */
[----:B------:R-:W4:Y:S04]  /*35110*/  LDL.LU R25, [R1+0x8f4] ;  /* 0x0008f40001197983 */ /* 0x000f280000300800 */
[----:B---3--:R-:W4:Y:S04]  /*35120*/  LDL.LU R26, [R1+0x8f8] ;  /* 0x0008f800011a7983 */ /* 0x008f280000300800 */
[----:B------:R-:W4:Y:S04]  /*35130*/  LDL.LU R27, [R1+0x8fc] ;  /* 0x0008fc00011b7983 */ /* 0x000f280000300800 */
[----:B------:R-:W3:Y:S04]  /*35140*/  LDL.LU R216, [R1+0x780] ;  /* 0x0007800001d87983 */ /* 0x000ee80000300800 */
        /* <DEDUP_REMOVED lines=26> */
[----:B------:R-:W3:Y:S01]  /*352f0*/  LDL.LU R251, [R1+0xb1c] ;  /* 0x000b1c0001fb7983 */ /* 0x000ee20000300800 */
[----:B--2---:R-:W-:-:S15]  /*35300*/  HMMA.1688.F32.TF32 R40, R124, R46, R40 ;  /* 0x0000002e7c28723c */ /* 0x004fde0000081028 */
[----:B------:R-:W-:-:S04]  /*35310*/  NOP ;  /* 0x0000000000007918 */ /* 0x000fc80000000000 */
[----:B------:R-:W-:Y:S04]  /*35320*/  STL.64 [R1+0x15f0], R40 ;  /* 0x0015f02801007387 */ /* 0x000fe80000100a00 */
[----:B------:R1:W-:Y:S04]  /*35330*/  STL.64 [R1+0x15f8], R42 ;  /* 0x0015f82a01007387 */ /* 0x0003e80000100a00 */
[----:B-1----:R-:W2:Y:S04]  /*35340*/  LDL.LU.64 R42, [R1+0x46b0] ;  /* 0x0046b000012a7983 */ /* 0x002ea80000300a00 */
[----:B------:R-:W3:Y:S01]  /*35350*/  LDL.LU.64 R40, [R1+0x46a8] ;  /* 0x0046a80001287983 */ /* 0x000ee20000300a00 */
[----:B--2---:R-:W-:-:S15]  /*35360*/  HMMA.1688.F32.TF32 R36, R124, R42, R36 ;  /* 0x0000002a7c24723c */ /* 0x004fde0000081024 */
[----:B------:R-:W-:-:S04]  /*35370*/  NOP ;  /* 0x0000000000007918 */ /* 0x000fc80000000000 */
[----:B------:R-:W-:Y:S04]  /*35380*/  STL.64 [R1+0x15e0], R36 ;  /* 0x0015e02401007387 */ /* 0x000fe80000100a00 */
[----:B------:R1:W-:Y:S04]  /*35390*/  STL.64 [R1+0x15e8], R38 ;  /* 0x0015e82601007387 */ /* 0x0003e80000100a00 */
[----:B-1----:R-:W4:Y:S01]  /*353a0*/  LDL.LU.64 R38, [R1+0x46a0] ;  /* 0x0046a00001267983 */ /* 0x002f220000300a00 */
[C---:B------:R-:W-:Y:S03]  /*353b0*/  HMMA.1688.F32.TF32 R28, R124.reuse, R34, R28 ;  /* 0x000000227c1c723c */ /* 0x040fe6000008101c */
[----:B------:R-:W2:Y:S05]  /*353c0*/  LDL.LU.64 R36, [R1+0x4698] ;  /* 0x0046980001247983 */ /* 0x000eaa0000300a00 */
[----:B----4-:R-:W-:-:S15]  /*353d0*/  HMMA.1688.F32.TF32 R24, R124, R38, R24 ;  /* 0x000000267c18723c */ /* 0x010fde0000081018 */
[----:B------:R-:W-:-:S04]  /*353e0*/  NOP ;  /* 0x0000000000007918 */ /* 0x000fc80000000000 */
[----:B------:R-:W-:Y:S04]  /*353f0*/  STL.64 [R1+0x15d0], R24 ;  /* 0x0015d01801007387 */ /* 0x000fe80000100a00 */
[----:B------:R1:W-:Y:S04]  /*35400*/  STL.64 [R1+0x15d8], R26 ;  /* 0x0015d81a01007387 */ /* 0x0003e80000100a00 */
[----:B-1----:R-:W4:Y:S04]  /*35410*/  LDL.LU.64 R26, [R1+0x4690] ;  /* 0x00469000011a7983 */ /* 0x002f280000300a00 */
[----:B------:R-:W2:Y:S04]  /*35420*/  LDL.LU.64 R24, [R1+0x4688] ;  /* 0x0046880001187983 */ /* 0x000ea80000300a00 */
[----:B------:R-:W-:Y:S04]  /*35430*/  STL.64 [R1+0x15c0], R28 ;  /* 0x0015c01c01007387 */ /* 0x000fe80000100a00 */
[----:B------:R1:W-:Y:S04]  /*35440*/  STL.64 [R1+0x15c8], R30 ;  /* 0x0015c81e01007387 */ /* 0x0003e80000100a00 */
[----:B-1----:R-:W2:Y:S04]  /*35450*/  LDL.LU.64 R30, [R1+0x4680] ;  /* 0x00468000011e7983 */ /* 0x002ea80000300a00 */
[----:B------:R-:W3:Y:S01]  /*35460*/  LDL.LU.64 R28, [R1+0x4678] ;  /* 0x00467800011c7983 */ /* 0x000ee20000300a00 */
[C---:B----4-:R-:W-:Y:S08]  /*35470*/  HMMA.1688.F32.TF32 R212, R124.reuse, R26, R212 ;  /* 0x0000001a7cd4723c */ /* 0x050ff000000810d4 */
[----:B--2---:R-:W-:-:S15]  /*35480*/  HMMA.1688.F32.TF32 R208, R124, R30, R208 ;  /* 0x0000001e7cd0723c */ /* 0x004fde00000810d0 */
[----:B------:R-:W-:-:S04]  /*35490*/  NOP ;  /* 0x0000000000007918 */ /* 0x000fc80000000000 */
[----:B------:R-:W-:Y:S04]  /*354a0*/  STL.64 [R1+0x15b0], R208 ;  /* 0x0015b0d001007387 */ /* 0x000fe80000100a00 */
[----:B------:R3:W-:Y:S02]  /*354b0*/  STL.64 [R1+0x15b8], R210 ;  /* 0x0015b8d201007387 */ /* 0x0007e40000100a00 */
[C---:B---3--:R-:W-:Y:S02]  /*354c0*/  HMMA.1688.F32.TF32 R208, R124.reuse, R22, R216 ;  /* 0x000000167cd0723c */ /* 0x048fe400000810d8 */
[----:B------:R-:W-:Y:S04]  /*354d0*/  STL.64 [R1+0x15a0], R212 ;  /* 0x0015a0d401007387 */ /* 0x000fe80000100a00 */
[----:B------:R1:W-:Y:S02]  /*354e0*/  STL.64 [R1+0x15a8], R214 ;  /* 0x0015a8d601007387 */ /* 0x0003e40000100a00 */
        /* <DEDUP_REMOVED lines=13> */
[C---:B-1----:R-:W-:Y:S08]  /*355c0*/  HMMA.1688.F32.TF32 R208, R124.reuse, R202, R92 ;  /* 0x000000ca7cd0723c */ /* 0x042ff0000008105c */
[C---:B------:R-:W-:Y:S01]  /*355d0*/  HMMA.1688.F32.TF32 R92, R124.reuse, R198, R100 ;  /* 0x000000c67c5c723c */ /* 0x040fe20000081064 */
        /* <DEDUP_REMOVED lines=8> */
[----:B------:R-:W-:Y:S01]  /*35660*/  STL.64 [R1+0x14d0], R92 ;  /* 0x0014d05c01007387 */ /* 0x000fe20000100a00 */
[C---:B------:R-:W-:Y:S03]  /*35670*/  HMMA.1688.F32.TF32 R88, R124.reuse, R182, R120 ;  /* 0x000000b67c58723c */ /* 0x040fe60000081078 */
[----:B------:R1:W-:Y:S05]  /*35680*/  STL.64 [R1+0x14d8], R94 ;  /* 0x0014d85e01007387 */ /* 0x0003ea0000100a00 */
[C---:B-1----:R-:W-:Y:S01]  /*35690*/  HMMA.1688.F32.TF32 R92, R124.reuse, R186, R240 ;  /* 0x000000ba7c5c723c */ /* 0x042fe200000810f0 */
[----:B------:R-:W-:Y:S04]  /*356a0*/  STL.64 [R1+0x14c0], R100 ;  /* 0x0014c06401007387 */ /* 0x000fe80000100a00 */
[----:B------:R-:W-:Y:S04]  /*356b0*/  STL.64 [R1+0x14c8], R102 ;  /* 0x0014c86601007387 */ /* 0x000fe80000100a00 */
[----:B------:R-:W-:Y:S04]  /*356c0*/  STL.64 [R1+0x14b0], R96 ;  /* 0x0014b06001007387 */ /* 0x000fe80000100a00 */
[----:B------:R1:W-:Y:S06]  /*356d0*/  STL.64 [R1+0x14b8], R98 ;  /* 0x0014b86201007387 */ /* 0x0003ec0000100a00 */
        /* <DEDUP_REMOVED lines=15> */
[C---:B-1----:R-:W-:Y:S08]  /*357d0*/  HMMA.1688.F32.TF32 R88, R124.reuse, R158, R80 ;  /* 0x0000009e7c58723c */ /* 0x042ff00000081050 */
        /* <DEDUP_REMOVED lines=8> */
[----:B------:R-:W-:Y:S01]  /*35860*/  HMMA.1688.F32.TF32 R64, R124, R134, R56 ;  /* 0x000000867c40723c */ /* 0x000fe20000081038 */
        /* <DEDUP_REMOVED lines=14> */
[----:B------:R-:W2:Y:S04]  /*35950*/  LDL.LU R56, [R1+0x2d0] ;  /* 0x0002d00001387983 */ /* 0x000ea80000300800 */
[----:B------:R-:W-:Y:S04]  /*35960*/  STL.64 [R1+0x13c0], R64 ;  /* 0x0013c04001007387 */ /* 0x000fe80000100a00 */
[----:B------:R-:W-:Y:S04]  /*35970*/  STL.64 [R1+0x13c8], R66 ;  /* 0x0013c84201007387 */ /* 0x000fe80000100a00 */
[----:B------:R1:W-:Y:S04]  /*35980*/  STL.64 [R1+0x13a0], R60 ;  /* 0x0013a03c01007387 */ /* 0x0003e80000100a00 */
[----:B------:R3:W-:Y:S04]  /*35990*/  STL.64 [R1+0x13a8], R62 ;  /* 0x0013a83e01007387 */ /* 0x0007e80000100a00 */
        /* <DEDUP_REMOVED lines=107> */
[----:B------:R-:W-:Y:S04]  /*36050*/  LDS R124, [R3+UR10+0x4180] ;  /* 0x0041800a037c7984 */ /* 0x000fe80008000800 */
[----:B------:R-:W-:Y:S04]  /*36060*/  LDS R126, [R3+UR10+0x6180] ;  /* 0x0061800a037e7984 */ /* 0x000fe80008000800 */
[----:B------:R-:W-:Y:S04]  /*36070*/  LDS R125, [R247+UR10+0x4180] ;  /* 0x0041800af77d7984 */ /* 0x000fe80008000800 */
[----:B------:R-:W1:Y:S01]  /*36080*/  LDS R127, [R247+UR10+0x6180] ;  /* 0x0061800af77f7984 */ /* 0x000e620008000800 */
[C---:B--2---:R-:W-:Y:S08]  /*36090*/  HMMA.1688.F32.TF32 R208, R128.reuse, R50, R208 ;  /* 0x0000003280d0723c */ /* 0x044ff000000810d0 */
[C---:B------:R-:W-:Y:S11]  /*360a0*/  HMMA.1688.F32.TF32 R212, R128.reuse, R46, R212 ;  /* 0x0000002e80d4723c */ /* 0x040ff600000810d4 */
[----:B------:R-:W-:Y:S04]  /*360b0*/  STL.64 [R1+0x1390], R208 ;  /* 0x001390d001007387 */ /* 0x000fe80000100a00 */
[----:B------:R3:W-:Y:S02]  /*360c0*/  STL.64 [R1+0x1398], R210 ;  /* 0x001398d201007387 */ /* 0x0007e40000100a00 */
[C---:B---3--:R-:W-:Y:S02]  /*360d0*/  HMMA.1688.F32.TF32 R208, R128.reuse, R42, R216 ;  /* 0x0000002a80d0723c */ /* 0x048fe400000810d8 */
[----:B------:R-:W-:Y:S04]  /*360e0*/  STL.64 [R1+0x1370], R212 ;  /* 0x001370d401007387 */ /* 0x000fe80000100a00 */
[----:B------:R2:W-:Y:S02]  /*360f0*/  STL.64 [R1+0x1378], R214 ;  /* 0x001378d601007387 */ /* 0x0005e40000100a00 */
[C---:B------:R-:W-:Y:S08]  /*36100*/  HMMA.1688.F32.TF32 R216, R128.reuse, R38, R220 ;  /* 0x0000002680d8723c */ /* 0x040ff000000810dc */
[C---:B--2---:R-:W-:Y:S03]  /*36110*/  HMMA.1688.F32.TF32 R212, R128.reuse, R34, R224 ;  /* 0x0000002280d4723c */ /* 0x044fe600000810e0 */
[----:B------:R-:W-:Y:S04]  /*36120*/  STL.64 [R1+0x1360], R208 ;  /* 0x001360d001007387 */ /* 0x000fe80000100a00 */
[----:B------:R2:W-:Y:S02]  /*36130*/  STL.64 [R1+0x1368], R210 ;  /* 0x001368d201007387 */ /* 0x0005e40000100a00 */
[C---:B--2---:R-:W-:Y:S02]  /*36140*/  HMMA.1688.F32.TF32 R208, R128.reuse, R30, R228 ;  /* 0x0000001e80d0723c */ /* 0x044fe400000810e4 */
[----:B------:R-:W-:Y:S04]  /*36150*/  STL.64 [R1+0x1340], R216 ;  /* 0x001340d801007387 */ /* 0x000fe80000100a00 */
[----:B------:R2:W-:Y:S04]  /*36160*/  STL.64 [R1+0x1348], R218 ;  /* 0x001348da01007387 */ /* 0x0005e80000100a00 */
[----:B------:R-:W-:Y:S04]  /*36170*/  STL.64 [R1+0x1320], R212 ;  /* 0x001320d401007387 */ /* 0x000fe80000100a00 */
[----:B------:R3:W-:Y:S01]  /*36180*/  STL.64 [R1+0x1328], R214 ;  /* 0x001328d601007387 */ /* 0x0007e20000100a00 */
[C---:B--2---:R-:W-:Y:S04]  /*36190*/  HMMA.1688.F32.TF32 R216, R128.reuse, R26, R232 ;  /* 0x0000001a80d8723c */ /* 0x044fe800000810e8 */
[----:B------:R-:W-:Y:S04]  /*361a0*/  STL.64 [R1+0x1300], R208 ;  /* 0x001300d001007387 */ /* 0x000fe80000100a00 */
[----:B------:R2:W-:Y:S01]  /*361b0*/  STL.64 [R1+0x1308], R210 ;  /* 0x001308d201007387 */ /* 0x0005e20000100a00 */
[C---:B---3--:R-:W-:Y:S08]  /*361c0*/  HMMA.1688.F32.TF32 R212, R128.reuse, R22, R236 ;  /* 0x0000001680d4723c */ /* 0x048ff000000810ec */
[C---:B--2---:R-:W-:Y:S08]  /*361d0*/  HMMA.1688.F32.TF32 R208, R128.reuse, R18, R92 ;  /* 0x0000001280d0723c */ /* 0x044ff0000008105c */
[C---:B------:R-:W-:Y:S01]  /*361e0*/  HMMA.1688.F32.TF32 R92, R128.reuse, R14, R100 ;  /* 0x0000000e805c723c */ /* 0x040fe20000081064 */
[----:B------:R-:W-:Y:S04]  /*361f0*/  STL.64 [R1+0x12e0], R216 ;  /* 0x0012e0d801007387 */ /* 0x000fe80000100a00 */
[----:B------:R-:W-:Y:S04]  /*36200*/  STL.64 [R1+0x12e8], R218 ;  /* 0x0012e8da01007387 */ /* 0x000fe80000100a00 */
[----:B------:R-:W-:Y:S01]  /*36210*/  STL.64 [R1+0x12b0], R212 ;  /* 0x0012b0d401007387 */ /* 0x000fe20000100a00 */
[C---:B----4-:R-:W-:Y:S03]  /*36220*/  HMMA.1688.F32.TF32 R100, R128.reuse, R10, R96 ;  /* 0x0000000a8064723c */ /* 0x050fe60000081060 */
[----:B------:R-:W-:Y:S04]  /*36230*/  STL.64 [R1+0x12b8], R214 ;  /* 0x0012b8d601007387 */ /* 0x000fe80000100a00 */
[----:B------:R-:W-:Y:S01]  /*36240*/  STL.64 [R1+0x1290], R208 ;  /* 0x001290d001007387 */ /* 0x000fe20000100a00 */
[C---:B------:R-:W-:Y:S03]  /*36250*/  HMMA.1688.F32.TF32 R96, R128.reuse, R6, R88 ;  /* 0x000000068060723c */ /* 0x040fe60000081058 */
[----:B------:R-:W-:Y:S04]  /*36260*/  STL.64 [R1+0x1298], R210 ;  /* 0x001298d201007387 */ /* 0x000fe80000100a00 */
[----:B------:R-:W-:Y:S01]  /*36270*/  STL.64 [R1+0x1270], R92 ;  /* 0x0012705c01007387 */ /* 0x000fe20000100a00 */
[C---:B------:R-:W-:Y:S03]  /*36280*/  HMMA.1688.F32.TF32 R88, R128.reuse, R202, R120 ;  /* 0x000000ca8058723c */ /* 0x040fe60000081078 */
[----:B------:R2:W-:Y:S05]  /*36290*/  STL.64 [R1+0x1278], R94 ;  /* 0x0012785e01007387 */ /* 0x0005ea0000100a00 */
[C---:B--2---:R-:W-:Y:S01]  /*362a0*/  HMMA.1688.F32.TF32 R92, R128.reuse, R206, R240 ;  /* 0x000000ce805c723c */ /* 0x044fe200000810f0 */
[----:B------:R-:W-:Y:S04]  /*362b0*/  STL.64 [R1+0x1250], R100 ;  /* 0x0012506401007387 */ /* 0x000fe80000100a00 */
[----:B------:R-:W-:Y:S04]  /*362c0*/  STL.64 [R1+0x1258], R102 ;  /* 0x0012586601007387 */ /* 0x000fe80000100a00 */
[----:B------:R-:W-:Y:S04]  /*362d0*/  STL.64 [R1+0x1230], R96 ;  /* 0x0012306001007387 */ /* 0x000fe80000100a00 */
[----:B------:R2:W-:Y:S06]  /*362e0*/  STL.64 [R1+0x1238], R98 ;  /* 0x0012386201007387 */ /* 0x0005ec0000100a00 */
[----:B------:R-:W-:Y:S04]  /*362f0*/  STL.64 [R1+0x1210], R92 ;  /* 0x0012105c01007387 */ /* 0x000fe80000100a00 */
[----:B------:R3:W-:Y:S01]  /*36300*/  STL.64 [R1+0x1218], R94 ;  /* 0x0012185e01007387 */ /* 0x0007e20000100a00 */
[C---:B--2---:R-:W-:Y:S03]  /*36310*/  HMMA.1688.F32.TF32 R96, R128.reuse, R198, R116 ;  /* 0x000000c68060723c */ /* 0x044fe60000081074 */
[----:B------:R-:W-:Y:S04]  /*36320*/  STL.64 [R1+0x1200], R88 ;  /* 0x0012005801007387 */ /* 0x000fe80000100a00 */
[----:B------:R2:W-:Y:S01]  /*36330*/  STL.64 [R1+0x1208], R90 ;  /* 0x0012085a01007387 */ /* 0x0005e20000100a00 */
[C---:B---3--:R-:W-:Y:S08]  /*36340*/  HMMA.1688.F32.TF32 R92, R128.reuse, R194, R112 ;  /* 0x000000c2805c723c */ /* 0x048ff00000081070 */
[C---:B--2---:R-:W-:Y:S03]  /*36350*/  HMMA.1688.F32.TF32 R88, R128.reuse, R190, R108 ;  /* 0x000000be8058723c */ /* 0x044fe6000008106c */
[----:B------:R-:W-:Y:S04]  /*36360*/  STL.64 [R1+0x11f0], R96 ;  /* 0x0011f06001007387 */ /* 0x000fe80000100a00 */
[----:B------:R2:W-:Y:S04]  /*36370*/  STL.64 [R1+0x11f8], R98 ;  /* 0x0011f86201007387 */ /* 0x0005e80000100a00 */
[----:B------:R-:W-:Y:S04]  /*36380*/  STL.64 [R1+0x11e0], R92 ;  /* 0x0011e05c01007387 */ /* 0x000fe80000100a00 */
[----:B------:R3:W-:Y:S01]  /*36390*/  STL.64 [R1+0x11e8], R94 ;  /* 0x0011e85e01007387 */ /* 0x0007e20000100a00 */
[C---:B--2---:R-:W-:Y:S03]  /*363a0*/  HMMA.1688.F32.TF32 R96, R128.reuse, R186, R104 ;  /* 0x000000ba8060723c */ /* 0x044fe60000081068 */
[----:B------:R-:W-:Y:S04]  /*363b0*/  STL.64 [R1+0x11d0], R88 ;  /* 0x0011d05801007387 */ /* 0x000fe80000100a00 */
[----:B------:R2:W-:Y:S01]  /*363c0*/  STL.64 [R1+0x11d8], R90 ;  /* 0x0011d85a01007387 */ /* 0x0005e20000100a00 */
[C---:B---3--:R-:W-:Y:S08]  /*363d0*/  HMMA.1688.F32.TF32 R92, R128.reuse, R182, R84 ;  /* 0x000000b6805c723c */ /* 0x048ff00000081054 */
[C---:B--2---:R-:W-:Y:S08]  /*363e0*/  HMMA.1688.F32.TF32 R88, R128.reuse, R178, R80 ;  /* 0x000000b28058723c */ /* 0x044ff00000081050 */
        /* <DEDUP_REMOVED lines=31> */
[----:B---3--:R-:W3:Y:S04]  /*365e0*/  LDL.LU R60, [R1+0x210] ;  /* 0x00021000013c7983 */ /* 0x008ee80000300800 */
[----:B------:R-:W3:Y:S04]  /*365f0*/  LDL.LU R61, [R1+0x214] ;  /* 0x00021400013d7983 */ /* 0x000ee80000300800 */
[----:B----4-:R-:W3:Y:S04]  /*36600*/  LDL.LU R62, [R1+0x218] ;  /* 0x00021800013e7983 */ /* 0x010ee80000300800 */
[----:B------:R-:W3:Y:S04]  /*36610*/  LDL.LU R63, [R1+0x21c] ;  /* 0x00021c00013f7983 */ /* 0x000ee80000300800 */
        /* <DEDUP_REMOVED lines=52> */
[----:B------:R-:W1:Y:S04]  /*36960*/  LDL.LU R224, [R1+0xb40] ;  /* 0x000b400001e07983 */ /* 0x000e680000300800 */
[----:B------:R-:W1:Y:S04]  /*36970*/  LDL.LU R225, [R1+0xb44] ;  /* 0x000b440001e17983 */ /* 0x000e680000300800 */
[----:B------:R-:W1:Y:S04]  /*36980*/  LDL.LU R226, [R1+0xb48] ;  /* 0x000b480001e27983 */ /* 0x000e680000300800 */
[----:B------:R-:W1:Y:S04]  /*36990*/  LDL.LU R227, [R1+0xb4c] ;  /* 0x000b4c0001e37983 */ /* 0x000e680000300800 */
        /* <DEDUP_REMOVED lines=44> */
[----:B--2---:R-:W-:-:S15]  /*36c60*/  HMMA.1688.F32.TF32 R208, R128, R146, R208 ;  /* 0x0000009280d0723c */ /* 0x004fde00000810d0 */
[----:B------:R-:W-:-:S04]  /*36c70*/  NOP ;  /* 0x0000000000007918 */ /* 0x000fc80000000000 */
[----:B------:R-:W-:Y:S04]  /*36c80*/  STL.64 [R1+0x1120], R208 ;  /* 0x001120d001007387 */ /* 0x000fe80000100a00 */
[----:B------:R2:W-:Y:S02]  /*36c90*/  STL.64 [R1+0x1128], R210 ;  /* 0x001128d201007387 */ /* 0x0005e40000100a00 */
[C---:B--2---:R-:W-:Y:S08]  /*36ca0*/  HMMA.1688.F32.TF32 R208, R128.reuse, R142, R212 ;  /* 0x0000008e80d0723c */ /* 0x044ff000000810d4 */
[C---:B---3--:R-:W-:Y:S08]  /*36cb0*/  HMMA.1688.F32.TF32 R216, R128.reuse, R138, R216 ;  /* 0x0000008a80d8723c */ /* 0x048ff000000810d8 */
[----:B------:R-:W-:Y:S01]  /*36cc0*/  HMMA.1688.F32.TF32 R212, R128, R134, R220 ;  /* 0x0000008680d4723c */ /* 0x000fe200000810dc */
[----:B------:R-:W-:Y:S04]  /*36cd0*/  LDS R128, [R3+UR10+0x4200] ;  /* 0x0042000a03807984 */ /* 0x000fe80008000800 */
[----:B------:R-:W-:Y:S04]  /*36ce0*/  STL.64 [R1+0x1110], R208 ;  /* 0x001110d001007387 */ /* 0x000fe80000100a00 */
[----:B------:R1:W-:Y:S04]  /*36cf0*/  STL.64 [R1+0x1118], R210 ;  /* 0x001118d201007387 */ /* 0x0003e80000100a00 */
[----:B------:R-:W-:Y:S04]  /*36d00*/  LDS R130, [R3+UR10+0x6200] ;  /* 0x0062000a03827984 */ /* 0x000fe80008000800 */
[----:B------:R-:W-:Y:S01]  /*36d10*/  LDS R129, [R247+UR10+0x4200] ;  /* 0x0042000af7817984 */ /* 0x000fe20008000800 */
[C---:B-1----:R-:W-:Y:S03]  /*36d20*/  HMMA.1688.F32.TF32 R208, R124.reuse, R54, R224 ;  /* 0x000000367cd0723c */ /* 0x042fe600000810e0 */
[----:B------:R-:W-:Y:S04]  /*36d30*/  STL.64 [R1+0x10f0], R216 ;  /* 0x0010f0d801007387 */ /* 0x000fe80000100a00 */
[----:B------:R-:W-:Y:S04]  /*36d40*/  STL.64 [R1+0x10f8], R218 ;  /* 0x0010f8da01007387 */ /* 0x000fe80000100a00 */
[----:B------:R-:W-:Y:S04]  /*36d50*/  STL.64 [R1+0x10e0], R212 ;  /* 0x0010e0d401007387 */ /* 0x000fe80000100a00 */
[----:B------:R-:W-:Y:S04]  /*36d60*/  STL.64 [R1+0x10e8], R214 ;  /* 0x0010e8d601007387 */ /* 0x000fe80000100a00 */
[----:B------:R-:W1:Y:S04]  /*36d70*/  LDS R131, [R247+UR10+0x6200] ;  /* 0x0062000af7837984 */ /* 0x000e680008000800 */
[----:B------:R-:W-:Y:S04]  /*36d80*/  STL.64 [R1+0x10c0], R208 ;  /* 0x0010c0d001007387 */ /* 0x000fe80000100a00 */
[----:B------:R2:W-:Y:S02]  /*36d90*/  STL.64 [R1+0x10c8], R210 ;  /* 0x0010c8d201007387 */ /* 0x0005e40000100a00 */
[C---:B--2---:R-:W-:Y:S08]  /*36da0*/  HMMA.1688.F32.TF32 R208, R124.reuse, R50, R228 ;  /* 0x000000327cd0723c */ /* 0x044ff000000810e4 */
[C---:B----4-:R-:W-:Y:S08]  /*36db0*/  HMMA.1688.F32.TF32 R216, R124.reuse, R46, R232 ;  /* 0x0000002e7cd8723c */ /* 0x050ff000000810e8 */
[C---:B------:R-:W-:Y:S03]  /*36dc0*/  HMMA.1688.F32.TF32 R212, R124.reuse, R42, R236 ;  /* 0x0000002a7cd4723c */ /* 0x040fe600000810ec */
[----:B------:R-:W-:Y:S04]  /*36dd0*/  STL.64 [R1+0x10b0], R208 ;  /* 0x0010b0d001007387 */ /* 0x000fe80000100a00 */
[----:B------:R2:W-:Y:S02]  /*36de0*/  STL.64 [R1+0x10b8], R210 ;  /* 0x0010b8d201007387 */ /* 0x0005e40000100a00 */
[C---:B--2---:R-:W-:Y:S08]  /*36df0*/  HMMA.1688.F32.TF32 R208, R124.reuse, R38, R92 ;  /* 0x000000267cd0723c */ /* 0x044ff0000008105c */
        /* <DEDUP_REMOVED lines=168> */
[C---:B--2---:R-:W-:Y:S08]  /*37880*/  HMMA.1688.F32.TF32 R208, R124.reuse, R162, R208 ;  /* 0x000000a27cd0723c */ /* 0x044ff000000810d0 */
[----:B---3--:R-:W-:-:S15]  /*37890*/  HMMA.1688.F32.TF32 R236, R124, R166, R236 ;  /* 0x000000a67cec723c */ /* 0x008fde00000810ec */
[----:B------:R-:W-:-:S04]  /*378a0*/  NOP ;  /* 0x0000000000007918 */ /* 0x000fc80000000000 */
[----:B------:R-:W-:Y:S04]  /*378b0*/  STL.64 [R1+0xe40], R236 ;  /* 0x000e40ec01007387 */ /* 0x000fe80000100a00 */
[----:B------:R2:W-:Y:S04]  /*378c0*/  STL.64 [R1+0xe48], R238 ;  /* 0x000e48ee01007387 */ /* 0x0005e80000100a00 */
[----:B--2---:R-:W2:Y:S04]  /*378d0*/  LDL.LU.64 R238, [R1+0x4670] ;  /* 0x0046700001ee7983 */ /* 0x004ea80000300a00 */
[----:B------:R-:W2:Y:S04]  /*378e0*/  LDL.LU.64 R236, [R1+0x4668] ;  /* 0x0046680001ec7983 */ /* 0x000ea80000300a00 */
[----:B------:R-:W-:Y:S04]  /*378f0*/  STL.64 [R1+0xe30], R208 ;  /* 0x000e30d001007387 */ /* 0x000fe80000100a00 */
[----:B------:R4:W-:Y:S02]  /*37900*/  STL.64 [R1+0xe38], R210 ;  /* 0x000e38d201007387 */ /* 0x0009e40000100a00 */
[C---:B----4-:R-:W-:Y:S08]  /*37910*/  HMMA.1688.F32.TF32 R208, R124.reuse, R158, R212 ;  /* 0x0000009e7cd0723c */ /* 0x050ff000000810d4 */
[C---:B------:R-:W-:Y:S08]  /*37920*/  HMMA.1688.F32.TF32 R216, R124.reuse, R154, R216 ;  /* 0x0000009a7cd8723c */ /* 0x040ff000000810d8 */
[C---:B------:R-:W-:Y:S03]  /*37930*/  HMMA.1688.F32.TF32 R212, R124.reuse, R150, R220 ;  /* 0x000000967cd4723c */ /* 0x040fe600000810dc */
[----:B------:R-:W-:Y:S04]  /*37940*/  STL.64 [R1+0xe10], R208 ;  /* 0x000e10d001007387 */ /* 0x000fe80000100a00 */
[----:B------:R3:W-:Y:S02]  /*37950*/  STL.64 [R1+0xe18], R210 ;  /* 0x000e18d201007387 */ /* 0x0007e40000100a00 */
[C---:B---3--:R-:W-:Y:S02]  /*37960*/  HMMA.1688.F32.TF32 R208, R124.reuse, R146, R224 ;  /* 0x000000927cd0723c */ /* 0x048fe400000810e0 */
[----:B------:R-:W-:Y:S04]  /*37970*/  STL.64 [R1+0xdf0], R216 ;  /* 0x000df0d801007387 */ /* 0x000fe80000100a00 */
[----:B------:R3:W-:Y:S04]  /*37980*/  STL.64 [R1+0xdf8], R218 ;  /* 0x000df8da01007387 */ /* 0x0007e80000100a00 */
[----:B------:R-:W-:Y:S04]  /*37990*/  STL.64 [R1+0xdc0], R212 ;  /* 0x000dc0d401007387 */ /* 0x000fe80000100a00 */
[----:B------:R4:W-:Y:S01]  /*379a0*/  STL.64 [R1+0xdc8], R214 ;  /* 0x000dc8d601007387 */ /* 0x0009e20000100a00 */
[C---:B---3--:R-:W-:Y:S04]  /*379b0*/  HMMA.1688.F32.TF32 R216, R124.reuse, R142, R228 ;  /* 0x0000008e7cd8723c */ /* 0x048fe800000810e4 */
[----:B------:R-:W-:Y:S04]  /*379c0*/  STL.64 [R1+0xd90], R208 ;  /* 0x000d90d001007387 */ /* 0x000fe80000100a00 */
[----:B------:R3:W-:Y:S01]  /*379d0*/  STL.64 [R1+0xd98], R210 ;  /* 0x000d98d201007387 */ /* 0x0007e20000100a00 */
[C---:B----4-:R-:W-:Y:S08]  /*379e0*/  HMMA.1688.F32.TF32 R212, R124.reuse, R138, R232 ;  /* 0x0000008a7cd4723c */ /* 0x050ff000000810e8 */
[----:B---3--:R-:W-:Y:S02]  /*379f0*/  HMMA.1688.F32.TF32 R208, R124, R134, R92 ;  /* 0x000000867cd0723c */ /* 0x008fe4000008105c */
[----:B------:R-:W-:Y:S04]  /*37a00*/  STL.64 [R1+0xd80], R216 ;  /* 0x000d80d801007387 */ /* 0x000fe80000100a00 */
[----:B------:R-:W-:Y:S02]  /*37a10*/  LDS R124, [R3+UR10+0x4280] ;  /* 0x0042800a037c7984 */ /* 0x000fe40008000800 */
[C---:B-1----:R-:W-:Y:S02]  /*37a20*/  HMMA.1688.F32.TF32 R92, R128.reuse, R54, R100 ;  /* 0x00000036805c723c */ /* 0x042fe40000081064 */
[----:B------:R-:W-:Y:S04]  /*37a30*/  STL.64 [R1+0xd88], R218 ;  /* 0x000d88da01007387 */ /* 0x000fe80000100a00 */
[----:B------:R-:W-:Y:S04]  /*37a40*/  STL.64 [R1+0xd60], R212 ;  /* 0x000d60d401007387 */ /* 0x000fe80000100a00 */
[----:B------:R-:W-:Y:S01]  /*37a50*/  STL.64 [R1+0xd68], R214 ;  /* 0x000d68d601007387 */ /* 0x000fe20000100a00 */
[C---:B------:R-:W-:Y:S03]  /*37a60*/  HMMA.1688.F32.TF32 R96, R128.reuse, R50, R96 ;  /* 0x000000328060723c */ /* 0x040fe60000081060 */
[----:B------:R-:W-:Y:S04]  /*37a70*/  STL.64 [R1+0xd30], R208 ;  /* 0x000d30d001007387 */ /* 0x000fe80000100a00 */
[----:B------:R-:W-:Y:S04]  /*37a80*/  STL.64 [R1+0xd38], R210 ;  /* 0x000d38d201007387 */ /* 0x000fe80000100a00 */
[----:B------:R-:W-:Y:S04]  /*37a90*/  STL.64 [R1+0xd20], R92 ;  /* 0x000d205c01007387 */ /* 0x000fe80000100a00 */
[----:B------:R1:W-:Y:S04]  /*37aa0*/  STL.64 [R1+0xd28], R94 ;  /* 0x000d285e01007387 */ /* 0x0003e80000100a00 */
[----:B------:R-:W-:Y:S04]  /*37ab0*/  LDS R126, [R3+UR10+0x6280] ;  /* 0x0062800a037e7984 */ /* 0x000fe80008000800 */
[----:B------:R-:W-:Y:S01]  /*37ac0*/  LDS R125, [R247+UR10+0x4280] ;  /* 0x0042800af77d7984 */ /* 0x000fe20008000800 */
[C---:B-1----:R-:W-:Y:S03]  /*37ad0*/  HMMA.1688.F32.TF32 R92, R128.reuse, R46, R88 ;  /* 0x0000002e805c723c */ /* 0x042fe60000081058 */
[----:B------:R-:W1:Y:S05]  /*37ae0*/  LDS R127, [R247+UR10+0x6280] ;  /* 0x0062800af77f7984 */ /* 0x000e6a0008000800 */
[C---:B------:R-:W-:Y:S01]  /*37af0*/  HMMA.1688.F32.TF32 R88, R128.reuse, R42, R240 ;  /* 0x0000002a8058723c */ /* 0x040fe200000810f0 */
[----:B------:R-:W-:Y:S04]  /*37b00*/  STL.64 [R1+0xd50], R96 ;  /* 0x000d506001007387 */ /* 0x000fe80000100a00 */
[----:B------:R3:W-:Y:S06]  /*37b10*/  STL.64 [R1+0xd58], R98 ;  /* 0x000d586201007387 */ /* 0x0007ec0000100a00 */
[----:B------:R-:W-:Y:S04]  /*37b20*/  STL.64 [R1+0xd10], R92 ;  /* 0x000d105c01007387 */ /* 0x000fe80000100a00 */
[----:B------:R4:W-:Y:S01]  /*37b30*/  STL.64 [R1+0xd18], R94 ;  /* 0x000d185e01007387 */ /* 0x0009e20000100a00 */
[C---:B---3--:R-:W-:Y:S03]  /*37b40*/  HMMA.1688.F32.TF32 R96, R128.reuse, R38, R120 ;  /* 0x000000268060723c */ /* 0x048fe60000081078 */
[----:B------:R-:W-:Y:S04]  /*37b50*/  STL.64 [R1+0xd00], R88 ;  /* 0x000d005801007387 */ /* 0x000fe80000100a00 */
[----:B------:R3:W-:Y:S01]  /*37b60*/  STL.64 [R1+0xd08], R90 ;  /* 0x000d085a01007387 */ /* 0x0007e20000100a00 */
[C---:B----4-:R-:W-:Y:S08]  /*37b70*/  HMMA.1688.F32.TF32 R92, R128.reuse, R34, R116 ;  /* 0x00000022805c723c */ /* 0x050ff00000081074 */
[C---:B---3--:R-:W-:Y:S03]  /*37b80*/  HMMA.1688.F32.TF32 R88, R128.reuse, R30, R112 ;  /* 0x0000001e8058723c */ /* 0x048fe60000081070 */
[----:B------:R-:W-:Y:S04]  /*37b90*/  STL.64 [R1+0xcf0], R96 ;  /* 0x000cf06001007387 */ /* 0x000fe80000100a00 */
[----:B------:R3:W-:Y:S04]  /*37ba0*/  STL.64 [R1+0xcf8], R98 ;  /* 0x000cf86201007387 */ /* 0x0007e80000100a00 */
[----:B------:R-:W-:Y:S04]  /*37bb0*/  STL.64 [R1+0xce0], R92 ;  /* 0x000ce05c01007387 */ /* 0x000fe80000100a00 */
[----:B------:R4:W-:Y:S01]  /*37bc0*/  STL.64 [R1+0xce8], R94 ;  /* 0x000ce85e01007387 */ /* 0x0009e20000100a00 */
[C---:B---3--:R-:W-:Y:S03]  /*37bd0*/  HMMA.1688.F32.TF32 R96, R128.reuse, R26, R108 ;  /* 0x0000001a8060723c */ /* 0x048fe6000008106c */
[----:B------:R-:W-:Y:S04]  /*37be0*/  STL.64 [R1+0xcd0], R88 ;  /* 0x000cd05801007387 */ /* 0x000fe80000100a00 */
[----:B------:R3:W-:Y:S01]  /*37bf0*/  STL.64 [R1+0xcd8], R90 ;  /* 0x000cd85a01007387 */ /* 0x0007e20000100a00 */
[C---:B----4-:R-:W-:Y:S08]  /*37c00*/  HMMA.1688.F32.TF32 R92, R128.reuse, R22, R104 ;  /* 0x00000016805c723c */ /* 0x050ff00000081068 */
[C---:B---3--:R-:W-:Y:S08]  /*37c10*/  HMMA.1688.F32.TF32 R88, R128.reuse, R18, R84 ;  /* 0x000000128058723c */ /* 0x048ff00000081054 */
        /* <DEDUP_REMOVED lines=26> */
[----:B------:R-:W3:Y:S04]  /*37dc0*/  LDL.LU R228, [R1+0x6b0] ;  /* 0x0006b00001e47983 */ /* 0x000ee80000300800 */
[----:B------:R4:W-:Y:S04]  /*37dd0*/  STL.64 [R1+0xc30], R60 ;  /* 0x000c303c01007387 */ /* 0x0009e80000100a00 */
[----:B------:R1:W-:Y:S04]  /*37de0*/  STL.64 [R1+0xc38], R62 ;  /* 0x000c383e01007387 */ /* 0x0003e80000100a00 */
[----:B------:R1:W-:Y:S04]  /*37df0*/  STL.64 [R1+0xc20], R56 ;  /* 0x000c203801007387 */ /* 0x0003e80000100a00 */
[----:B------:R1:W-:Y:S04]  /*37e00*/  STL.64 [R1+0xc28], R58 ;  /* 0x000c283a01007387 */ /* 0x0003e80000100a00 */
        /* <DEDUP_REMOVED lines=23> */
[----:B----4-:R-:W4:Y:S04]  /*37f80*/  LDL.LU R60, [R1+0x2090] ;  /* 0x00209000013c7983 */ /* 0x010f280000300800 */
[----:B------:R-:W4:Y:S04]  /*37f90*/  LDL.LU R61, [R1+0x2094] ;  /* 0x00209400013d7983 */ /* 0x000f280000300800 */
[----:B-1----:R-:W4:Y:S04]  /*37fa0*/  LDL.LU R62, [R1+0x2098] ;  /* 0x00209800013e7983 */ /* 0x002f280000300800 */
[----:B------:R-:W4:Y:S04]  /*37fb0*/  LDL.LU R63, [R1+0x209c] ;  /* 0x00209c00013f7983 */ /* 0x000f280000300800 */
[----:B------:R-:W2:Y:S04]  /*37fc0*/  LDL.LU R72, [R1] ;  /* 0x0000000001487983 */ /* 0x000ea80000300800 */
        /* <DEDUP_REMOVED lines=76> */
[C---:B---3--:R-:W-:Y:S08]  /*38490*/  HMMA.1688.F32.TF32 R80, R128.reuse, R142, R80 ;  /* 0x0000008e8050723c */ /* 0x048ff00000081050 */
[C---:B----4-:R-:W-:Y:S08]  /*384a0*/  HMMA.1688.F32.TF32 R104, R128.reuse, R150, R104 ;  /* 0x000000968068723c */ /* 0x050ff00000081068 */
[C---:B------:R-:W-:Y:S08]  /*384b0*/  HMMA.1688.F32.TF32 R108, R128.reuse, R154, R108 ;  /* 0x0000009a806c723c */ /* 0x040ff0000008106c */
[C---:B------:R-:W-:Y:S08]  /*384c0*/  HMMA.1688.F32.TF32 R112, R128.reuse, R158, R112 ;  /* 0x0000009e8070723c */ /* 0x040ff00000081070 */
[C---:B------:R-:W-:Y:S08]  /*384d0*/  HMMA.1688.F32.TF32 R120, R128.reuse, R166, R120 ;  /* 0x000000a68078723c */ /* 0x040ff00000081078 */
[C---:B------:R-:W-:Y:S08]  /*384e0*/  HMMA.1688.F32.TF32 R240, R128.reuse, R170, R240 ;  /* 0x000000aa80f0723c */ /* 0x040ff000000810f0 */
[C---:B------:R-:W-:Y:S08]  /*384f0*/  HMMA.1688.F32.TF32 R88, R128.reuse, R174, R88 ;  /* 0x000000ae8058723c */ /* 0x040ff00000081058 */
[C---:B------:R-:W-:Y:S08]  /*38500*/  HMMA.1688.F32.TF32 R100, R128.reuse, R182, R100 ;  /* 0x000000b68064723c */ /* 0x040ff00000081064 */
[C---:B------:R-:W-:Y:S08]  /*38510*/  HMMA.1688.F32.TF32 R92, R128.reuse, R186, R92 ;  /* 0x000000ba805c723c */ /* 0x040ff0000008105c */
[C---:B------:R-:W-:Y:S11]  /*38520*/  HMMA.1688.F32.TF32 R96, R128.reuse, R178, R96 ;  /* 0x000000b28060723c */ /* 0x040ff60000081060 */
[----:B------:R-:W-:Y:S04]  /*38530*/  STL.64 [R1+0xc10], R92 ;  /* 0x000c105c01007387 */ /* 0x000fe80000100a00 */
[----:B------:R1:W-:Y:S01]  /*38540*/  STL.64 [R1+0xc18], R94 ;  /* 0x000c185e01007387 */ /* 0x0003e20000100a00 */
[C---:B------:R-:W-:Y:S03]  /*38550*/  HMMA.1688.F32.TF32 R116, R128.reuse, R162, R116 ;  /* 0x000000a28074723c */ /* 0x040fe60000081074 */
[----:B-1----:R-:W2:Y:S04]  /*38560*/  LDL.LU.64 R94, [R1+0x4660] ;  /* 0x00466000015e7983 */ /* 0x002ea80000300a00 */
[----:B------:R-:W3:Y:S04]  /*38570*/  LDL.LU.64 R92, [R1+0x4658] ;  /* 0x00465800015c7983 */ /* 0x000ee80000300a00 */
[----:B------:R-:W-:Y:S04]  /*38580*/  STL.64 [R1+0xbf0], R100 ;  /* 0x000bf06401007387 */ /* 0x000fe80000100a00 */
[----:B------:R1:W-:Y:S04]  /*38590*/  STL.64 [R1+0xbf8], R102 ;  /* 0x000bf86601007387 */ /* 0x0003e80000100a00 */
[----:B-1----:R-:W4:Y:S04]  /*385a0*/  LDL.LU.64 R102, [R1+0x4650] ;  /* 0x0046500001667983 */ /* 0x002f280000300a00 */
[----:B------:R-:W2:Y:S04]  /*385b0*/  LDL.LU.64 R100, [R1+0x4648] ;  /* 0x0046480001647983 */ /* 0x000ea80000300a00 */
[----:B------:R-:W-:Y:S04]  /*385c0*/  STL.64 [R1+0xbe0], R96 ;  /* 0x000be06001007387 */ /* 0x000fe80000100a00 */
[----:B------:R1:W-:Y:S01]  /*385d0*/  STL.64 [R1+0xbe8], R98 ;  /* 0x000be86201007387 */ /* 0x0003e20000100a00 */
[C---:B------:R-:W-:Y:S03]  /*385e0*/  HMMA.1688.F32.TF32 R84, R128.reuse, R146, R84 ;  /* 0x000000928054723c */ /* 0x040fe60000081054 */
[----:B-1----:R-:W2:Y:S04]  /*385f0*/  LDL.LU.64 R98, [R1+0x4640] ;  /* 0x0046400001627983 */ /* 0x002ea80000300a00 */
[----:B------:R-:W2:Y:S04]  /*38600*/  LDL.LU.64 R96, [R1+0x4638] ;  /* 0x0046380001607983 */ /* 0x000ea80000300a00 */
[----:B------:R-:W-:Y:S04]  /*38610*/  STL.64 [R1+0xb40], R88 ;  /* 0x000b405801007387 */ /* 0x000fe80000100a00 */
[----:B------:R1:W-:Y:S04]  /*38620*/  STL.64 [R1+0xb48], R90 ;  /* 0x000b485a01007387 */ /* 0x0003e80000100a00 */
        /* <DEDUP_REMOVED lines=11> */
[----:B------:R1:W-:Y:S01]  /*386e0*/  STL.64 [R1+0xad8], R118 ;  /* 0x000ad87601007387 */ /* 0x0003e20000100a00 */
[----:B------:R-:W-:Y:S03]  /*386f0*/  HMMA.1688.F32.TF32 R128, R128, R134, R72 ;  /* 0x000000868080723c */ /* 0x000fe60000081048 */
        /* <DEDUP_REMOVED lines=26> */
[----:B------:R-:W2:Y:S04]  /*388a0*/  LDL.LU.64 R74, [R1+0x4590] ;  /* 0x00459000014a7983 */ /* 0x000ea80000300a00 */
[----:B------:R-:W2:Y:S04]  /*388b0*/  LDL.LU.64 R72, [R1+0x4588] ;  /* 0x0045880001487983 */ /* 0x000ea80000300a00 */
[----:B------:R1:W-:Y:S04]  /*388c0*/  STL.64 [R1+0x7c0], R128 ;  /* 0x0007c08001007387 */ /* 0x0003e80000100a00 */
[----:B------:R3:W-:Y:S04]  /*388d0*/  STL.64 [R1+0x7c8], R130 ;  /* 0x0007c88201007387 */ /* 0x0007e80000100a00 */
[----:B-1----:R-:W2:Y:S04]  /*388e0*/  LDL.LU R128, [R1+0x23a0] ;  /* 0x0023a00001807983 */ /* 0x002ea80000300800 */
[----:B------:R-:W2:Y:S04]  /*388f0*/  LDL.LU R129, [R1+0x23a4] ;  /* 0x0023a40001817983 */ /* 0x000ea80000300800 */
[----:B---3--:R-:W2:Y:S04]  /*38900*/  LDL.LU R130, [R1+0x23a8] ;  /* 0x0023a80001827983 */ /* 0x008ea80000300800 */
[----:B------:R-:W2:Y:S01]  /*38910*/  LDL.LU R131, [R1+0x23ac] ;  /* 0x0023ac0001837983 */ /* 0x000ea20000300800 */
[C---:B------:R-:W-:Y:S08]  /*38920*/  HMMA.1688.F32.TF32 R68, R124.reuse, R50, R68 ;  /* 0x000000327c44723c */ /* 0x040ff00000081044 */
[C---:B------:R-:W-:Y:S08]  /*38930*/  HMMA.1688.F32.TF32 R64, R124.reuse, R46, R64 ;  /* 0x0000002e7c40723c */ /* 0x040ff00000081040 */
[C---:B------:R-:W-:Y:S08]  /*38940*/  HMMA.1688.F32.TF32 R60, R124.reuse, R42, R60 ;  /* 0x0000002a7c3c723c */ /* 0x040ff0000008103c */
[C---:B------:R-:W-:Y:S08]  /*38950*/  HMMA.1688.F32.TF32 R56, R124.reuse, R38, R56 ;  /* 0x000000267c38723c */ /* 0x040ff00000081038 */
[C---:B------:R-:W-:Y:S08]  /*38960*/  HMMA.1688.F32.TF32 R248, R124.reuse, R34, R248 ;  /* 0x000000227cf8723c */ /* 0x040ff000000810f8 */
[----:B--2---:R-:W-:-:S15]  /*38970*/  HMMA.1688.F32.TF32 R128, R124, R54, R128 ;  /* 0x000000367c80723c */ /* 0x004fde0000081080 */
[----:B------:R-:W-:-:S04]  /*38980*/  NOP ;  /* 0x0000000000007918 */ /* 0x000fc80000000000 */
[----:B------:R-:W-:Y:S04]  /*38990*/  STL.64 [R1+0x7b0], R128 ;  /* 0x0007b08001007387 */ /* 0x000fe80000100a00 */
[----:B------:R-:W-:Y:S04]  /*389a0*/  STL.64 [R1+0x7b8], R130 ;  /* 0x0007b88201007387 */ /* 0x000fe80000100a00 */
[----:B------:R-:W-:Y:S04]  /*389b0*/  STL.64 [R1+0x830], R68 ;  /* 0x0008304401007387 */ /* 0x000fe80000100a00 */
[----:B------:R1:W-:Y:S01]  /*389c0*/  STL.64 [R1+0x838], R70 ;  /* 0x0008384601007387 */ /* 0x0003e20000100a00 */
[C---:B------:R-:W-:Y:S03]  /*389d0*/  HMMA.1688.F32.TF32 R208, R124.reuse, R30, R208 ;  /* 0x0000001e7cd0723c */ /* 0x040fe600000810d0 */
[----:B------:R-:W-:Y:S04]  /*389e0*/  LDS R128, [R3+UR10+0x4300] ;  /* 0x0043000a03807984 */ /* 0x000fe80008000800 */
[----:B------:R-:W-:Y:S04]  /*389f0*/  LDS R130, [R3+UR10+0x6300] ;  /* 0x0063000a03827984 */ /* 0x000fe80008000800 */
[----:B-1----:R-:W2:Y:S04]  /*38a00*/  LDL.LU.64 R70, [R1+0x4580] ;  /* 0x0045800001467983 */ /* 0x002ea80000300a00 */
[----:B------:R-:W2:Y:S04]  /*38a10*/  LDL.LU.64 R68, [R1+0x4578] ;  /* 0x0045780001447983 */ /* 0x000ea80000300a00 */
[----:B------:R-:W-:Y:S04]  /*38a20*/  STL.64 [R1+0x810], R64 ;  /* 0x0008104001007387 */ /* 0x000fe80000100a00 */
[----:B------:R1:W-:Y:S01]  /*38a30*/  STL.64 [R1+0x818], R66 ;  /* 0x0008184201007387 */ /* 0x0003e20000100a00 */
[C---:B------:R-:W-:Y:S03]  /*38a40*/  HMMA.1688.F32.TF32 R212, R124.reuse, R26, R212 ;  /* 0x0000001a7cd4723c */ /* 0x040fe600000810d4 */
[----:B------:R-:W-:Y:S04]  /*38a50*/  LDS R129, [R247+UR10+0x4300] ;  /* 0x0043000af7817984 */ /* 0x000fe80008000800 */
[----:B------:R-:W3:Y:S04]  /*38a60*/  LDS R131, [R247+UR10+0x6300] ;  /* 0x0063000af7837984 */ /* 0x000ee80008000800 */
[----:B-1----:R-:W2:Y:S04]  /*38a70*/  LDL.LU.64 R66, [R1+0x4570] ;  /* 0x0045700001427983 */ /* 0x002ea80000300a00 */
[----:B------:R-:W2:Y:S04]  /*38a80*/  LDL.LU.64 R64, [R1+0x4568] ;  /* 0x0045680001407983 */ /* 0x000ea80000300a00 */
[----:B------:R-:W-:Y:S04]  /*38a90*/  STL.64 [R1+0x800], R60 ;  /* 0x0008003c01007387 */ /* 0x000fe80000100a00 */
[----:B------:R1:W-:Y:S04]  /*38aa0*/  STL.64 [R1+0x808], R62 ;  /* 0x0008083e01007387 */ /* 0x0003e80000100a00 */
[----:B-1----:R-:W3:Y:S04]  /*38ab0*/  LDL.LU.64 R62, [R1+0x4560] ;  /* 0x00456000013e7983 */ /* 0x002ee80000300a00 */
[----:B------:R-:W3:Y:S04]  /*38ac0*/  LDL.LU.64 R60, [R1+0x4558] ;  /* 0x00455800013c7983 */ /* 0x000ee80000300a00 */
        /* <DEDUP_REMOVED lines=9> */
[----:B------:R1:W-:Y:S02]  /*38b60*/  STL.64 [R1+0x7a8], R210 ;  /* 0x0007a8d201007387 */ /* 0x0003e40000100a00 */
[C---:B-1----:R-:W-:Y:S02]  /*38b70*/  HMMA.1688.F32.TF32 R208, R124.reuse, R22, R216 ;  /* 0x000000167cd0723c */ /* 0x042fe400000810d8 */
        /* <DEDUP_REMOVED lines=10> */
[----:B------:R-:W-:Y:S01]  /*38c20*/  STL.64 [R1+0x728], R214 ;  /* 0x000728d601007387 */ /* 0x000fe20000100a00 */
[----:B-1----:R-:W-:Y:S04]  /*38c30*/  HMMA.1688.F32.TF32 R216, R124, R6, R232 ;  /* 0x000000067cd8723c */ /* 0x002fe800000810e8 */
[----:B------:R-:W-:Y:S04]  /*38c40*/  STL.64 [R1+0x700], R208 ;  /* 0x000700d001007387 */ /* 0x000fe80000100a00 */
[----:B------:R-:W-:Y:S11]  /*38c50*/  STL.64 [R1+0x708], R210 ;  /* 0x000708d201007387 */ /* 0x000ff60000100a00 */
[----:B------:R1:W-:Y:S04]  /*38c60*/  STL.64 [R1+0x6e0], R216 ;  /* 0x0006e0d801007387 */ /* 0x0003e80000100a00 */
[----:B------:R1:W-:Y:S01]  /*38c70*/  STL.64 [R1+0x6e8], R218 ;  /* 0x0006e8da01007387 */ /* 0x0003e20000100a00 */
[----:B------:R-:W-:-:S02]  /*38c80*/  IMAD.MOV.U32 R224, RZ, RZ, R100 ;  /* 0x000000ffffe07224 */ /* 0x000fc400078e0064 */
[----:B------:R-:W-:Y:S02]  /*38c90*/  IMAD.MOV.U32 R225, RZ, RZ, R101 ;  /* 0x000000ffffe17224 */ /* 0x000fe400078e0065 */
[----:B----4-:R-:W-:Y:S02]  /*38ca0*/  IMAD.MOV.U32 R226, RZ, RZ, R102 ;  /* 0x000000ffffe27224 */ /* 0x010fe400078e0066 */
[----:B------:R-:W-:Y:S02]  /*38cb0*/  IMAD.MOV.U32 R227, RZ, RZ, R103 ;  /* 0x000000ffffe37224 */ /* 0x000fe400078e0067 */
[----:B------:R-:W-:Y:S02]  /*38cc0*/  IMAD.MOV.U32 R220, RZ, RZ, R96 ;  /* 0x000000ffffdc7224 */ /* 0x000fe400078e0060 */
[----:B------:R-:W-:Y:S02]  /*38cd0*/  IMAD.MOV.U32 R221, RZ, RZ, R97 ;  /* 0x000000ffffdd7224 */ /* 0x000fe400078e0061 */
[----:B------:R-:W-:-:S02]  /*38ce0*/  IMAD.MOV.U32 R222, RZ, RZ, R98 ;  /* 0x000000ffffde7224 */ /* 0x000fc400078e0062 */
[----:B------:R-:W-:Y:S02]  /*38cf0*/  IMAD.MOV.U32 R223, RZ, RZ, R99 ;  /* 0x000000ffffdf7224 */ /* 0x000fe400078e0063 */
[----:B-1----:R-:W-:Y:S02]  /*38d00*/  IMAD.MOV.U32 R216, RZ, RZ, R88 ;  /* 0x000000ffffd87224 */ /* 0x002fe400078e0058 */
[----:B------:R-:W-:Y:S02]  /*38d10*/  IMAD.MOV.U32 R217, RZ, RZ, R89 ;  /* 0x000000ffffd97224 */ /* 0x000fe400078e0059 */
[----:B------:R-:W-:Y:S02]  /*38d20*/  IMAD.MOV.U32 R218, RZ, RZ, R90 ;  /* 0x000000ffffda7224 */ /* 0x000fe400078e005a */
[----:B------:R-:W-:Y:S01]  /*38d30*/  IMAD.MOV.U32 R219, RZ, RZ, R91 ;  /* 0x000000ffffdb7224 */ /* 0x000fe200078e005b */
[C---:B--2---:R-:W-:Y:S08]  /*38d40*/  HMMA.1688.F32.TF32 R64, R124.reuse, R194, R64 ;  /* 0x000000c27c40723c */ /* 0x044ff00000081040 */
[C---:B---3--:R-:W-:Y:S08]  /*38d50*/  HMMA.1688.F32.TF32 R208, R124.reuse, R202, R56 ;  /* 0x000000ca7cd0723c */ /* 0x048ff00000081038 */
[C---:B------:R-:W-:Y:S08]  /*38d60*/  HMMA.1688.F32.TF32 R56, R124.reuse, R198, R60 ;  /* 0x000000c67c38723c */ /* 0x040ff0000008103c */
[C---:B------:R-:W-:Y:S08]  /*38d70*/  HMMA.1688.F32.TF32 R212, R124.reuse, R206, R248 ;  /* 0x000000ce7cd4723c */ /* 0x040ff000000810f8 */
[C---:B------:R-:W-:Y:S11]  /*38d80*/  HMMA.1688.F32.TF32 R60, R124.reuse, R190, R68 ;  /* 0x000000be7c3c723c */ /* 0x040ff60000081044 */
[----:B------:R-:W-:Y:S04]  /*38d90*/  STL.64 [R1+0x6c0], R212 ;  /* 0x0006c0d401007387 */ /* 0x000fe80000100a00 */
[----:B------:R-:W-:Y:S04]  /*38da0*/  STL.64 [R1+0x6c8], R214 ;  /* 0x0006c8d601007387 */ /* 0x000fe80000100a00 */
[----:B------:R-:W-:Y:S04]  /*38db0*/  STL.64 [R1+0x6a0], R208 ;  /* 0x0006a0d001007387 */ /* 0x000fe80000100a00 */
[----:B------:R-:W-:Y:S04]  /*38dc0*/  STL.64 [R1+0x6a8], R210 ;  /* 0x0006a8d201007387 */ /* 0x000fe80000100a00 */
        /* <DEDUP_REMOVED lines=11> */
[----:B-1----:R-:W-:Y:S02]  /*38e80*/  HMMA.1688.F32.TF32 R56, R124, R174, R84 ;  /* 0x000000ae7c38723c */ /* 0x002fe40000081054 */
[----:B------:R-:W-:Y:S04]  /*38e90*/  STL.64 [R1+0x600], R64 ;  /* 0x0006004001007387 */ /* 0x000fe80000100a00 */
[----:B------:R-:W-:Y:S05]  /*38ea0*/  STL.64 [R1+0x608], R66 ;  /* 0x0006084201007387 */ /* 0x000fea0000100a00 */
[----:B------:R-:W-:Y:S04]  /*38eb0*/  STL.64 [R1+0x5e0], R60 ;  /* 0x0005e03c01007387 */ /* 0x000fe80000100a00 */
[----:B------:R-:W-:Y:S04]  /*38ec0*/  STL.64 [R1+0x5e8], R62 ;  /* 0x0005e83e01007387 */ /* 0x000fe80000100a00 */
[----:B------:R-:W2:Y:S04]  /*38ed0*/  LDL.LU R100, [R1+0x4534] ;  /* 0x0045340001647983 */ /* 0x000ea80000300800 */
        /* <DEDUP_REMOVED lines=21> */
[----:B-1----:R-:W4:Y:S04]  /*39030*/  LDL.LU R56, [R1+0xbc0] ;  /* 0x000bc00001387983 */ /* 0x002f280000300800 */
[----:B------:R-:W4:Y:S04]  /*39040*/  LDL.LU R57, [R1+0xbc4] ;  /* 0x000bc40001397983 */ /* 0x000f280000300800 */
[----:B---3--:R-:W3:Y:S04]  /*39050*/  LDL.LU R58, [R1+0xbc8] ;  /* 0x000bc800013a7983 */ /* 0x008ee80000300800 */
        /* <DEDUP_REMOVED lines=40> */
[----:B------:R-:W3:Y:S04]  /*392e0*/  LDL.LU R215, [R1+0xacc] ;  /* 0x000acc0001d77983 */ /* 0x000ee80000300800 */
[----:B------:R-:W3:Y:S04]  /*392f0*/  LDL.LU R92, [R1+0x4504] ;  /* 0x00450400015c7983 */ /* 0x000ee80000300800 */
[----:B------:R-:W3:Y:S04]  /*39300*/  LDL.LU R93, [R1+0x4500] ;  /* 0x00450000015d7983 */ /* 0x000ee80000300800 */
[----:B------:R-:W3:Y:S04]  /*39310*/  LDL.LU R94, [R1+0x44fc] ;  /* 0x0044fc00015e7983 */ /* 0x000ee80000300800 */
[----:B------:R-:W3:Y:S01]  /*39320*/  LDL.LU R95, [R1+0x44f8] ;  /* 0x0044f800015f7983 */ /* 0x000ee20000300800 */
[----:B--2---:R-:W-:-:S15]  /*39330*/  HMMA.1688.F32.TF32 R88, R124, R170, R88 ;  /* 0x000000aa7c58723c */ /* 0x004fde0000081058 */
[----:B------:R-:W-:-:S04]  /*39340*/  NOP ;  /* 0x0000000000007918 */ /* 0x000fc80000000000 */
[----:B------:R1:W-:Y:S04]  /*39350*/  STL.64 [R1+0x5a0], R88 ;  /* 0x0005a05801007387 */ /* 0x0003e80000100a00 */
[----:B------:R2:W-:Y:S04]  /*39360*/  STL.64 [R1+0x5a8], R90 ;  /* 0x0005a85a01007387 */ /* 0x0005e80000100a00 */
[----:B-1----:R-:W4:Y:S04]  /*39370*/  LDL.LU R88, [R1+0x2660] ;  /* 0x0026600001587983 */ /* 0x002f280000300800 */
[----:B------:R-:W4:Y:S04]  /*39380*/  LDL.LU R89, [R1+0x2664] ;  /* 0x0026640001597983 */ /* 0x000f280000300800 */
[----:B--2---:R-:W2:Y:S04]  /*39390*/  LDL.LU R90, [R1+0x2668] ;  /* 0x00266800015a7983 */ /* 0x004ea80000300800 */
[----:B------:R-:W2:Y:S01]  /*393a0*/  LDL.LU R91, [R1+0x266c] ;  /* 0x00266c00015b7983 */ /* 0x000ea20000300800 */
[----:B---3--:R-:W-:-:S15]  /*393b0*/  HMMA.1688.F32.TF32 R92, R124, R166, R92 ;  /* 0x000000a67c5c723c */ /* 0x008fde000008105c */
[----:B------:R-:W-:-:S04]  /*393c0*/  NOP ;  /* 0x0000000000007918 */ /* 0x000fc80000000000 */
[----:B------:R-:W-:Y:S04]  /*393d0*/  STL.64 [R1+0x580], R92 ;  /* 0x0005805c01007387 */ /* 0x000fe80000100a00 */
[----:B------:R4:W-:Y:S02]  /*393e0*/  STL.64 [R1+0x588], R94 ;  /* 0x0005885e01007387 */ /* 0x0009e40000100a00 */
[C---:B----4-:R-:W-:Y:S08]  /*393f0*/  HMMA.1688.F32.TF32 R92, R124.reuse, R162, R96 ;  /* 0x000000a27c5c723c */ /* 0x050ff00000081060 */
[C---:B------:R-:W-:Y:S11]  /*39400*/  HMMA.1688.F32.TF32 R96, R124.reuse, R158, R100 ;  /* 0x0000009e7c60723c */ /* 0x040ff60000081064 */
        /* <DEDUP_REMOVED lines=17> */
[----:B---3--:R-:W-:Y:S08]  /*39520*/  HMMA.1688.F32.TF32 R96, R124, R134, R240 ;  /* 0x000000867c60723c */ /* 0x008ff000000810f0 */
[C---:B-1----:R-:W-:Y:S02]  /*39530*/  HMMA.1688.F32.TF32 R92, R128.reuse, R54, R228 ;  /* 0x00000036805c723c */ /* 0x042fe400000810e4 */
[----:B------:R-:W-:Y:S04]  /*39540*/  STL.64 [R1+0x490], R100 ;  /* 0x0004906401007387 */ /* 0x000fe80000100a00 */
[----:B------:R-:W-:Y:S05]  /*39550*/  STL.64 [R1+0x498], R102 ;  /* 0x0004986601007387 */ /* 0x000fea0000100a00 */
[----:B------:R-:W-:Y:S04]  /*39560*/  STL.64 [R1+0x30], R96 ;  /* 0x0000306001007387 */ /* 0x000fe80000100a00 */
[----:B------:R-:W-:Y:S04]  /*39570*/  STL.64 [R1+0x38], R98 ;  /* 0x0000386201007387 */ /* 0x000fe80000100a00 */
[----:B------:R-:W-:Y:S04]  /*39580*/  LDS R228, [R3+UR10+0x4380] ;  /* 0x0043800a03e47984 */ /* 0x000fe80008000800 */
[----:B------:R-:W-:Y:S04]  /*39590*/  STL.64 [R1+0x20], R92 ;  /* 0x0000205c01007387 */ /* 0x000fe80000100a00 */
[----:B------:R2:W-:Y:S04]  /*395a0*/  STL.64 [R1+0x28], R94 ;  /* 0x0000285e01007387 */ /* 0x0005e80000100a00 */
[----:B------:R-:W-:Y:S04]  /*395b0*/  LDS R230, [R3+UR10+0x6380] ;  /* 0x0063800a03e67984 */ /* 0x000fe80008000800 */
[----:B------:R-:W-:Y:S01]  /*395c0*/  LDS R229, [R247+UR10+0x4380] ;  /* 0x0043800af7e57984 */ /* 0x000fe20008000800 */
[C---:B--2---:R-:W-:Y:S03]  /*395d0*/  HMMA.1688.F32.TF32 R92, R128.reuse, R50, R88 ;  /* 0x00000032805c723c */ /* 0x044fe60000081058 */
[----:B------:R-:W1:Y:S05]  /*395e0*/  LDS R231, [R247+UR10+0x6380] ;  /* 0x0063800af7e77984 */ /* 0x000e6a0008000800 */
        /* <DEDUP_REMOVED lines=131> */
[----:B------:R-:W1:Y:S04]  /*39e20*/  LDL.LU R72, [R1+0x2960] ;  /* 0x0029600001487983 */ /* 0x000e680000300800 */
[----:B------:R-:W1:Y:S04]  /*39e30*/  LDL.LU R73, [R1+0x2964] ;  /* 0x0029640001497983 */ /* 0x000e680000300800 */
[----:B------:R-:W1:Y:S04]  /*39e40*/  LDL.LU R74, [R1+0x2968] ;  /* 0x00296800014a7983 */ /* 0x000e680000300800 */
[----:B------:R-:W1:Y:S04]  /*39e50*/  LDL.LU R75, [R1+0x296c] ;  /* 0x00296c00014b7983 */ /* 0x000e680000300800 */
        /* <DEDUP_REMOVED lines=17> */
[C---:B------:R-:W-:Y:S11]  /*39f70*/  HMMA.1688.F32.TF32 R240, R128.reuse, R186, R240 ;  /* 0x000000ba80f0723c */ /* 0x040ff600000810f0 */
[----:B------:R-:W-:Y:S04]  /*39f80*/  STL.64 [R1+0x380], R124 ;  /* 0x0003807c01007387 */ /* 0x000fe80000100a00 */
[----:B------:R3:W-:Y:S02]  /*39f90*/  STL.64 [R1+0x388], R126 ;  /* 0x0003887e01007387 */ /* 0x0007e40000100a00 */
        /* <DEDUP_REMOVED lines=12> */
[C---:B----4-:R-:W-:Y:S01]  /*3a060*/  HMMA.1688.F32.TF32 R92, R128.reuse, R150, R88 ;  /* 0x00000096805c723c */ /* 0x050fe20000081058 */
        /* <DEDUP_REMOVED lines=9> */
[----:B------:R-:W-:Y:S03]  /*3a100*/  STL.64 [R1+0x320], R108 ;  /* 0x0003206c01007387 */ /* 0x000fe60000100a00 */
[----:B------:R-:W-:Y:S01]  /*3a110*/  HMMA.1688.F32.TF32 R76, R128, R134, R236 ;  /* 0x00000086804c723c */ /* 0x000fe200000810ec */
[----:B------:R-:W-:Y:S04]  /*3a120*/  STL.64 [R1+0x328], R110 ;  /* 0x0003286e01007387 */ /* 0x000fe80000100a00 */
[----:B------:R-:W-:Y:S03]  /*3a130*/  STL.64 [R1+0x310], R104 ;  /* 0x0003106801007387 */ /* 0x000fe60000100a00 */
[C---:B-1----:R-:W-:Y:S01]  /*3a140*/  HMMA.1688.F32.TF32 R72, R228.reuse, R54, R72 ;  /* 0x00000036e448723c */ /* 0x042fe20000081048 */
        /* <DEDUP_REMOVED lines=17> */
[----:B------:R-:W-:Y:S04]  /*3a260*/  LDS R80, [R3+UR10+0x4400] ;  /* 0x0044000a03507984 */ /* 0x000fe80008000800 */
[----:B------:R-:W-:Y:S01]  /*3a270*/  LDS R82, [R3+UR10+0x6400] ;  /* 0x0064000a03527984 */ /* 0x000fe20008000800 */
[C---:B-1----:R-:W-:Y:S03]  /*3a280*/  HMMA.1688.F32.TF32 R72, R228.reuse, R50, R68 ;  /* 0x00000032e448723c */ /* 0x042fe60000081044 */
[----:B------:R-:W-:Y:S04]  /*3a290*/  LDS R81, [R247+UR10+0x4400] ;  /* 0x0044000af7517984 */ /* 0x000fe80008000800 */
[----:B------:R-:W1:Y:S01]  /*3a2a0*/  LDS R83, [R247+UR10+0x6400] ;  /* 0x0064000af7537984 */ /* 0x000e620008000800 */
        /* <DEDUP_REMOVED lines=100> */
[----:B--2---:R-:W-:Y:S03]  /*3a8f0*/  HMMA.1688.F32.TF32 R100, R228, R6, R224 ;  /* 0x00000006e464723c */ /* 0x004fe600000810e0 */
[----:B------:R-:W2:-:S15]  /*3a900*/  LDL.LU R224, [R1+0xf40] ;  /* 0x000f400001e07983 */ /* 0x000e9e0000300800 */
[----:B------:R-:W-:Y:S01]  /*3a910*/  NOP ;  /* 0x0000000000007918 */ /* 0x000fe20000000000 */
[----:B------:R-:W-:Y:S04]  /*3a920*/  STL.64 [R1+0x200], R100 ;  /* 0x0002006401007387 */ /* 0x000fe80000100a00 */
[----:B------:R3:W-:Y:S04]  /*3a930*/  STL.64 [R1+0x208], R102 ;  /* 0x0002086601007387 */ /* 0x0007e80000100a00 */
[----:B------:R-:W2:Y:S04]  /*3a940*/  LDL.LU R225, [R1+0xf44] ;  /* 0x000f440001e17983 */ /* 0x000ea80000300800 */
[----:B------:R-:W2:Y:S01]  /*3a950*/  LDL.LU R226, [R1+0xf48] ;  /* 0x000f480001e27983 */ /* 0x000ea20000300800 */
[C---:B---3--:R-:W-:Y:S03]  /*3a960*/  HMMA.1688.F32.TF32 R100, R228.reuse, R206, R96 ;  /* 0x000000cee464723c */ /* 0x048fe60000081060 */
[----:B------:R-:W2:Y:S05]  /*3a970*/  LDL.LU R227, [R1+0xf4c] ;  /* 0x000f4c0001e37983 */ /* 0x000eaa0000300800 */
        /* <DEDUP_REMOVED lines=10> */
[----:B------:R-:W3:Y:S04]  /*3aa20*/  LDL.LU R232, [R1+0xf70] ;  /* 0x000f700001e87983 */ /* 0x000ee80000300800 */
[----:B------:R-:W-:Y:S04]  /*3aa30*/  STL.64 [R1+0xf0], R88 ;  /* 0x0000f05801007387 */ /* 0x000fe80000100a00 */
[----:B------:R-:W-:Y:S04]  /*3aa40*/  STL.64 [R1+0xf8], R90 ;  /* 0x0000f85a01007387 */ /* 0x000fe80000100a00 */
[----:B------:R-:W-:Y:S04]  /*3aa50*/  STL.64 [R1+0xe0], R84 ;  /* 0x0000e05401007387 */ /* 0x000fe80000100a00 */
[----:B------:R4:W-:Y:S04]  /*3aa60*/  STL.64 [R1+0xe8], R86 ;  /* 0x0000e85601007387 */ /* 0x0009e80000100a00 */
[----:B------:R-:W3:Y:S04]  /*3aa70*/  LDL.LU R233, [R1+0xf74] ;  /* 0x000f740001e97983 */ /* 0x000ee80000300800 */
[----:B------:R-:W3:Y:S04]  /*3aa80*/  LDL.LU R234, [R1+0xf78] ;  /* 0x000f780001ea7983 */ /* 0x000ee80000300800 */
[----:B------:R-:W3:Y:S01]  /*3aa90*/  LDL.LU R235, [R1+0xf7c] ;  /* 0x000f7c0001eb7983 */ /* 0x000ee20000300800 */
[C---:B----4-:R-:W-:Y:S08]  /*3aaa0*/  HMMA.1688.F32.TF32 R84, R228.reuse, R186, R76 ;  /* 0x000000bae454723c */ /* 0x050ff0000008104c */
        /* <DEDUP_REMOVED lines=10> */
[----:B------:R-:W4:Y:S04]  /*3ab50*/  LDL.LU R216, [R1+0xf60] ;  /* 0x000f600001d87983 */ /* 0x000f280000300800 */
[----:B------:R-:W-:Y:S04]  /*3ab60*/  STL.64 [R1+0xa0], R68 ;  /* 0x0000a04401007387 */ /* 0x000fe80000100a00 */
[----:B------:R1:W-:Y:S04]  /*3ab70*/  STL.64 [R1+0xa8], R70 ;  /* 0x0000a84601007387 */ /* 0x0003e80000100a00 */
[----:B------:R-:W-:Y:S04]  /*3ab80*/  STL.64 [R1+0x90], R64 ;  /* 0x0000904001007387 */ /* 0x000fe80000100a00 */
[----:B------:R1:W-:Y:S04]  /*3ab90*/  STL.64 [R1+0x98], R66 ;  /* 0x0000984201007387 */ /* 0x0003e80000100a00 */
[----:B------:R-:W4:Y:S04]  /*3aba0*/  LDL.LU R217, [R1+0xf64] ;  /* 0x000f640001d97983 */ /* 0x000f280000300800 */
[----:B------:R-:W4:Y:S04]  /*3abb0*/  LDL.LU R218, [R1+0xf68] ;  /* 0x000f680001da7983 */ /* 0x000f280000300800 */
[----:B------:R-:W4:Y:S01]  /*3abc0*/  LDL.LU R219, [R1+0xf6c] ;  /* 0x000f6c0001db7983 */ /* 0x000f220000300800 */
[C---:B-1----:R-:W-:Y:S03]  /*3abd0*/  HMMA.1688.F32.TF32 R68, R228.reuse, R166, R60 ;  /* 0x000000a6e444723c */ /* 0x042fe6000008103c */
[----:B------:R-:W-:Y:S04]  /*3abe0*/  LDS R76, [R3+UR10+0x4480] ;  /* 0x0044800a034c7984 */ /* 0x000fe80008000800 */
[----:B------:R-:W-:Y:S01]  /*3abf0*/  LDS R78, [R3+UR10+0x6480] ;  /* 0x0064800a034e7984 */ /* 0x000fe20008000800 */
[C---:B------:R-:W-:Y:S03]  /*3ac00*/  HMMA.1688.F32.TF32 R64, R228.reuse, R162, R56 ;  /* 0x000000a2e440723c */ /* 0x040fe60000081038 */
        /* <DEDUP_REMOVED lines=13> */
[----:B------:R1:W-:Y:S04]  /*3ace0*/  STL.64 [R1], R56 ;  /* 0x0000003801007387 */ /* 0x0003e80000100a00 */
[----:B------:R1:W-:Y:S04]  /*3acf0*/  STL.64 [R1+0x8], R58 ;  /* 0x0000083a01007387 */ /* 0x0003e80000100a00 */
[----:B------:R-:W-:Y:S04]  /*3ad00*/  STL.64 [R1+0x41f8], R248 ;  /* 0x0041f8f801007387 */ /* 0x000fe80000100a00 */
[----:B------:R-:W-:Y:S04]  /*3ad10*/  STL [R1+0x4218], R240 ;  /* 0x004218f001007387 */ /* 0x000fe80000100800 */
[----:B------:R-:W-:Y:S04]  /*3ad20*/  STL [R1+0x4214], R241 ;  /* 0x004214f101007387 */ /* 0x000fe80000100800 */
[----:B------:R-:W-:Y:S04]  /*3ad30*/  STL [R1+0x4210], R242 ;  /* 0x004210f201007387 */ /* 0x000fe80000100800 */
[----:B------:R-:W-:Y:S01]  /*3ad40*/  STL [R1+0x420c], R243 ;  /* 0x00420cf301007387 */ /* 0x000fe20000100800 */
[C---:B--2---:R-:W-:Y:S03]  /*3ad50*/  HMMA.1688.F32.TF32 R236, R228.reuse, R142, R224 ;  /* 0x0000008ee4ec723c */ /* 0x044fe600000810e0 */
[----:B------:R-:W2:Y:S04]  /*3ad60*/  LDL.LU R224, [R1+0x2a30] ;  /* 0x002a300001e07983 */ /* 0x000ea80000300800 */
[----:B------:R-:W2:Y:S04]  /*3ad70*/  LDL.LU R225, [R1+0x2a34] ;  /* 0x002a340001e17983 */ /* 0x000ea80000300800 */
[----:B------:R-:W2:Y:S04]  /*3ad80*/  LDL.LU R226, [R1+0x2a38] ;  /* 0x002a380001e27983 */ /* 0x000ea80000300800 */
[----:B------:R-:W2:Y:S04]  /*3ad90*/  LDL.LU R227, [R1+0x2a3c] ;  /* 0x002a3c0001e37983 */ /* 0x000ea80000300800 */
[----:B------:R-:W-:Y:S04]  /*3ada0*/  STL [R1+0x4224], R236 ;  /* 0x004224ec01007387 */ /* 0x000fe80000100800 */
[----:B------:R-:W-:Y:S04]  /*3adb0*/  STL [R1+0x4220], R237 ;  /* 0x004220ed01007387 */ /* 0x000fe80000100800 */
[----:B------:R-:W-:Y:S04]  /*3adc0*/  STL [R1+0x421c], R238 ;  /* 0x00421cee01007387 */ /* 0x000fe80000100800 */
[----:B------:R-:W-:Y:S04]  /*3add0*/  STL [R1+0x4208], R239 ;  /* 0x004208ef01007387 */ /* 0x000fe80000100800 */
[----:B------:R-:W2:Y:S04]  /*3ade0*/  LDL.LU R220, [R1+0x29d0] ;  /* 0x0029d00001dc7983 */ /* 0x000ea80000300800 */
[----:B------:R-:W2:Y:S04]  /*3adf0*/  LDL.LU R221, [R1+0x29d4] ;  /* 0x0029d40001dd7983 */ /* 0x000ea80000300800 */
[----:B------:R-:W2:Y:S04]  /*3ae00*/  LDL.LU R222, [R1+0x29d8] ;  /* 0x0029d80001de7983 */ /* 0x000ea80000300800 */
[----:B------:R-:W2:Y:S01]  /*3ae10*/  LDL.LU R223, [R1+0x29dc] ;  /* 0x0029dc0001df7983 */ /* 0x000ea20000300800 */
[----:B---3--:R-:W-:-:S15]  /*3ae20*/  HMMA.1688.F32.TF32 R232, R228, R138, R232 ;  /* 0x0000008ae4e8723c */ /* 0x008fde00000810e8 */
[----:B------:R-:W-:-:S04]  /*3ae30*/  NOP ;  /* 0x0000000000007918 */ /* 0x000fc80000000000 */
[----:B------:R-:W-:Y:S04]  /*3ae40*/  STL [R1+0x41f4], R232 ;  /* 0x0041f4e801007387 */ /* 0x000fe80000100800 */
[----:B------:R-:W-:Y:S04]  /*3ae50*/  STL [R1+0x41f0], R233 ;  /* 0x0041f0e901007387 */ /* 0x000fe80000100800 */
[----:B------:R-:W-:Y:S04]  /*3ae60*/  STL [R1+0x41ec], R234 ;  /* 0x0041ecea01007387 */ /* 0x000fe80000100800 */
[----:B------:R-:W-:Y:S04]  /*3ae70*/  STL [R1+0x41e8], R235 ;  /* 0x0041e8eb01007387 */ /* 0x000fe80000100800 */
[----:B-1----:R-:W3:Y:S04]  /*3ae80*/  LDL.LU R56, [R1+0x2970] ;  /* 0x0029700001387983 */ /* 0x002ee80000300800 */
[----:B------:R-:W3:Y:S04]  /*3ae90*/  LDL.LU R57, [R1+0x2974] ;  /* 0x0029740001397983 */ /* 0x000ee80000300800 */
[----:B------:R-:W3:Y:S04]  /*3aea0*/  LDL.LU R58, [R1+0x2978] ;  /* 0x00297800013a7983 */ /* 0x000ee80000300800 */
[----:B------:R-:W3:Y:S01]  /*3aeb0*/  LDL.LU R59, [R1+0x297c] ;  /* 0x00297c00013b7983 */ /* 0x000ee20000300800 */
[----:B----4-:R-:W-:Y:S03]  /*3aec0*/  HMMA.1688.F32.TF32 R228, R228, R134, R216 ;  /* 0x00000086e4e4723c */ /* 0x010fe600000810d8 */
        /* <DEDUP_REMOVED lines=8> */
[----:B------:R-:W-:Y:S04]  /*3af50*/  STL [R1+0x41e4], R228 ;  /* 0x0041e4e401007387 */ /* 0x000fe80000100800 */
[----:B------:R-:W-:Y:S04]  /*3af60*/  STL [R1+0x41e0], R229 ;  /* 0x0041e0e501007387 */ /* 0x000fe80000100800 */
[----:B------:R-:W-:Y:S04]  /*3af70*/  STL [R1+0x41dc], R230 ;  /* 0x0041dce601007387 */ /* 0x000fe80000100800 */
[----:B------:R-:W-:Y:S04]  /*3af80*/  STL [R1+0x41d8], R231 ;  /* 0x0041d8e701007387 */ /* 0x000fe80000100800 */
[----:B------:R-:W4:Y:S04]  /*3af90*/  LDL.LU R212, [R1+0x2690] ;  /* 0x0026900001d47983 */ /* 0x000f280000300800 */
[----:B------:R-:W4:Y:S04]  /*3afa0*/  LDL.LU R213, [R1+0x2694] ;  /* 0x0026940001d57983 */ /* 0x000f280000300800 */
[----:B------:R-:W4:Y:S04]  /*3afb0*/  LDL.LU R214, [R1+0x2698] ;  /* 0x0026980001d67983 */ /* 0x000f280000300800 */
[----:B------:R-:W4:Y:S01]  /*3afc0*/  LDL.LU R215, [R1+0x269c] ;  /* 0x00269c0001d77983 */ /* 0x000f220000300800 */
[----:B--2---:R-:W-:-:S15]  /*3afd0*/  HMMA.1688.F32.TF32 R224, R80, R54, R224 ;  /* 0x0000003650e0723c */ /* 0x004fde00000810e0 */
[----:B------:R-:W-:-:S04]  /*3afe0*/  NOP ;  /* 0x0000000000007918 */ /* 0x000fc80000000000 */
[----:B------:R-:W-:Y:S01]  /*3aff0*/  STL [R1+0x41cc], R224 ;  /* 0x0041cce001007387 */ /* 0x000fe20000100800 */
[C---:B------:R-:W-:Y:S03]  /*3b000*/  HMMA.1688.F32.TF32 R60, R80.reuse, R50, R220 ;  /* 0x00000032503c723c */ /* 0x040fe600000810dc */
[----:B------:R1:W-:Y:S04]  /*3b010*/  STL [R1+0x41c8], R225 ;  /* 0x0041c8e101007387 */ /* 0x0003e80000100800 */
[----:B------:R2:W-:Y:S04]  /*3b020*/  STL [R1+0x41c4], R226 ;  /* 0x0041c4e201007387 */ /* 0x0005e80000100800 */
[----:B------:R1:W-:Y:S04]  /*3b030*/  STL [R1+0x41c0], R227 ;  /* 0x0041c0e301007387 */ /* 0x0003e80000100800 */
[----:B------:R-:W4:Y:S04]  /*3b040*/  LDL.LU R220, [R1+0x24f0] ;  /* 0x0024f00001dc7983 */ /* 0x000f280000300800 */
[----:B------:R-:W-:Y:S04]  /*3b050*/  STL.64 [R1+0x1f0], R60 ;  /* 0x0001f03c01007387 */ /* 0x000fe80000100a00 */
[----:B------:R-:W-:Y:S04]  /*3b060*/  STL.64 [R1+0x1f8], R62 ;  /* 0x0001f83e01007387 */ /* 0x000fe80000100a00 */
[----:B------:R-:W4:Y:S04]  /*3b070*/  LDL.LU R221, [R1+0x24f4] ;  /* 0x0024f40001dd7983 */ /* 0x000f280000300800 */
[----:B------:R-:W4:Y:S04]  /*3b080*/  LDL.LU R222, [R1+0x24f8] ;  /* 0x0024f80001de7983 */ /* 0x000f280000300800 */
[----:B------:R-:W4:Y:S01]  /*3b090*/  LDL.LU R223, [R1+0x24fc] ;  /* 0x0024fc0001df7983 */ /* 0x000f220000300800 */
[----:B---3--:R-:W-:-:S15]  /*3b0a0*/  HMMA.1688.F32.TF32 R56, R80, R46, R56 ;  /* 0x0000002e5038723c */ /* 0x008fde0000081038 */
[----:B------:R-:W-:-:S04]  /*3b0b0*/  NOP ;  /* 0x0000000000007918 */ /* 0x000fc80000000000 */
[----:B-1----:R-:W-:Y:S01]  /*3b0c0*/  IMAD.MOV.U32 R225, RZ, RZ, R56 ;  /* 0x000000ffffe17224 */ /* 0x002fe200078e0038 */
[----:B------:R4:W-:Y:S01]  /*3b0d0*/  STL [R1+0x1ec], R59 ;  /* 0x0001ec3b01007387 */ /* 0x0009e20000100800 */
[----:B--2---:R-:W-:Y:S02]  /*3b0e0*/  IMAD.MOV.U32 R226, RZ, RZ, R57 ;  /* 0x000000ffffe27224 */ /* 0x004fe400078e0039 */
[----:B------:R-:W-:Y:S01]  /*3b0f0*/  IMAD.MOV.U32 R227, RZ, RZ, R58 ;  /* 0x000000ffffe37224 */ /* 0x000fe200078e003a */
[----:B------:R-:W-:Y:S04]  /*3b100*/  STL [R1+0x4228], R225 ;  /* 0x004228e101007387 */ /* 0x000fe80000100800 */
[----:B------:R-:W-:Y:S04]  /*3b110*/  STL [R1+0x41d4], R226 ;  /* 0x0041d4e201007387 */ /* 0x000fe80000100800 */
[----:B------:R-:W-:Y:S01]  /*3b120*/  STL [R1+0x41d0], R227 ;  /* 0x0041d0e301007387 */ /* 0x000fe20000100800 */
[----:B----4-:R-:W-:Y:S03]  /*3b130*/  HMMA.1688.F32.TF32 R56, R80, R42, R216 ;  /* 0x0000002a5038723c */ /* 0x010fe600000810d8 */
[----:B------:R-:W2:-:S15]  /*3b140*/  LDL.LU R216, [R1+0x2240] ;  /* 0x0022400001d87983 */ /* 0x000e9e0000300800 */
[----:B------:R-:W-:Y:S01]  /*3b150*/  NOP ;  /* 0x0000000000007918 */ /* 0x000fe20000000000 */
[----:B------:R-:W-:Y:S04]  /*3b160*/  STL.64 [R1+0x1d0], R56 ;  /* 0x0001d03801007387 */ /* 0x000fe80000100a00 */
[----:B------:R1:W-:Y:S04]  /*3b170*/  STL.64 [R1+0x1d8], R58 ;  /* 0x0001d83a01007387 */ /* 0x0003e80000100a00 */
[----:B------:R-:W2:Y:S04]  /*3b180*/  LDL.LU R217, [R1+0x2244] ;  /* 0x0022440001d97983 */ /* 0x000ea80000300800 */
[----:B------:R-:W2:Y:S04]  /*3b190*/  LDL.LU R218, [R1+0x2248] ;  /* 0x0022480001da7983 */ /* 0x000ea80000300800 */
[----:B------:R-:W2:Y:S01]  /*3b1a0*/  LDL.LU R219, [R1+0x224c] ;  /* 0x00224c0001db7983 */ /* 0x000ea20000300800 */
[----:B-1----:R-:W-:-:S15]  /*3b1b0*/  HMMA.1688.F32.TF32 R56, R80, R38, R208 ;  /* 0x000000265038723c */ /* 0x002fde00000810d0 */
[----:B------:R-:W-:-:S04]  /*3b1c0*/  NOP ;  /* 0x0000000000007918 */ /* 0x000fc80000000000 */
[----:B------:R-:W-:Y:S02]  /*3b1d0*/  IMAD.MOV.U32 R224, RZ, RZ, R59 ;  /* 0x000000ffffe07224 */ /* 0x000fe400078e003b */
[----:B------:R-:W-:Y:S02]  /*3b1e0*/  IMAD.MOV.U32 R227, RZ, RZ, R57 ;  /* 0x000000ffffe37224 */ /* 0x000fe400078e0039 */
[----:B------:R-:W-:Y:S01]  /*3b1f0*/  IMAD.MOV.U32 R226, RZ, RZ, R56 ;  /* 0x000000ffffe27224 */ /* 0x000fe200078e0038 */
[----:B------:R1:W-:Y:S04]  /*3b200*/  STL [R1+0x1c8], R58 ;  /* 0x0001c83a01007387 */ /* 0x0003e80000100800 */
[----:B------:R-:W-:Y:S04]  /*3b210*/  STL [R1+0x4234], R224 ;  /* 0x004234e001007387 */ /* 0x000fe80000100800 */
[----:B------:R-:W-:Y:S01]  /*3b220*/  STL [R1+0x4230], R227 ;  /* 0x004230e301007387 */ /* 0x000fe20000100800 */
[----:B-1----:R-:W-:Y:S03]  /*3b230*/  HMMA.1688.F32.TF32 R56, R80, R34, R212 ;  /* 0x000000225038723c */ /* 0x002fe600000810d4 */
[----:B------:R-:W-:Y:S04]  /*3b240*/  STL [R1+0x422c], R226 ;  /* 0x00422ce201007387 */ /* 0x000fe80000100800 */
[----:B------:R-:W3:Y:S04]  /*3b250*/  LDL.LU R212, [R1+0x2130] ;  /* 0x0021300001d47983 */ /* 0x000ee80000300800 */
[----:B------:R-:W3:Y:S04]  /*3b260*/  LDL.LU R213, [R1+0x2134] ;  /* 0x0021340001d57983 */ /* 0x000ee80000300800 */
[----:B------:R-:W3:Y:S04]  /*3b270*/  LDL.LU R214, [R1+0x2138] ;  /* 0x0021380001d67983 */ /* 0x000ee80000300800 */
[----:B------:R-:W3:Y:S01]  /*3b280*/  LDL.LU R215, [R1+0x213c] ;  /* 0x00213c0001d77983 */ /* 0x000ee20000300800 */
[----:B------:R-:W-:-:S02]  /*3b290*/  IMAD.MOV.U32 R228, RZ, RZ, R56 ;  /* 0x000000ffffe47224 */ /* 0x000fc400078e0038 */
[----:B------:R-:W-:Y:S02]  /*3b2a0*/  IMAD.MOV.U32 R229, RZ, RZ, R57 ;  /* 0x000000ffffe57224 */ /* 0x000fe400078e0039 */
[----:B------:R-:W-:Y:S02]  /*3b2b0*/  IMAD.MOV.U32 R230, RZ, RZ, R58 ;  /* 0x000000ffffe67224 */ /* 0x000fe400078e003a */
[----:B------:R-:W-:-:S05]  /*3b2c0*/  IMAD.MOV.U32 R231, RZ, RZ, R59 ;  /* 0x000000ffffe77224 */ /* 0x000fca00078e003b */
[----:B------:R1:W-:Y:S04]  /*3b2d0*/  STL [R1+0x4244], R231 ;  /* 0x004244e701007387 */ /* 0x0003e80000100800 */
[----:B------:R4:W-:Y:S04]  /*3b2e0*/  STL [R1+0x4240], R230 ;  /* 0x004240e601007387 */ /* 0x0009e80000100800 */
[----:B------:R1:W-:Y:S04]  /*3b2f0*/  STL [R1+0x423c], R229 ;  /* 0x00423ce501007387 */ /* 0x0003e80000100800 */
[----:B------:R1:W-:Y:S01]  /*3b300*/  STL [R1+0x4238], R228 ;  /* 0x004238e401007387 */ /* 0x0003e20000100800 */
[----:B------:R-:W-:Y:S03]  /*3b310*/  HMMA.1688.F32.TF32 R56, R80, R30, R220 ;  /* 0x0000001e5038723c */ /* 0x000fe600000810dc */
[----:B------:R-:W3:Y:S04]  /*3b320*/  LDL.LU R220, [R1+0x20d0] ;  /* 0x0020d00001dc7983 */ /* 0x000ee80000300800 */
[----:B------:R-:W3:Y:S04]  /*3b330*/  LDL.LU R221, [R1+0x20d4] ;  /* 0x0020d40001dd7983 */ /* 0x000ee80000300800 */
[----:B------:R-:W3:Y:S04]  /*3b340*/  LDL.LU R222, [R1+0x20d8] ;  /* 0x0020d80001de7983 */ /* 0x000ee80000300800 */
[----:B------:R-:W3:Y:S04]  /*3b350*/  LDL.LU R223, [R1+0x20dc] ;  /* 0x0020dc0001df7983 */ /* 0x000ee80000300800 */
        /* <DEDUP_REMOVED lines=8> */
[----:B--2---:R-:W-:Y:S03]  /*3b3e0*/  HMMA.1688.F32.TF32 R56, R80, R26, R216 ;  /* 0x0000001a5038723c */ /* 0x004fe600000810d8 */
[----:B------:R-:W2:Y:S04]  /*3b3f0*/  LDL.LU R216, [R1+0x13d0] ;  /* 0x0013d00001d87983 */ /* 0x000ea80000300800 */
[----:B------:R-:W2:Y:S04]  /*3b400*/  LDL.LU R217, [R1+0x13d4] ;  /* 0x0013d40001d97983 */ /* 0x000ea80000300800 */
[----:B------:R-:W2:Y:S04]  /*3b410*/  LDL.LU R218, [R1+0x13d8] ;  /* 0x0013d80001da7983 */ /* 0x000ea80000300800 */
[----:B------:R-:W2:Y:S04]  /*3b420*/  LDL.LU R219, [R1+0x13dc] ;  /* 0x0013dc0001db7983 */ /* 0x000ea80000300800 */
[----:B-1----:R-:W-:-:S02]  /*3b430*/  IMAD.MOV.U32 R231, RZ, RZ, R56 ;  /* 0x000000ffffe77224 */ /* 0x002fc400078e0038 */
[----:B----4-:R-:W-:Y:S01]  /*3b440*/  IMAD.MOV.U32 R230, RZ, RZ, R57 ;  /* 0x000000ffffe67224 */ /* 0x010fe200078e0039 */
[----:B------:R-:W4:Y:S01]  /*3b450*/  LDL.LU R56, [R1+0x2080] ;  /* 0x0020800001387983 */ /* 0x000f220000300800 */
[----:B------:R-:W-:Y:S02]  /*3b460*/  IMAD.MOV.U32 R229, RZ, RZ, R58 ;  /* 0x000000ffffe57224 */ /* 0x000fe400078e003a */
[----:B------:R-:W-:Y:S01]  /*3b470*/  IMAD.MOV.U32 R228, RZ, RZ, R59 ;  /* 0x000000ffffe47224 */ /* 0x000fe200078e003b */
[----:B------:R-:W4:Y:S04]  /*3b480*/  LDL.LU R57, [R1+0x2084] ;  /* 0x0020840001397983 */ /* 0x000f280000300800 */
[----:B------:R-:W4:Y:S04]  /*3b490*/  LDL.LU R58, [R1+0x2088] ;  /* 0x00208800013a7983 */ /* 0x000f280000300800 */
[----:B------:R-:W4:Y:S04]  /*3b4a0*/  LDL.LU R59, [R1+0x208c] ;  /* 0x00208c00013b7983 */ /* 0x000f280000300800 */
[----:B------:R-:W2:Y:S04]  /*3b4b0*/  LDL.LU R208, [R1+0x1590] ;  /* 0x0015900001d07983 */ /* 0x000ea80000300800 */
[----:B------:R-:W2:Y:S04]  /*3b4c0*/  LDL.LU R209, [R1+0x1594] ;  /* 0x0015940001d17983 */ /* 0x000ea80000300800 */
[----:B------:R-:W2:Y:S04]  /*3b4d0*/  LDL.LU R210, [R1+0x1598] ;  /* 0x0015980001d27983 */ /* 0x000ea80000300800 */
[----:B------:R-:W2:Y:S01]  /*3b4e0*/  LDL.LU R211, [R1+0x159c] ;  /* 0x00159c0001d37983 */ /* 0x000ea20000300800 */
[----:B---3--:R-:W-:Y:S03]  /*3b4f0*/  HMMA.1688.F32.TF32 R60, R80, R22, R212 ;  /* 0x00000016503c723c */ /* 0x008fe600000810d4 */
[----:B------:R1:W-:Y:S04]  /*3b500*/  STL [R1+0x4264], R228 ;  /* 0x004264e401007387 */ /* 0x0003e80000100800 */
[----:B------:R3:W-:Y:S04]  /*3b510*/  STL [R1+0x4260], R229 ;  /* 0x004260e501007387 */ /* 0x0007e80000100800 */
[----:B------:R1:W-:Y:S04]  /*3b520*/  STL [R1+0x425c], R231 ;  /* 0x00425ce701007387 */ /* 0x0003e80000100800 */
[----:B------:R1:W-:Y:S04]  /*3b530*/  STL [R1+0x4258], R230 ;  /* 0x004258e601007387 */ /* 0x0003e80000100800 */
[----:B------:R-:W-:-:S02]  /*3b540*/  IMAD.MOV.U32 R227, RZ, RZ, R61 ;  /* 0x000000ffffe37224 */ /* 0x000fc400078e003d */
[----:B------:R-:W-:Y:S02]  /*3b550*/  IMAD.MOV.U32 R226, RZ, RZ, R62 ;  /* 0x000000ffffe27224 */ /* 0x000fe400078e003e */
[----:B------:R-:W-:Y:S02]  /*3b560*/  IMAD.MOV.U32 R224, RZ, RZ, R60 ;  /* 0x000000ffffe07224 */ /* 0x000fe400078e003c */
[----:B------:R-:W-:Y:S01]  /*3b570*/  IMAD.MOV.U32 R225, RZ, RZ, R63 ;  /* 0x000000ffffe17224 */ /* 0x000fe200078e003f */
[----:B------:R-:W-:Y:S04]  /*3b580*/  STL.64 [R1+0x4270], R226 ;  /* 0x004270e201007387 */ /* 0x000fe80000100a00 */
[----:B------:R-:W-:Y:S04]  /*3b590*/  STL.64 [R1+0x4268], R224 ;  /* 0x004268e001007387 */ /* 0x000fe80000100a00 */
[----:B------:R-:W2:Y:S04]  /*3b5a0*/  LDL.LU R212, [R1+0x1090] ;  /* 0x0010900001d47983 */ /* 0x000ea80000300800 */
[----:B------:R-:W2:Y:S04]  /*3b5b0*/  LDL.LU R213, [R1+0x1094] ;  /* 0x0010940001d57983 */ /* 0x000ea80000300800 */
[----:B------:R-:W2:Y:S04]  /*3b5c0*/  LDL.LU R214, [R1+0x1098] ;  /* 0x0010980001d67983 */ /* 0x000ea80000300800 */
[----:B------:R-:W2:Y:S01]  /*3b5d0*/  LDL.LU R215, [R1+0x109c] ;  /* 0x00109c0001d77983 */ /* 0x000ea20000300800 */
[----:B------:R-:W-:Y:S03]  /*3b5e0*/  HMMA.1688.F32.TF32 R60, R80, R18, R220 ;  /* 0x00000012503c723c */ /* 0x000fe600000810dc */
[----:B------:R-:W2:Y:S04]  /*3b5f0*/  LDL.LU R220, [R1+0x10d0] ;  /* 0x0010d00001dc7983 */ /* 0x000ea80000300800 */
[----:B------:R-:W2:Y:S04]  /*3b600*/  LDL.LU R221, [R1+0x10d4] ;  /* 0x0010d40001dd7983 */ /* 0x000ea80000300800 */
[----:B------:R-:W2:Y:S04]  /*3b610*/  LDL.LU R222, [R1+0x10d8] ;  /* 0x0010d80001de7983 */ /* 0x000ea80000300800 */
[----:B------:R-:W2:Y:S04]  /*3b620*/  LDL.LU R223, [R1+0x10dc] ;  /* 0x0010dc0001df7983 */ /* 0x000ea80000300800 */
[----:B------:R-:W-:-:S02]  /*3b630*/  IMAD.MOV.U32 R235, RZ, RZ, R60 ;  /* 0x000000ffffeb7224 */ /* 0x000fc400078e003c */
[----:B------:R-:W-:Y:S02]  /*3b640*/  IMAD.MOV.U32 R234, RZ, RZ, R61 ;  /* 0x000000ffffea7224 */ /* 0x000fe400078e003d */
[----:B------:R-:W-:Y:S02]  /*3b650*/  IMAD.MOV.U32 R233, RZ, RZ, R62 ;  /* 0x000000ffffe97224 */ /* 0x000fe400078e003e */
[----:B------:R-:W-:Y:S01]  /*3b660*/  IMAD.MOV.U32 R232, RZ, RZ, R63 ;  /* 0x000000ffffe87224 */ /* 0x000fe200078e003f */
[----:B------:R-:W-:Y:S04]  /*3b670*/  STL.64 [R1+0x4280], R234 ;  /* 0x004280ea01007387 */ /* 0x000fe80000100a00 */
[----:B------:R-:W-:Y:S01]  /*3b680*/  STL.64 [R1+0x4278], R232 ;  /* 0x004278e801007387 */ /* 0x000fe20000100a00 */
[----:B----4-:R-:W-:-:S15]  /*3b690*/  HMMA.1688.F32.TF32 R56, R80, R14, R56 ;  /* 0x0000000e5038723c */ /* 0x010fde0000081038 */
[----:B------:R-:W-:-:S04]  /*3b6a0*/  NOP ;  /* 0x0000000000007918 */ /* 0x000fc80000000000 */
[----:B-1----:R-:W-:Y:S02]  /*3b6b0*/  IMAD.MOV.U32 R228, RZ, RZ, R56 ;  /* 0x000000ffffe47224 */ /* 0x002fe400078e0038 */
[----:B---3--:R-:W-:Y:S02]  /*3b6c0*/  IMAD.MOV.U32 R229, RZ, RZ, R57 ;  /* 0x000000ffffe57224 */ /* 0x008fe400078e0039 */
[----:B------:R-:W-:Y:S02]  /*3b6d0*/  IMAD.MOV.U32 R231, RZ, RZ, R58 ;  /* 0x000000ffffe77224 */ /* 0x000fe400078e003a */
[----:B------:R-:W-:Y:S02]  /*3b6e0*/  IMAD.MOV.U32 R230, RZ, RZ, R59 ;  /* 0x000000ffffe67224 */ /* 0x000fe400078e003b */
[----:B--2---:R-:W-:-:S15]  /*3b6f0*/  HMMA.1688.F32.TF32 R56, R80, R10, R208 ;  /* 0x0000000a5038723c */ /* 0x004fde00000810d0 */
[----:B------:R-:W-:-:S04]  /*3b700*/  NOP ;  /* 0x0000000000007918 */ /* 0x000fc80000000000 */
[----:B------:R-:W-:Y:S02]  /*3b710*/  IMAD.MOV.U32 R236, RZ, RZ, R56 ;  /* 0x000000ffffec7224 */ /* 0x000fe400078e0038 */
[----:B------:R-:W-:Y:S02]  /*3b720*/  IMAD.MOV.U32 R237, RZ, RZ, R57 ;  /* 0x000000ffffed7224 */ /* 0x000fe400078e0039 */
[----:B------:R-:W-:Y:S02]  /*3b730*/  IMAD.MOV.U32 R238, RZ, RZ, R58 ;  /* 0x000000ffffee7224 */ /* 0x000fe400078e003a */
[----:B------:R-:W-:Y:S02]  /*3b740*/  IMAD.MOV.U32 R240, RZ, RZ, R59 ;  /* 0x000000fffff07224 */ /* 0x000fe400078e003b */
[----:B------:R-:W-:Y:S01]  /*3b750*/  HMMA.1688.F32.TF32 R56, R80, R6, R216 ;  /* 0x000000065038723c */ /* 0x000fe200000810d8 */
[----:B------:R-:W-:Y:S04]  /*3b760*/  STL.64 [R1+0x4290], R230 ;  /* 0x004290e601007387 */ /* 0x000fe80000100a00 */
[----:B------:R-:W-:Y:S04]  /*3b770*/  STL.64 [R1+0x4288], R228 ;  /* 0x004288e401007387 */ /* 0x000fe80000100a00 */
[----:B------:R-:W2:Y:S04]  /*3b780*/  LDL.LU R216, [R1+0x1100] ;  /* 0x0011000001d87983 */ /* 0x000ea80000300800 */
[----:B------:R-:W2:Y:S04]  /*3b790*/  LDL.LU R217, [R1+0x1104] ;  /* 0x0011040001d97983 */ /* 0x000ea80000300800 */
[----:B------:R-:W2:Y:S02]  /*3b7a0*/  LDL.LU R218, [R1+0x1108] ;  /* 0x0011080001da7983 */ /* 0x000ea40000300800 */
[----:B------:R-:W-:-:S02]  /*3b7b0*/  IMAD.MOV.U32 R241, RZ, RZ, R56 ;  /* 0x000000fffff17224 */ /* 0x000fc400078e0038 */
[----:B------:R-:W-:Y:S01]  /*3b7c0*/  IMAD.MOV.U32 R242, RZ, RZ, R57 ;  /* 0x000000fffff27224 */ /* 0x000fe200078e0039 */
[----:B------:R-:W2:Y:S01]  /*3b7d0*/  LDL.LU R219, [R1+0x110c] ;  /* 0x00110c0001db7983 */ /* 0x000ea20000300800 */
[----:B------:R-:W-:Y:S02]  /*3b7e0*/  IMAD.MOV.U32 R243, RZ, RZ, R58 ;  /* 0x000000fffff37224 */ /* 0x000fe400078e003a */
[----:B------:R-:W-:Y:S02]  /*3b7f0*/  IMAD.MOV.U32 R239, RZ, RZ, R59 ;  /* 0x000000ffffef7224 */ /* 0x000fe400078e003b */
[C---:B------:R-:W-:Y:S03]  /*3b800*/  HMMA.1688.F32.TF32 R56, R80.reuse, R206, R212 ;  /* 0x000000ce5038723c */ /* 0x040fe600000810d4 */
[----:B------:R-:W-:Y:S04]  /*3b810*/  STL.64 [R1+0x42b0], R238 ;  /* 0x0042b0ee01007387 */ /* 0x000fe80000100a00 */
[----:B------:R-:W-:Y:S04]  /*3b820*/  STL.64 [R1+0x42a8], R236 ;  /* 0x0042a8ec01007387 */ /* 0x000fe80000100a00 */
[----:B------:R-:W-:Y:S04]  /*3b830*/  STL.64 [R1+0x42a0], R242 ;  /* 0x0042a0f201007387 */ /* 0x000fe80000100a00 */
[----:B------:R-:W-:Y:S04]  /*3b840*/  STL.64 [R1+0x4298], R240 ;  /* 0x004298f001007387 */ /* 0x000fe80000100a00 */
[----:B------:R-:W3:Y:S04]  /*3b850*/  LDL.LU R212, [R1+0x1220] ;  /* 0x0012200001d47983 */ /* 0x000ee80000300800 */
[----:B------:R1:W-:Y:S04]  /*3b860*/  STL.64 [R1+0x130], R56 ;  /* 0x0001303801007387 */ /* 0x0003e80000100a00 */
[----:B------:R4:W-:Y:S04]  /*3b870*/  STL.64 [R1+0x138], R58 ;  /* 0x0001383a01007387 */ /* 0x0009e80000100a00 */
        /* <DEDUP_REMOVED lines=19> */
[----:B-1----:R-:W3:Y:S04]  /*3b9b0*/  LDL.LU R56, [R1+0x12c0] ;  /* 0x0012c00001387983 */ /* 0x002ee80000300800 */
[----:B------:R-:W3:Y:S04]  /*3b9c0*/  LDL.LU R57, [R1+0x12c4] ;  /* 0x0012c40001397983 */ /* 0x000ee80000300800 */
[----:B----4-:R-:W4:Y:S04]  /*3b9d0*/  LDL.LU R58, [R1+0x12c8] ;  /* 0x0012c800013a7983 */ /* 0x010f280000300800 */
[----:B------:R-:W4:Y:S01]  /*3b9e0*/  LDL.LU R59, [R1+0x12cc] ;  /* 0x0012cc00013b7983 */ /* 0x000f220000300800 */
[----:B------:R-:W-:-:S15]  /*3b9f0*/  HMMA.1688.F32.TF32 R220, R80, R202, R220 ;  /* 0x000000ca50dc723c */ /* 0x000fde00000810dc */
[----:B------:R-:W-:-:S04]  /*3ba00*/  NOP ;  /* 0x0000000000007918 */ /* 0x000fc80000000000 */
[----:B------:R-:W-:Y:S04]  /*3ba10*/  STL [R1+0x4180], R220 ;  /* 0x004180dc01007387 */ /* 0x000fe80000100800 */
[----:B------:R-:W-:Y:S04]  /*3ba20*/  STL [R1+0x417c], R221 ;  /* 0x00417cdd01007387 */ /* 0x000fe80000100800 */
[----:B------:R-:W-:Y:S04]  /*3ba30*/  STL [R1+0x4178], R222 ;  /* 0x004178de01007387 */ /* 0x000fe80000100800 */
[----:B------:R-:W-:Y:S01]  /*3ba40*/  STL [R1+0x4174], R223 ;  /* 0x004174df01007387 */ /* 0x000fe20000100800 */
[----:B--2---:R-:W-:-:S15]  /*3ba50*/  HMMA.1688.F32.TF32 R216, R80, R198, R216 ;  /* 0x000000c650d8723c */ /* 0x004fde00000810d8 */
[----:B------:R-:W-:-:S04]  /*3ba60*/  NOP ;  /* 0x0000000000007918 */ /* 0x000fc80000000000 */
[----:B------:R-:W-:Y:S04]  /*3ba70*/  STL [R1+0x418c], R216 ;  /* 0x00418cd801007387 */ /* 0x000fe80000100800 */
[----:B------:R-:W-:Y:S04]  /*3ba80*/  STL [R1+0x4188], R217 ;  /* 0x004188d901007387 */ /* 0x000fe80000100800 */
[----:B------:R-:W-:Y:S01]  /*3ba90*/  STL [R1+0x4184], R218 ;  /* 0x004184da01007387 */ /* 0x000fe20000100800 */
[C---:B---3--:R-:W-:Y:S03]  /*3baa0*/  HMMA.1688.F32.TF32 R212, R80.reuse, R194, R212 ;  /* 0x000000c250d4723c */ /* 0x048fe600000810d4 */
[----:B------:R-:W-:Y:S05]  /*3bab0*/  STL [R1+0x4170], R219 ;  /* 0x004170db01007387 */ /* 0x000fea0000100800 */
[C---:B------:R-:W-:Y:S11]  /*3bac0*/  HMMA.1688.F32.TF32 R208, R80.reuse, R190, R208 ;  /* 0x000000be50d0723c */ /* 0x040ff600000810d0 */
[----:B------:R-:W-:Y:S01]  /*3bad0*/  STL [R1+0x4198], R212 ;  /* 0x004198d401007387 */ /* 0x000fe20000100800 */
[C---:B------:R-:W-:Y:S03]  /*3bae0*/  HMMA.1688.F32.TF32 R116, R80.reuse, R186, R68 ;  /* 0x000000ba5074723c */ /* 0x040fe60000081044 */
[----:B------:R-:W-:Y:S04]  /*3baf0*/  STL [R1+0x4194], R213 ;  /* 0x004194d501007387 */ /* 0x000fe80000100800 */
[----:B------:R-:W-:Y:S01]  /*3bb00*/  STL [R1+0x4190], R214 ;  /* 0x004190d601007387 */ /* 0x000fe20000100800 */
[C---:B------:R-:W-:Y:S03]  /*3bb10*/  HMMA.1688.F32.TF32 R112, R80.reuse, R182, R64 ;  /* 0x000000b65070723c */ /* 0x040fe60000081040 */
[----:B------:R-:W-:Y:S04]  /*3bb20*/  STL [R1+0x416c], R215 ;  /* 0x00416cd701007387 */ /* 0x000fe80000100800 */
[----:B------:R-:W-:Y:S01]  /*3bb30*/  STL [R1+0x41a0], R208 ;  /* 0x0041a0d001007387 */ /* 0x000fe20000100800 */
[C---:B------:R-:W-:Y:S03]  /*3bb40*/  HMMA.1688.F32.TF32 R108, R80.reuse, R178, R60 ;  /* 0x000000b2506c723c */ /* 0x040fe6000008103c */
        /* <DEDUP_REMOVED lines=11> */
[----:B------:R-:W-:Y:S04]  /*3bc00*/  STL.64 [R1+0x42c0], R110 ;  /* 0x0042c06e01007387 */ /* 0x000fe80000100a00 */
[----:B------:R-:W-:Y:S04]  /*3bc10*/  STL.64 [R1+0x42b8], R108 ;  /* 0x0042b86c01007387 */ /* 0x000fe80000100a00 */
        /* <DEDUP_REMOVED lines=8> */
[----:B------:R-:W2:Y:S04]  /*3bca0*/  LDL.LU R68, [R1+0x13b0] ;  /* 0x0013b00001447983 */ /* 0x000ea80000300800 */
[----:B------:R-:W2:Y:S04]  /*3bcb0*/  LDL.LU R69, [R1+0x13b4] ;  /* 0x0013b40001457983 */ /* 0x000ea80000300800 */
[----:B------:R-:W2:Y:S04]  /*3bcc0*/  LDL.LU R70, [R1+0x13b8] ;  /* 0x0013b80001467983 */ /* 0x000ea80000300800 */
[----:B------:R-:W2:Y:S01]  /*3bcd0*/  LDL.LU R71, [R1+0x13bc] ;  /* 0x0013bc0001477983 */ /* 0x000ea20000300800 */
[C---:B----4-:R-:W-:Y:S03]  /*3bce0*/  HMMA.1688.F32.TF32 R104, R80.reuse, R174, R56 ;  /* 0x000000ae5068723c */ /* 0x050fe60000081038 */
        /* <DEDUP_REMOVED lines=24> */
[----:B------:R-:W-:Y:S04]  /*3be70*/  STL.64 [R1+0x42d0], R106 ;  /* 0x0042d06a01007387 */ /* 0x000fe80000100a00 */
[----:B------:R-:W-:Y:S04]  /*3be80*/  STL.64 [R1+0x42c8], R104 ;  /* 0x0042c86801007387 */ /* 0x000fe80000100a00 */
[----:B------:R-:W2:Y:S04]  /*3be90*/  LDL.LU R96, [R1+0x1530] ;  /* 0x0015300001607983 */ /* 0x000ea80000300800 */
[----:B------:R-:W2:Y:S04]  /*3bea0*/  LDL.LU R97, [R1+0x1534] ;  /* 0x0015340001617983 */ /* 0x000ea80000300800 */
[----:B------:R-:W2:Y:S04]  /*3beb0*/  LDL.LU R98, [R1+0x1538] ;  /* 0x0015380001627983 */ /* 0x000ea80000300800 */
[----:B------:R-:W2:Y:S01]  /*3bec0*/  LDL.LU R99, [R1+0x153c] ;  /* 0x00153c0001637983 */ /* 0x000ea20000300800 */
[C---:B---3--:R-:W-:Y:S03]  /*3bed0*/  HMMA.1688.F32.TF32 R92, R80.reuse, R170, R84 ;  /* 0x000000aa505c723c */ /* 0x048fe60000081054 */
[----:B------:R-:W3:Y:S04]  /*3bee0*/  LDL.LU R84, [R1+0x2b00] ;  /* 0x002b000001547983 */ /* 0x000ee80000300800 */
[----:B------:R-:W3:Y:S04]  /*3bef0*/  LDL.LU R85, [R1+0x2b04] ;  /* 0x002b040001557983 */ /* 0x000ee80000300800 */
[----:B------:R-:W3:Y:S04]  /*3bf00*/  LDL.LU R86, [R1+0x2b08] ;  /* 0x002b080001567983 */ /* 0x000ee80000300800 */
[----:B------:R-:W3:Y:S01]  /*3bf10*/  LDL.LU R87, [R1+0x2b0c] ;  /* 0x002b0c0001577983 */ /* 0x000ee20000300800 */
[C---:B----4-:R-:W-:Y:S03]  /*3bf20*/  HMMA.1688.F32.TF32 R88, R80.reuse, R166, R88 ;  /* 0x000000a65058723c */ /* 0x050fe60000081058 */
[----:B------:R-:W-:Y:S05]  /*3bf30*/  STL.64 [R1+0x42e0], R94 ;  /* 0x0042e05e01007387 */ /* 0x000fea0000100a00 */
[C---:B--2---:R-:W-:Y:S01]  /*3bf40*/  HMMA.1688.F32.TF32 R56, R80.reuse, R162, R56 ;  /* 0x000000a25038723c */ /* 0x044fe20000081038 */
[----:B------:R-:W-:Y:S10]  /*3bf50*/  STL.64 [R1+0x42d8], R92 ;  /* 0x0042d85c01007387 */ /* 0x000ff40000100a00 */
[----:B------:R-:W-:Y:S04]  /*3bf60*/  STL.64 [R1+0x42f0], R90 ;  /* 0x0042f05a01007387 */ /* 0x000fe80000100a00 */
[----:B------:R-:W-:Y:S01]  /*3bf70*/  STL.64 [R1+0x42e8], R88 ;  /* 0x0042e85801007387 */ /* 0x000fe20000100a00 */
[C---:B------:R-:W-:Y:S03]  /*3bf80*/  HMMA.1688.F32.TF32 R60, R80.reuse, R158, R60 ;  /* 0x0000009e503c723c */ /* 0x040fe6000008103c */
[----:B------:R-:W-:Y:S04]  /*3bf90*/  STL.64 [R1+0x4300], R58 ;  /* 0x0043003a01007387 */ /* 0x000fe80000100a00 */
[----:B------:R1:W-:Y:S02]  /*3bfa0*/  STL.64 [R1+0x42f8], R56 ;  /* 0x0042f83801007387 */ /* 0x0003e40000100a00 */
[C---:B-1----:R-:W-:Y:S10]  /*3bfb0*/  HMMA.1688.F32.TF32 R56, R80.reuse, R138, R100 ;  /* 0x0000008a5038723c */ /* 0x042ff40000081064 */
[----:B------:R-:W-:Y:S01]  /*3bfc0*/  STL.64 [R1+0x4310], R62 ;  /* 0x0043103e01007387 */ /* 0x000fe20000100a00 */
[C---:B------:R-:W-:Y:S03]  /*3bfd0*/  HMMA.1688.F32.TF32 R64, R80.reuse, R154, R64 ;  /* 0x0000009a5040723c */ /* 0x040fe60000081040 */
[----:B------:R1:W-:Y:S05]  /*3bfe0*/  STL.64 [R1+0x4308], R60 ;  /* 0x0043083c01007387 */ /* 0x0003ea0000100a00 */
[----:B------:R-:W-:Y:S01]  /*3bff0*/  HMMA.1688.F32.TF32 R68, R80, R150, R68 ;  /* 0x000000965044723c */ /* 0x000fe20000081044 */
[----:B------:R-:W-:-:S02]  /*3c000*/  IMAD.MOV.U32 R116, RZ, RZ, R56 ;  /* 0x000000ffff747224 */ /* 0x000fc400078e0038 */
[----:B------:R-:W-:Y:S02]  /*3c010*/  IMAD.MOV.U32 R117, RZ, RZ, R57 ;  /* 0x000000ffff757224 */ /* 0x000fe400078e0039 */
[----:B------:R-:W-:-:S03]  /*3c020*/  IMAD.MOV.U32 R118, RZ, RZ, R58 ;  /* 0x000000ffff767224 */ /* 0x000fc600078e003a */
[----:B------:R-:W-:Y:S01]  /*3c030*/  HMMA.1688.F32.TF32 R72, R80, R146, R72 ;  /* 0x000000925048723c */ /* 0x000fe20000081048 */
[----:B------:R-:W-:-:S07]  /*3c040*/  IMAD.MOV.U32 R208, RZ, RZ, R59 ;  /* 0x000000ffffd07224 */ /* 0x000fce00078e003b */
[C---:B-1----:R-:W-:Y:S01]  /*3c050*/  HMMA.1688.F32.TF32 R60, R80.reuse, R142, R120 ;  /* 0x0000008e503c723c */ /* 0x042fe20000081078 */
[----:B------:R-:W-:Y:S04]  /*3c060*/  STL.64 [R1+0x4320], R66 ;  /* 0x0043204201007387 */ /* 0x000fe80000100a00 */
[----:B------:R1:W-:Y:S03]  /*3c070*/  STL.64 [R1+0x4318], R64 ;  /* 0x0043184001007387 */ /* 0x0003e60000100a00 */
[----:B------:R-:W-:Y:S01]  /*3c080*/  HMMA.1688.F32.TF32 R56, R80, R134, R96 ;  /* 0x000000865038723c */ /* 0x000fe20000081060 */
[----:B------:R-:W-:Y:S04]  /*3c090*/  STL.64 [R1+0x4330], R70 ;  /* 0x0043304601007387 */ /* 0x000fe80000100a00 */
[----:B------:R-:W-:Y:S04]  /*3c0a0*/  STL.64 [R1+0x4328], R68 ;  /* 0x0043284401007387 */ /* 0x000fe80000100a00 */
[----:B------:R-:W-:Y:S04]  /*3c0b0*/  STL.64 [R1+0x4340], R74 ;  /* 0x0043404a01007387 */ /* 0x000fe80000100a00 */
[----:B------:R-:W-:Y:S04]  /*3c0c0*/  STL.64 [R1+0x4338], R72 ;  /* 0x0043384801007387 */ /* 0x000fe80000100a00 */
[----:B------:R-:W-:Y:S02]  /*3c0d0*/  STL.64 [R1+0x4a0], R60 ;  /* 0x0004a03c01007387 */ /* 0x000fe40000100a00 */
[----:B------:R-:W-:-:S02]  /*3c0e0*/  IMAD.MOV.U32 R209, RZ, RZ, R56 ;  /* 0x000000ffffd17224 */ /* 0x000fc400078e0038 */
[----:B------:R-:W-:Y:S01]  /*3c0f0*/  IMAD.MOV.U32 R212, RZ, RZ, R57 ;  /* 0x000000ffffd47224 */ /* 0x000fe200078e0039 */
[----:B------:R2:W-:Y:S01]  /*3c100*/  STL.64 [R1+0x4a8], R62 ;  /* 0x0004a83e01007387 */ /* 0x0005e20000100a00 */
[----:B------:R-:W-:Y:S02]  /*3c110*/  IMAD.MOV.U32 R213, RZ, RZ, R58 ;  /* 0x000000ffffd57224 */ /* 0x000fe400078e003a */
[----:B------:R-:W-:Y:S01]  /*3c120*/  IMAD.MOV.U32 R214, RZ, RZ, R59 ;  /* 0x000000ffffd67224 */ /* 0x000fe200078e003b */
[----:B------:R-:W-:Y:S04]  /*3c130*/  LDS R80, [R3+UR10+0x4500] ;  /* 0x0045000a03507984 */ /* 0x000fe80008000800 */
[----:B------:R-:W-:Y:S04]  /*3c140*/  LDS R82, [R3+UR10+0x6500] ;  /* 0x0065000a03527984 */ /* 0x000fe80008000800 */
[----:B------:R-:W-:Y:S04]  /*3c150*/  LDS R81, [R247+UR10+0x4500] ;  /* 0x0045000af7517984 */ /* 0x000fe80008000800 */
[----:B------:R-:W4:Y:S01]  /*3c160*/  LDS R83, [R247+UR10+0x6500] ;  /* 0x0065000af7537984 */ /* 0x000f220008000800 */
[----:B---3--:R-:W-:Y:S03]  /*3c170*/  HMMA.1688.F32.TF32 R56, R76, R54, R84 ;  /* 0x000000364c38723c */ /* 0x008fe60000081054 */
        /* <DEDUP_REMOVED lines=39> */
[----:B------:R-:W4:Y:S01]  /*3c3f0*/  LDL.LU R251, [R1+0x298c] ;  /* 0x00298c0001fb7983 */ /* 0x000f220000300800 */
[----:B------:R-:W-:-:S02]  /*3c400*/  IMAD.MOV.U32 R112, RZ, RZ, R56 ;  /* 0x000000ffff707224 */ /* 0x000fc400078e0038 */
[----:B------:R-:W-:Y:S02]  /*3c410*/  IMAD.MOV.U32 R113, RZ, RZ, R57 ;  /* 0x000000ffff717224 */ /* 0x000fe400078e0039 */
[----:B------:R-:W-:Y:S02]  /*3c420*/  IMAD.MOV.U32 R114, RZ, RZ, R58 ;  /* 0x000000ffff727224 */ /* 0x000fe400078e003a */
[----:B------:R-:W-:-:S05]  /*3c430*/  IMAD.MOV.U32 R115, RZ, RZ, R59 ;  /* 0x000000ffff737224 */ /* 0x000fca00078e003b */
[----:B------:R-:W-:Y:S04]  /*3c440*/  STL.64 [R1+0x4350], R114 ;  /* 0x0043507201007387 */ /* 0x000fe80000100a00 */
[----:B------:R-:W-:Y:S01]  /*3c450*/  STL.64 [R1+0x4348], R112 ;  /* 0x0043487001007387 */ /* 0x000fe20000100a00 */
[----:B--2---:R-:W-:-:S15]  /*3c460*/  HMMA.1688.F32.TF32 R56, R76, R50, R228 ;  /* 0x000000324c38723c */ /* 0x004fde00000810e4 */
[----:B------:R-:W-:-:S04]  /*3c470*/  NOP ;  /* 0x0000000000007918 */ /* 0x000fc80000000000 */
[----:B------:R-:W-:Y:S02]  /*3c480*/  IMAD.MOV.U32 R221, RZ, RZ, R56 ;  /* 0x000000ffffdd7224 */ /* 0x000fe400078e0038 */
[----:B------:R-:W-:Y:S02]  /*3c490*/  IMAD.MOV.U32 R222, RZ, RZ, R57 ;  /* 0x000000ffffde7224 */ /* 0x000fe400078e0039 */
[----:B------:R-:W-:Y:S02]  /*3c4a0*/  IMAD.MOV.U32 R223, RZ, RZ, R58 ;  /* 0x000000ffffdf7224 */ /* 0x000fe400078e003a */
[----:B------:R-:W-:Y:S02]  /*3c4b0*/  IMAD.MOV.U32 R219, RZ, RZ, R59 ;  /* 0x000000ffffdb7224 */ /* 0x000fe400078e003b */
[----:B---3--:R-:W-:-:S15]  /*3c4c0*/  HMMA.1688.F32.TF32 R56, R76, R46, R232 ;  /* 0x0000002e4c38723c */ /* 0x008fde00000810e8 */
[----:B------:R-:W-:-:S04]  /*3c4d0*/  NOP ;  /* 0x0000000000007918 */ /* 0x000fc80000000000 */
[----:B------:R-:W-:Y:S02]  /*3c4e0*/  IMAD.MOV.U32 R216, RZ, RZ, R56 ;  /* 0x000000ffffd87224 */ /* 0x000fe400078e0038 */
[----:B------:R-:W-:Y:S02]  /*3c4f0*/  IMAD.MOV.U32 R217, RZ, RZ, R57 ;  /* 0x000000ffffd97224 */ /* 0x000fe400078e0039 */
[----:B------:R-:W-:Y:S02]  /*3c500*/  IMAD.MOV.U32 R218, RZ, RZ, R58 ;  /* 0x000000ffffda7224 */ /* 0x000fe400078e003a */
[----:B------:R-:W-:Y:S02]  /*3c510*/  IMAD.MOV.U32 R220, RZ, RZ, R59 ;  /* 0x000000ffffdc7224 */ /* 0x000fe400078e003b */
[----:B----4-:R-:W-:Y:S01]  /*3c520*/  HMMA.1688.F32.TF32 R56, R76, R42, R224 ;  /* 0x0000002a4c38723c */ /* 0x010fe200000810e0 */
[----:B------:R-:W-:Y:S04]  /*3c530*/  STL.64 [R1+0x4370], R222 ;  /* 0x004370de01007387 */ /* 0x000fe80000100a00 */
[----:B------:R-:W-:-:S14]  /*3c540*/  STL.64 [R1+0x4368], R220 ;  /* 0x004368dc01007387 */ /* 0x000fdc0000100a00 */
[----:B------:R-:W-:Y:S02]  /*3c550*/  IMAD.MOV.U32 R215, RZ, RZ, R56 ;  /* 0x000000ffffd77224 */ /* 0x000fe400078e0038 */
[----:B------:R-:W-:Y:S02]  /*3c560*/  IMAD.MOV.U32 R210, RZ, RZ, R57 ;  /* 0x000000ffffd27224 */ /* 0x000fe400078e0039 */
[----:B------:R-:W-:Y:S02]  /*3c570*/  IMAD.MOV.U32 R211, RZ, RZ, R58 ;  /* 0x000000ffffd37224 */ /* 0x000fe400078e003a */
[----:B------:R-:W-:Y:S01]  /*3c580*/  IMAD.MOV.U32 R119, RZ, RZ, R59 ;  /* 0x000000ffff777224 */ /* 0x000fe200078e003b */
[----:B------:R-:W-:Y:S04]  /*3c590*/  STL.64 [R1+0x4360], R218 ;  /* 0x004360da01007387 */ /* 0x000fe80000100a00 */
[----:B------:R-:W-:Y:S01]  /*3c5a0*/  STL.64 [R1+0x4358], R216 ;  /* 0x004358d801007387 */ /* 0x000fe20000100a00 */
[C---:B------:R-:W-:Y:S03]  /*3c5b0*/  HMMA.1688.F32.TF32 R56, R76.reuse, R38, R248 ;  /* 0x000000264c38723c */ /* 0x040fe600000810f8 */
[----:B------:R-:W-:Y:S04]  /*3c5c0*/  STL.64 [R1+0x43a0], R118 ;  /* 0x0043a07601007387 */ /* 0x000fe80000100a00 */
[----:B------:R-:W-:Y:S01]  /*3c5d0*/  STL.64 [R1+0x4398], R116 ;  /* 0x0043987401007387 */ /* 0x000fe20000100a00 */
[C---:B-1----:R-:W-:Y:S03]  /*3c5e0*/  HMMA.1688.F32.TF32 R64, R76.reuse, R34, R128 ;  /* 0x000000224c40723c */ /* 0x042fe60000081080 */
[----:B------:R-:W-:Y:S04]  /*3c5f0*/  STL.64 [R1+0x4390], R210 ;  /* 0x004390d201007387 */ /* 0x000fe80000100a00 */
[----:B------:R-:W-:Y:S04]  /*3c600*/  STL.64 [R1+0x4388], R208 ;  /* 0x004388d001007387 */ /* 0x000fe80000100a00 */
[----:B------:R-:W-:Y:S01]  /*3c610*/  STL.64 [R1+0x4380], R214 ;  /* 0x004380d601007387 */ /* 0x000fe20000100a00 */
[C---:B------:R-:W-:Y:S03]  /*3c620*/  HMMA.1688.F32.TF32 R60, R76.reuse, R30, R124 ;  /* 0x0000001e4c3c723c */ /* 0x040fe6000008107c */
        /* <DEDUP_REMOVED lines=14> */
[----:B------:R-:W-:Y:S04]  /*3c710*/  STL.64 [R1+0x5f8], R66 ;  /* 0x0005f84201007387 */ /* 0x000fe80000100a00 */
[----:B------:R-:W2:Y:S04]  /*3c720*/  LDL.LU R96, [R1+0x2a50] ;  /* 0x002a500001607983 */ /* 0x000ea80000300800 */
[----:B------:R1:W-:Y:S04]  /*3c730*/  STL.64 [R1+0x610], R60 ;  /* 0x0006103c01007387 */ /* 0x0003e80000100a00 */
[----:B------:R3:W-:Y:S04]  /*3c740*/  STL.64 [R1+0x618], R62 ;  /* 0x0006183e01007387 */ /* 0x0007e80000100a00 */
        /* <DEDUP_REMOVED lines=45> */
[----:B-1----:R-:W2:Y:S04]  /*3ca20*/  LDL.LU R60, [R1+0x1b30] ;  /* 0x001b3000013c7983 */ /* 0x002ea80000300800 */
[----:B------:R-:W2:Y:S04]  /*3ca30*/  LDL.LU R61, [R1+0x1b34] ;  /* 0x001b3400013d7983 */ /* 0x000ea80000300800 */
[----:B---3--:R-:W2:Y:S04]  /*3ca40*/  LDL.LU R62, [R1+0x1b38] ;  /* 0x001b3800013e7983 */ /* 0x008ea80000300800 */
        /* <DEDUP_REMOVED lines=37> */
[----:B----4-:R-:W4:Y:S04]  /*3cca0*/  LDL.LU R56, [R1+0x1b50] ;  /* 0x001b500001387983 */ /* 0x010f280000300800 */
        /* <DEDUP_REMOVED lines=27> */
[C---:B-1----:R-:W-:Y:S08]  /*3ce60*/  HMMA.1688.F32.TF32 R212, R76.reuse, R6, R208 ;  /* 0x000000064cd4723c */ /* 0x042ff000000810d0 */
[C---:B---3--:R-:W-:Y:S08]  /*3ce70*/  HMMA.1688.F32.TF32 R208, R76.reuse, R206, R116 ;  /* 0x000000ce4cd0723c */ /* 0x048ff00000081074 */
[C---:B------:R-:W-:Y:S03]  /*3ce80*/  HMMA.1688.F32.TF32 R116, R76.reuse, R202, R216 ;  /* 0x000000ca4c74723c */ /* 0x040fe600000810d8 */
        /* <DEDUP_REMOVED lines=13> */
[C---:B----4-:R-:W-:Y:S01]  /*3cf60*/  HMMA.1688.F32.TF32 R64, R76.reuse, R174, R56 ;  /* 0x000000ae4c40723c */ /* 0x050fe20000081038 */
        /* <DEDUP_REMOVED lines=38> */
[----:B--2---:R-:W-:Y:S03]  /*3d1d0*/  HMMA.1688.F32.TF32 R60, R76, R134, R248 ;  /* 0x000000864c3c723c */ /* 0x004fe600000810f8 */
[----:B------:R-:W-:Y:S04]  /*3d1e0*/  LDS R76, [R3+UR10+0x4580] ;  /* 0x0045800a034c7984 */ /* 0x000fe80008000800 */
[----:B------:R-:W-:Y:S01]  /*3d1f0*/  LDS R78, [R3+UR10+0x6580] ;  /* 0x0065800a034e7984 */ /* 0x000fe20008000800 */
[C---:B-1----:R-:W-:Y:S03]  /*3d200*/  HMMA.1688.F32.TF32 R56, R80.reuse, R54, R128 ;  /* 0x000000365038723c */ /* 0x042fe60000081080 */
[----:B------:R-:W-:Y:S04]  /*3d210*/  LDS R77, [R247+UR10+0x4580] ;  /* 0x0045800af74d7984 */ /* 0x000fe80008000800 */
[----:B------:R-:W-:Y:S04]  /*3d220*/  STL.64 [R1+0x8e0], R64 ;  /* 0x0008e04001007387 */ /* 0x000fe80000100a00 */
[----:B------:R-:W-:Y:S04]  /*3d230*/  STL.64 [R1+0x8e8], R66 ;  /* 0x0008e84201007387 */ /* 0x000fe80000100a00 */
[----:B------:R-:W-:Y:S04]  /*3d240*/  STL.64 [R1+0x8d0], R60 ;  /* 0x0008d03c01007387 */ /* 0x000fe80000100a00 */
[----:B------:R1:W-:Y:S04]  /*3d250*/  STL.64 [R1+0x8d8], R62 ;  /* 0x0008d83e01007387 */ /* 0x0003e80000100a00 */
[----:B------:R-:W-:Y:S04]  /*3d260*/  STL.64 [R1+0x8f0], R56 ;  /* 0x0008f03801007387 */ /* 0x000fe80000100a00 */
[----:B------:R2:W-:Y:S01]  /*3d270*/  STL.64 [R1+0x8f8], R58 ;  /* 0x0008f83a01007387 */ /* 0x0005e20000100a00 */
[C---:B-1----:R-:W-:Y:S03]  /*3d280*/  HMMA.1688.F32.TF32 R60, R80.reuse, R50, R124 ;  /* 0x00000032503c723c */ /* 0x042fe6000008107c */
[----:B------:R-:W1:Y:S05]  /*3d290*/  LDS R79, [R247+UR10+0x6580] ;  /* 0x0065800af74f7984 */ /* 0x000e6a0008000800 */
[C---:B--2---:R-:W-:Y:S08]  /*3d2a0*/  HMMA.1688.F32.TF32 R56, R80.reuse, R46, R120 ;  /* 0x0000002e5038723c */ /* 0x044ff00000081078 */
[C---:B------:R-:W-:Y:S03]  /*3d2b0*/  HMMA.1688.F32.TF32 R64, R80.reuse, R42, R100 ;  /* 0x0000002a5040723c */ /* 0x040fe60000081064 */
[----:B------:R-:W-:Y:S04]  /*3d2c0*/  STL.64 [R1+0x920], R60 ;  /* 0x0009203c01007387 */ /* 0x000fe80000100a00 */
[----:B------:R2:W-:Y:S04]  /*3d2d0*/  STL.64 [R1+0x928], R62 ;  /* 0x0009283e01007387 */ /* 0x0005e80000100a00 */
[----:B------:R-:W-:Y:S04]  /*3d2e0*/  STL.64 [R1+0x930], R56 ;  /* 0x0009303801007387 */ /* 0x000fe80000100a00 */
[----:B------:R3:W-:Y:S01]  /*3d2f0*/  STL.64 [R1+0x938], R58 ;  /* 0x0009383a01007387 */ /* 0x0007e20000100a00 */
[C---:B--2---:R-:W-:Y:S08]  /*3d300*/  HMMA.1688.F32.TF32 R60, R80.reuse, R38, R96 ;  /* 0x00000026503c723c */ /* 0x044ff00000081060 */
[----:B---3--:R-:W-:Y:S01]  /*3d310*/  HMMA.1688.F32.TF32 R56, R80, R34, R84 ;  /* 0x000000225038723c */ /* 0x008fe20000081054 */
[----:B------:R-:W-:Y:S01]  /*3d320*/  STL.64 [R1+0x940], R64 ;  /* 0x0009404001007387 */ /* 0x000fe20000100a00 */
[----:B------:R-:W-:-:S03]  /*3d330*/  IMAD.MOV.U32 R96, RZ, RZ, R36 ;  /* 0x000000ffff607224 */ /* 0x000fc600078e0024 */
[----:B------:R-:W-:Y:S01]  /*3d340*/  STL.64 [R1+0x948], R66 ;  /* 0x0009484201007387 */ /* 0x000fe20000100a00 */
[----:B------:R-:W-:-:S05]  /*3d350*/  IMAD.MOV.U32 R97, RZ, RZ, R37 ;  /* 0x000000ffff617224 */ /* 0x000fca00078e0025 */
[----:B------:R2:W-:Y:S04]  /*3d360*/  STL.64 [R1+0x960], R60 ;  /* 0x0009603c01007387 */ /* 0x0005e80000100a00 */
[----:B------:R3:W-:Y:S01]  /*3d370*/  STL.64 [R1+0x968], R62 ;  /* 0x0009683e01007387 */ /* 0x0007e20000100a00 */
[----:B------:R-:W-:-:S03]  /*3d380*/  IMAD.MOV.U32 R98, RZ, RZ, R40 ;  /* 0x000000ffff627224 */ /* 0x000fc600078e0028 */
[----:B------:R-:W4:Y:S01]  /*3d390*/  LDL.LU R36, [R1+0x44f4] ;  /* 0x0044f40001247983 */ /* 0x000f220000300800 */
[----:B------:R-:W-:-:S03]  /*3d3a0*/  IMAD.MOV.U32 R99, RZ, RZ, R41 ;  /* 0x000000ffff637224 */ /* 0x000fc600078e0029 */
[----:B------:R1:W-:Y:S04]  /*3d3b0*/  STL.64 [R1+0x970], R56 ;  /* 0x0009703801007387 */ /* 0x0003e80000100a00 */
[----:B------:R1:W-:Y:S04]  /*3d3c0*/  STL.64 [R1+0x978], R58 ;  /* 0x0009783a01007387 */ /* 0x0003e80000100a00 */
        /* <DEDUP_REMOVED lines=43> */
[----:B--2---:R-:W2:Y:S04]  /*3d680*/  LDL.LU R60, [R1+0x1f80] ;  /* 0x001f8000013c7983 */ /* 0x004ea80000300800 */
        /* <DEDUP_REMOVED lines=59> */
[----:B----4-:R-:W-:-:S02]  /*3da40*/  IMAD.MOV.U32 R122, RZ, RZ, R37 ;  /* 0x000000ffff7a7224 */ /* 0x010fc400078e0025 */
[----:B------:R-:W-:Y:S02]  /*3da50*/  IMAD.MOV.U32 R123, RZ, RZ, R36 ;  /* 0x000000ffff7b7224 */ /* 0x000fe400078e0024 */
[----:B------:R-:W-:Y:S02]  /*3da60*/  IMAD.MOV.U32 R120, RZ, RZ, R41 ;  /* 0x000000ffff787224 */ /* 0x000fe400078e0029 */
[----:B------:R-:W-:Y:S01]  /*3da70*/  IMAD.MOV.U32 R121, RZ, RZ, R40 ;  /* 0x000000ffff797224 */ /* 0x000fe200078e0028 */
        /* <DEDUP_REMOVED lines=60> */
[----:B-1----:R-:W-:Y:S03]  /*3de40*/  HMMA.1688.F32.TF32 R56, R80, R150, R128 ;  /* 0x000000965038723c */ /* 0x002fe60000081080 */
[----:B------:R-:W-:Y:S04]  /*3de50*/  STL.64 [R1+0xab0], R64 ;  /* 0x000ab04001007387 */ /* 0x000fe80000100a00 */
[----:B------:R-:W-:Y:S04]  /*3de60*/  STL.64 [R1+0xab8], R66 ;  /* 0x000ab84201007387 */ /* 0x000fe80000100a00 */
[----:B------:R-:W-:Y:S04]  /*3de70*/  STL.64 [R1+0xac0], R60 ;  /* 0x000ac03c01007387 */ /* 0x000fe80000100a00 */
[----:B------:R-:W-:Y:S04]  /*3de80*/  STL.64 [R1+0xac8], R62 ;  /* 0x000ac83e01007387 */ /* 0x000fe80000100a00 */
[----:B------:R-:W-:Y:S01]  /*3de90*/  IMAD.MOV.U32 R36, RZ, RZ, R56 ;  /* 0x000000ffff247224 */ /* 0x000fe200078e0038 */
[----:B------:R1:W-:Y:S01]  /*3dea0*/  STL.64 [R1+0xae8], R58 ;  /* 0x000ae83a01007387 */ /* 0x0003e20000100a00 */
[----:B------:R-:W-:-:S02]  /*3deb0*/  IMAD.MOV.U32 R37, RZ, RZ, R57 ;  /* 0x000000ffff257224 */ /* 0x000fc400078e0039 */
[----:B-1----:R-:W-:-:S15]  /*3dec0*/  HMMA.1688.F32.TF32 R56, R80, R146, R124 ;  /* 0x000000925038723c */ /* 0x002fde000008107c */
[----:B------:R-:W-:-:S04]  /*3ded0*/  NOP ;  /* 0x0000000000007918 */ /* 0x000fc80000000000 */
[----:B------:R-:W-:Y:S01]  /*3dee0*/  IMAD.MOV.U32 R40, RZ, RZ, R56 ;  /* 0x000000ffff287224 */ /* 0x000fe200078e0038 */
[----:B------:R1:W-:Y:S01]  /*3def0*/  STL.64 [R1+0xb08], R58 ;  /* 0x000b083a01007387 */ /* 0x0003e20000100a00 */
[----:B------:R-:W-:Y:S02]  /*3df00*/  IMAD.MOV.U32 R41, RZ, RZ, R57 ;  /* 0x000000ffff297224 */ /* 0x000fe400078e0039 */
[C---:B-1----:R-:W-:Y:S08]  /*3df10*/  HMMA.1688.F32.TF32 R56, R80.reuse, R142, R120 ;  /* 0x0000008e5038723c */ /* 0x042ff00000081078 */
[C---:B------:R-:W-:Y:S08]  /*3df20*/  HMMA.1688.F32.TF32 R64, R80.reuse, R138, R100 ;  /* 0x0000008a5040723c */ /* 0x040ff00000081064 */
        /* <DEDUP_REMOVED lines=121> */
[----:B------:R-:W1:Y:S01]  /*3e6c0*/  LDS R83, [R247+UR10+0x6600] ;  /* 0x0066000af7537984 */ /* 0x000e620008000800 */
[----:B--2---:R-:W-:-:S15]  /*3e6d0*/  HMMA.1688.F32.TF32 R212, R76, R50, R212 ;  /* 0x000000324cd4723c */ /* 0x004fde00000810d4 */
[----:B------:R-:W-:-:S04]  /*3e6e0*/  NOP ;  /* 0x0000000000007918 */ /* 0x000fc80000000000 */
[----:B------:R-:W-:Y:S04]  /*3e6f0*/  STL.64 [R1+0xb70], R212 ;  /* 0x000b70d401007387 */ /* 0x000fe80000100a00 */
[----:B------:R2:W-:Y:S02]  /*3e700*/  STL.64 [R1+0xb78], R214 ;  /* 0x000b78d601007387 */ /* 0x0005e40000100a00 */
[C---:B--2---:R-:W-:Y:S08]  /*3e710*/  HMMA.1688.F32.TF32 R212, R76.reuse, R46, R208 ;  /* 0x0000002e4cd4723c */ /* 0x044ff000000810d0 */
[C---:B---3--:R-:W-:Y:S08]  /*3e720*/  HMMA.1688.F32.TF32 R208, R76.reuse, R42, R116 ;  /* 0x0000002a4cd0723c */ /* 0x048ff00000081074 */
[C---:B------:R-:W-:Y:S03]  /*3e730*/  HMMA.1688.F32.TF32 R116, R76.reuse, R38, R216 ;  /* 0x000000264c74723c */ /* 0x040fe600000810d8 */
        /* <DEDUP_REMOVED lines=62> */
[----:B--2---:R-:W-:Y:S03]  /*3eb20*/  HMMA.1688.F32.TF32 R56, R76, R158, R100 ;  /* 0x0000009e4c38723c */ /* 0x004fe60000081064 */
[----:B------:R-:W-:Y:S04]  /*3eb30*/  STL.64 [R1+0x1ea0], R64 ;  /* 0x001ea04001007387 */ /* 0x000fe80000100a00 */
[----:B------:R-:W-:Y:S04]  /*3eb40*/  STL.64 [R1+0x1ea8], R66 ;  /* 0x001ea84201007387 */ /* 0x000fe80000100a00 */
[----:B------:R-:W-:Y:S04]  /*3eb50*/  STL.64 [R1+0x1e90], R60 ;  /* 0x001e903c01007387 */ /* 0x000fe80000100a00 */
[----:B------:R-:W-:Y:S04]  /*3eb60*/  STL.64 [R1+0x1e98], R62 ;  /* 0x001e983e01007387 */ /* 0x000fe80000100a00 */
[----:B------:R-:W-:Y:S01]  /*3eb70*/  IMAD.MOV.U32 R132, RZ, RZ, R56 ;  /* 0x000000ffff847224 */ /* 0x000fe200078e0038 */
[----:B------:R2:W-:Y:S01]  /*3eb80*/  STL.64 [R1+0x1e78], R58 ;  /* 0x001e783a01007387 */ /* 0x0005e20000100a00 */
[----:B------:R-:W-:-:S02]  /*3eb90*/  IMAD.MOV.U32 R133, RZ, RZ, R57 ;  /* 0x000000ffff857224 */ /* 0x000fc400078e0039 */
[----:B--2---:R-:W-:-:S15]  /*3eba0*/  HMMA.1688.F32.TF32 R56, R76, R154, R96 ;  /* 0x0000009a4c38723c */ /* 0x004fde0000081060 */
[----:B------:R-:W-:-:S04]  /*3ebb0*/  NOP ;  /* 0x0000000000007918 */ /* 0x000fc80000000000 */
[----:B------:R-:W-:Y:S01]  /*3ebc0*/  IMAD.MOV.U32 R196, RZ, RZ, R56 ;  /* 0x000000ffffc47224 */ /* 0x000fe200078e0038 */
[----:B------:R2:W-:Y:S01]  /*3ebd0*/  STL.64 [R1+0x1e68], R58 ;  /* 0x001e683a01007387 */ /* 0x0005e20000100a00 */
[----:B------:R-:W-:Y:S02]  /*3ebe0*/  IMAD.MOV.U32 R197, RZ, RZ, R57 ;  /* 0x000000ffffc57224 */ /* 0x000fe400078e0039 */
[----:B--2---:R-:W-:-:S15]  /*3ebf0*/  HMMA.1688.F32.TF32 R56, R76, R150, R84 ;  /* 0x000000964c38723c */ /* 0x004fde0000081054 */
[----:B------:R-:W-:-:S04]  /*3ec00*/  NOP ;  /* 0x0000000000007918 */ /* 0x000fc80000000000 */
[----:B------:R2:W-:Y:S04]  /*3ec10*/  STL.64 [R1+0x1e58], R58 ;  /* 0x001e583a01007387 */ /* 0x0005e80000100a00 */
        /* <DEDUP_REMOVED lines=45> */
[----:B------:R-:W-:-:S05]  /*3eef0*/  IMAD.MOV.U32 R201, RZ, RZ, R57 ;  /* 0x000000ffffc97224 */ /* 0x000fca00078e0039 */
[----:B------:R-:W-:Y:S04]  /*3ef00*/  STL [R1+0x410c], R201 ;  /* 0x00410cc901007387 */ /* 0x000fe80000100800 */
[----:B------:R-:W-:Y:S01]  /*3ef10*/  STL [R1+0x4108], R200 ;  /* 0x004108c801007387 */ /* 0x000fe20000100800 */
[C---:B--2---:R-:W-:Y:S08]  /*3ef20*/  HMMA.1688.F32.TF32 R56, R76.reuse, R146, R236 ;  /* 0x000000924c38723c */ /* 0x044ff000000810ec */
[C---:B------:R-:W-:Y:S08]  /*3ef30*/  HMMA.1688.F32.TF32 R60, R76.reuse, R138, R232 ;  /* 0x0000008a4c3c723c */ /* 0x040ff000000810e8 */
[----:B---3--:R-:W-:Y:S03]  /*3ef40*/  HMMA.1688.F32.TF32 R64, R76, R142, R228 ;  /* 0x0000008e4c40723c */ /* 0x008fe600000810e4 */
[----:B------:R-:W-:Y:S01]  /*3ef50*/  IMAD.MOV.U32 R204, RZ, RZ, R56 ;  /* 0x000000ffffcc7224 */ /* 0x000fe200078e0038 */
[----:B------:R4:W-:Y:S01]  /*3ef60*/  STL.64 [R1+0x1e48], R58 ;  /* 0x001e483a01007387 */ /* 0x0009e20000100a00 */
[----:B------:R-:W-:-:S03]  /*3ef70*/  IMAD.MOV.U32 R205, RZ, RZ, R57 ;  /* 0x000000ffffcd7224 */ /* 0x000fc600078e0039 */
[----:B----4-:R-:W-:Y:S02]  /*3ef80*/  HMMA.1688.F32.TF32 R56, R76, R134, R224 ;  /* 0x000000864c38723c */ /* 0x010fe400000810e0 */
[----:B------:R2:W-:Y:S04]  /*3ef90*/  STL [R1+0x4104], R205 ;  /* 0x004104cd01007387 */ /* 0x0005e80000100800 */
[----:B------:R3:W-:Y:S05]  /*3efa0*/  STL [R1+0x4100], R204 ;  /* 0x004100cc01007387 */ /* 0x0007ea0000100800 */
[----:B------:R-:W-:Y:S04]  /*3efb0*/  STL.64 [R1+0x1e30], R64 ;  /* 0x001e304001007387 */ /* 0x000fe80000100a00 */
[----:B------:R4:W-:Y:S04]  /*3efc0*/  STL.64 [R1+0x1e38], R66 ;  /* 0x001e384201007387 */ /* 0x0009e80000100a00 */
[----:B------:R-:W-:Y:S01]  /*3efd0*/  LDS R76, [R3+UR10+0x4680] ;  /* 0x0046800a034c7984 */ /* 0x000fe20008000800 */
[----:B------:R-:W-:-:S02]  /*3efe0*/  IMAD.MOV.U32 R201, RZ, RZ, R56 ;  /* 0x000000ffffc97224 */ /* 0x000fc400078e0038 */
[----:B------:R-:W-:Y:S01]  /*3eff0*/  IMAD.MOV.U32 R200, RZ, RZ, R57 ;  /* 0x000000ffffc87224 */ /* 0x000fe200078e0039 */
[----:B------:R-:W-:Y:S01]  /*3f000*/  LDS R78, [R3+UR10+0x6680] ;  /* 0x0066800a034e7984 */ /* 0x000fe20008000800 */
[----:B--2---:R-:W-:Y:S02]  /*3f010*/  IMAD.MOV.U32 R205, RZ, RZ, R58 ;  /* 0x000000ffffcd7224 */ /* 0x004fe400078e003a */
[----:B---3--:R-:W-:Y:S01]  /*3f020*/  IMAD.MOV.U32 R204, RZ, RZ, R59 ;  /* 0x000000ffffcc7224 */ /* 0x008fe200078e003b */
[----:B------:R-:W-:Y:S01]  /*3f030*/  LDS R77, [R247+UR10+0x4680] ;  /* 0x0046800af74d7984 */ /* 0x000fe20008000800 */
[C---:B-1----:R-:W-:Y:S03]  /*3f040*/  HMMA.1688.F32.TF32 R56, R80.reuse, R54, R248 ;  /* 0x000000365038723c */ /* 0x042fe600000810f8 */
[----:B------:R-:W-:Y:S04]  /*3f050*/  STL.64 [R1+0x1d90], R60 ;  /* 0x001d903c01007387 */ /* 0x000fe80000100a00 */
[----:B------:R-:W1:Y:S01]  /*3f060*/  LDS R79, [R247+UR10+0x6680] ;  /* 0x0066800af74f7984 */ /* 0x000e620008000800 */
[C---:B----4-:R-:W-:Y:S03]  /*3f070*/  HMMA.1688.F32.TF32 R64, R80.reuse, R50, R128 ;  /* 0x000000325040723c */ /* 0x050fe60000081080 */
[----:B------:R2:W-:Y:S05]  /*3f080*/  STL.64 [R1+0x1d98], R62 ;  /* 0x001d983e01007387 */ /* 0x0005ea0000100a00 */
[C---:B--2---:R-:W-:Y:S03]  /*3f090*/  HMMA.1688.F32.TF32 R60, R80.reuse, R46, R124 ;  /* 0x0000002e503c723c */ /* 0x044fe6000008107c */
[----:B------:R-:W-:Y:S04]  /*3f0a0*/  STL.64 [R1+0x1d80], R56 ;  /* 0x001d803801007387 */ /* 0x000fe80000100a00 */
[----:B------:R2:W-:Y:S04]  /*3f0b0*/  STL.64 [R1+0x1d88], R58 ;  /* 0x001d883a01007387 */ /* 0x0005e80000100a00 */
[----:B------:R-:W-:Y:S04]  /*3f0c0*/  STL.64 [R1+0x1e10], R64 ;  /* 0x001e104001007387 */ /* 0x000fe80000100a00 */
[----:B------:R-:W-:Y:S01]  /*3f0d0*/  STL.64 [R1+0x1e18], R66 ;  /* 0x001e184201007387 */ /* 0x000fe20000100a00 */
[C---:B--2---:R-:W-:Y:S03]  /*3f0e0*/  HMMA.1688.F32.TF32 R56, R80.reuse, R42, R120 ;  /* 0x0000002a5038723c */ /* 0x044fe60000081078 */
[----:B------:R-:W-:Y:S04]  /*3f0f0*/  STL.64 [R1+0x44e0], R42 ;  /* 0x0044e02a01007387 */ /* 0x000fe80000100a00 */
[----:B------:R-:W-:Y:S04]  /*3f100*/  STL.64 [R1+0x1e20], R60 ;  /* 0x001e203c01007387 */ /* 0x000fe80000100a00 */
[----:B------:R-:W-:Y:S04]  /*3f110*/  STL.64 [R1+0x1e28], R62 ;  /* 0x001e283e01007387 */ /* 0x000fe80000100a00 */
[----:B------:R2:W-:Y:S02]  /*3f120*/  STL.64 [R1+0x44d8], R40 ;  /* 0x0044d82801007387 */ /* 0x0005e40000100a00 */
[C---:B--2---:R-:W-:Y:S02]  /*3f130*/  HMMA.1688.F32.TF32 R40, R80.reuse, R38, R100 ;  /* 0x000000265028723c */ /* 0x044fe40000081064 */
[----:B------:R-:W-:Y:S04]  /*3f140*/  STL.64 [R1+0x1e80], R56 ;  /* 0x001e803801007387 */ /* 0x000fe80000100a00 */
[----:B------:R-:W-:Y:S04]  /*3f150*/  STL.64 [R1+0x1e88], R58 ;  /* 0x001e883a01007387 */ /* 0x000fe80000100a00 */
[----:B------:R-:W-:Y:S04]  /*3f160*/  STL.64 [R1+0x44d0], R38 ;  /* 0x0044d02601007387 */ /* 0x000fe80000100a00 */
[----:B------:R2:W-:Y:S05]  /*3f170*/  STL.64 [R1+0x44c8], R36 ;  /* 0x0044c82401007387 */ /* 0x0005ea0000100a00 */
[----:B------:R-:W-:Y:S04]  /*3f180*/  STL.64 [R1+0x1f60], R40 ;  /* 0x001f602801007387 */ /* 0x000fe80000100a00 */
[----:B------:R-:W-:Y:S01]  /*3f190*/  STL.64 [R1+0x1f68], R42 ;  /* 0x001f682a01007387 */ /* 0x000fe20000100a00 */
[C---:B--2---:R-:W-:Y:S03]  /*3f1a0*/  HMMA.1688.F32.TF32 R36, R80.reuse, R34, R96 ;  /* 0x000000225024723c */ /* 0x044fe60000081060 */
[----:B------:R-:W-:Y:S04]  /*3f1b0*/  STL.64 [R1+0x44c0], R34 ;  /* 0x0044c02201007387 */ /* 0x000fe80000100a00 */
[----:B------:R2:W-:Y:S02]  /*3f1c0*/  STL.64 [R1+0x44b8], R32 ;  /* 0x0044b82001007387 */ /* 0x0005e40000100a00 */
[C---:B--2---:R-:W-:Y:S10]  /*3f1d0*/  HMMA.1688.F32.TF32 R32, R80.reuse, R30, R84 ;  /* 0x0000001e5020723c */ /* 0x044ff40000081054 */
[----:B------:R-:W-:Y:S04]  /*3f1e0*/  STL.64 [R1+0x1f70], R36 ;  /* 0x001f702401007387 */ /* 0x000fe80000100a00 */
[----:B------:R-:W-:Y:S04]  /*3f1f0*/  STL.64 [R1+0x1f78], R38 ;  /* 0x001f782601007387 */ /* 0x000fe80000100a00 */
[----:B------:R-:W1:Y:S04]  /*3f200*/  LDL.LU R96, [R1+0x2d80] ;  /* 0x002d800001607983 */ /* 0x000e680000300800 */
[----:B------:R-:W-:Y:S04]  /*3f210*/  STL.64 [R1+0x1f80], R32 ;  /* 0x001f802001007387 */ /* 0x000fe80000100a00 */
[----:B------:R-:W-:Y:S04]  /*3f220*/  STL.64 [R1+0x1f88], R34 ;  /* 0x001f882201007387 */ /* 0x000fe80000100a00 */
[----:B------:R-:W1:Y:S04]  /*3f230*/  LDL.LU R97, [R1+0x2d84] ;  /* 0x002d840001617983 */ /* 0x000e680000300800 */
[----:B------:R-:W1:Y:S04]  /*3f240*/  LDL.LU R98, [R1+0x2d88] ;  /* 0x002d880001627983 */ /* 0x000e680000300800 */
[----:B------:R-:W1:Y:S04]  /*3f250*/  LDL.LU R99, [R1+0x2d8c] ;  /* 0x002d8c0001637983 */ /* 0x000e680000300800 */
        /* <DEDUP_REMOVED lines=104> */
[----:B------:R-:W-:Y:S04]  /*3f8e0*/  STL.64 [R1+0x44b0], R30 ;  /* 0x0044b01e01007387 */ /* 0x000fe80000100a00 */
[----:B------:R2:W-:Y:S02]  /*3f8f0*/  STL.64 [R1+0x44a8], R28 ;  /* 0x0044a81c01007387 */ /* 0x0005e40000100a00 */
[C---:B--2---:R-:W-:Y:S08]  /*3f900*/  HMMA.1688.F32.TF32 R28, R80.reuse, R22, R208 ;  /* 0x00000016501c723c */ /* 0x044ff000000810d0 */
[C---:B---3--:R-:W-:Y:S08]  /*3f910*/  HMMA.1688.F32.TF32 R32, R80.reuse, R26, R212 ;  /* 0x0000001a5020723c */ /* 0x048ff000000810d4 */
[C---:B------:R-:W-:Y:S11]  /*3f920*/  HMMA.1688.F32.TF32 R36, R80.reuse, R18, R116 ;  /* 0x000000125024723c */ /* 0x040ff60000081074 */
[----:B------:R-:W-:Y:S04]  /*3f930*/  STL.64 [R1+0x1f90], R32 ;  /* 0x001f902001007387 */ /* 0x000fe80000100a00 */
[----:B------:R2:W-:Y:S04]  /*3f940*/  STL.64 [R1+0x1f98], R34 ;  /* 0x001f982201007387 */ /* 0x0005e80000100a00 */
[----:B------:R-:W-:Y:S04]  /*3f950*/  STL.64 [R1+0x1fa0], R28 ;  /* 0x001fa01c01007387 */ /* 0x000fe80000100a00 */
[----:B------:R4:W-:Y:S01]  /*3f960*/  STL.64 [R1+0x1fa8], R30 ;  /* 0x001fa81e01007387 */ /* 0x0009e20000100a00 */
[C---:B--2---:R-:W-:Y:S08]  /*3f970*/  HMMA.1688.F32.TF32 R32, R80.reuse, R14, R216 ;  /* 0x0000000e5020723c */ /* 0x044ff000000810d8 */
[C---:B----4-:R-:W-:Y:S01]  /*3f980*/  HMMA.1688.F32.TF32 R28, R80.reuse, R10, R220 ;  /* 0x0000000a501c723c */ /* 0x050fe200000810dc */
        /* <DEDUP_REMOVED lines=61> */
[----:B---3--:R-:W-:Y:S03]  /*3fd60*/  HMMA.1688.F32.TF32 R32, R80, R134, R100 ;  /* 0x000000865020723c */ /* 0x008fe60000081064 */
[----:B------:R-:W-:Y:S04]  /*3fd70*/  LDS R80, [R3+UR10+0x4700] ;  /* 0x0047000a03507984 */ /* 0x000fe80008000800 */
[----:B------:R-:W-:Y:S01]  /*3fd80*/  LDS R82, [R3+UR10+0x6700] ;  /* 0x0067000a03527984 */ /* 0x000fe20008000800 */
[C---:B-1----:R-:W-:Y:S03]  /*3fd90*/  HMMA.1688.F32.TF32 R28, R76.reuse, R54, R96 ;  /* 0x000000364c1c723c */ /* 0x042fe60000081060 */
[----:B------:R-:W-:Y:S04]  /*3fda0*/  STL.64 [R1+0x2030], R36 ;  /* 0x0020302401007387 */ /* 0x000fe80000100a00 */
[----:B------:R-:W-:Y:S04]  /*3fdb0*/  STL.64 [R1+0x2038], R38 ;  /* 0x0020382601007387 */ /* 0x000fe80000100a00 */
[----:B------:R-:W-:Y:S04]  /*3fdc0*/  LDS R81, [R247+UR10+0x4700] ;  /* 0x0047000af7517984 */ /* 0x000fe80008000800 */
[----:B------:R-:W-:Y:S04]  /*3fdd0*/  STL.64 [R1+0x2000], R32 ;  /* 0x0020002001007387 */ /* 0x000fe80000100a00 */
[----:B------:R-:W-:Y:S04]  /*3fde0*/  STL.64 [R1+0x2008], R34 ;  /* 0x0020082201007387 */ /* 0x000fe80000100a00 */
[----:B------:R-:W-:Y:S04]  /*3fdf0*/  STL.64 [R1+0x2020], R28 ;  /* 0x0020201c01007387 */ /* 0x000fe80000100a00 */
[----:B------:R1:W-:Y:S04]  /*3fe00*/  STL.64 [R1+0x2028], R30 ;  /* 0x0020281e01007387 */ /* 0x0003e80000100a00 */
[----:B------:R-:W2:Y:S04]  /*3fe10*/  LDL.LU R96, [R1+0x1a80] ;  /* 0x001a800001607983 */ /* 0x000ea80000300800 */
[----:B------:R-:W3:Y:S01]  /*3fe20*/  LDS R83, [R247+UR10+0x6700] ;  /* 0x0067000af7537984 */ /* 0x000ee20008000800 */
[----:B-1----:R-:W-:-:S15]  /*3fe30*/  HMMA.1688.F32.TF32 R28, R76, R50, R84 ;  /* 0x000000324c1c723c */ /* 0x002fde0000081054 */
[----:B------:R-:W-:-:S04]  /*3fe40*/  NOP ;  /* 0x0000000000007918 */ /* 0x000fc80000000000 */
        /* <DEDUP_REMOVED lines=83> */
[----:B----4-:R-:W2:Y:S04]  /*40380*/  LDL.LU R30, [R1+0x2c58] ;  /* 0x002c5800011e7983 */ /* 0x010ea80000300800 */
        /* <DEDUP_REMOVED lines=45> */
[----:B-1----:R-:W4:Y:S04]  /*40660*/  LDL.LU.64 R42, [R1+0x44e0] ;  /* 0x0044e000012a7983 */ /* 0x002f280000300a00 */
[----:B------:R-:W2:Y:S01]  /*40670*/  LDL.LU.64 R40, [R1+0x44d8] ;  /* 0x0044d80001287983 */ /* 0x000ea20000300a00 */
[----:B----4-:R-:W-:-:S15]  /*40680*/  HMMA.1688.F32.TF32 R36, R76, R42, R36 ;  /* 0x0000002a4c24723c */ /* 0x010fde0000081024 */
[----:B------:R-:W-:-:S04]  /*40690*/  NOP ;  /* 0x0000000000007918 */ /* 0x000fc80000000000 */
[----:B------:R-:W-:Y:S04]  /*406a0*/  STL.64 [R1+0x21c0], R36 ;  /* 0x0021c02401007387 */ /* 0x000fe80000100a00 */
[----:B------:R1:W-:Y:S04]  /*406b0*/  STL.64 [R1+0x21c8], R38 ;  /* 0x0021c82601007387 */ /* 0x0003e80000100a00 */
[----:B-1----:R-:W3:Y:S04]  /*406c0*/  LDL.LU.64 R38, [R1+0x44d0] ;  /* 0x0044d00001267983 */ /* 0x002ee80000300a00 */
[----:B------:R-:W4:Y:S01]  /*406d0*/  LDL.LU.64 R36, [R1+0x44c8] ;  /* 0x0044c80001247983 */ /* 0x000f220000300a00 */
[----:B---3--:R-:W-:-:S15]  /*406e0*/  HMMA.1688.F32.TF32 R32, R76, R38, R32 ;  /* 0x000000264c20723c */ /* 0x008fde0000081020 */
[----:B------:R-:W-:-:S04]  /*406f0*/  NOP ;  /* 0x0000000000007918 */ /* 0x000fc80000000000 */
[----:B------:R-:W-:Y:S04]  /*40700*/  STL.64 [R1+0x21e0], R32 ;  /* 0x0021e02001007387 */ /* 0x000fe80000100a00 */
[----:B------:R1:W-:Y:S04]  /*40710*/  STL.64 [R1+0x21e8], R34 ;  /* 0x0021e82201007387 */ /* 0x0003e80000100a00 */
[----:B-1----:R-:W3:Y:S04]  /*40720*/  LDL.LU.64 R34, [R1+0x44c0] ;  /* 0x0044c00001227983 */ /* 0x002ee80000300a00 */
[----:B------:R-:W2:Y:S01]  /*40730*/  LDL.LU.64 R32, [R1+0x44b8] ;  /* 0x0044b80001207983 */ /* 0x000ea20000300a00 */
[----:B---3--:R-:W-:-:S15]  /*40740*/  HMMA.1688.F32.TF32 R28, R76, R34, R28 ;  /* 0x000000224c1c723c */ /* 0x008fde000008101c */
[----:B------:R-:W-:-:S04]  /*40750*/  NOP ;  /* 0x0000000000007918 */ /* 0x000fc80000000000 */
[----:B------:R-:W-:Y:S04]  /*40760*/  STL.64 [R1+0x2210], R28 ;  /* 0x0022101c01007387 */ /* 0x000fe80000100a00 */
[----:B------:R1:W-:Y:S04]  /*40770*/  STL.64 [R1+0x2218], R30 ;  /* 0x0022181e01007387 */ /* 0x0003e80000100a00 */
[----:B-1----:R-:W3:Y:S01]  /*40780*/  LDL.LU.64 R30, [R1+0x44b0] ;  /* 0x0044b000011e7983 */ /* 0x002ee20000300a00 */
[C---:B------:R-:W-:Y:S03]  /*40790*/  HMMA.1688.F32.TF32 R208, R76.reuse, R26, R208 ;  /* 0x0000001a4cd0723c */ /* 0x040fe600000810d0 */
[----:B------:R-:W2:Y:S05]  /*407a0*/  LDL.LU.64 R28, [R1+0x44a8] ;  /* 0x0044a800011c7983 */ /* 0x000eaa0000300a00 */
[C---:B------:R-:W-:Y:S08]  /*407b0*/  HMMA.1688.F32.TF32 R116, R76.reuse, R22, R116 ;  /* 0x000000164c74723c */ /* 0x040ff00000081074 */
[----:B---3--:R-:W-:-:S15]  /*407c0*/  HMMA.1688.F32.TF32 R212, R76, R30, R212 ;  /* 0x0000001e4cd4723c */ /* 0x008fde00000810d4 */
[----:B------:R-:W-:-:S04]  /*407d0*/  NOP ;  /* 0x0000000000007918 */ /* 0x000fc80000000000 */
[----:B------:R-:W-:Y:S04]  /*407e0*/  STL.64 [R1+0x22a0], R212 ;  /* 0x0022a0d401007387 */ /* 0x000fe80000100a00 */
[----:B------:R1:W-:Y:S04]  /*407f0*/  STL.64 [R1+0x22a8], R214 ;  /* 0x0022a8d601007387 */ /* 0x0003e80000100a00 */
[----:B------:R-:W-:Y:S04]  /*40800*/  STL.64 [R1+0x22c0], R208 ;  /* 0x0022c0d001007387 */ /* 0x000fe80000100a00 */
[----:B------:R3:W-:Y:S01]  /*40810*/  STL.64 [R1+0x22c8], R210 ;  /* 0x0022c8d201007387 */ /* 0x0007e20000100a00 */
[C---:B-1----:R-:W-:Y:S03]  /*40820*/  HMMA.1688.F32.TF32 R212, R76.reuse, R18, R216 ;  /* 0x000000124cd4723c */ /* 0x042fe600000810d8 */
[----:B------:R-:W-:Y:S04]  /*40830*/  STL.64 [R1+0x22e0], R116 ;  /* 0x0022e07401007387 */ /* 0x000fe80000100a00 */
[----:B------:R1:W-:Y:S01]  /*40840*/  STL.64 [R1+0x22e8], R118 ;  /* 0x0022e87601007387 */ /* 0x0003e20000100a00 */
[C---:B---3--:R-:W-:Y:S08]  /*40850*/  HMMA.1688.F32.TF32 R208, R76.reuse, R14, R220 ;  /* 0x0000000e4cd0723c */ /* 0x048ff000000810dc */
        /* <DEDUP_REMOVED lines=62> */
[----:B---3--:R-:W-:Y:S03]  /*40c40*/  HMMA.1688.F32.TF32 R60, R76, R134, R96 ;  /* 0x000000864c3c723c */ /* 0x008fe60000081060 */
[----:B------:R-:W-:Y:S04]  /*40c50*/  LDS R76, [R3+UR10+0x4780] ;  /* 0x0047800a034c7984 */ /* 0x000fe80008000800 */
[----:B------:R-:W-:Y:S01]  /*40c60*/  LDS R78, [R3+UR10+0x6780] ;  /* 0x0067800a034e7984 */ /* 0x000fe20008000800 */
[----:B-1----:R-:W-:Y:S03]  /*40c70*/  HMMA.1688.F32.TF32 R56, R80, R54, R84 ;  /* 0x000000365038723c */ /* 0x002fe60000081054 */
[----:B------:R1:W-:Y:S04]  /*40c80*/  STL.64 [R1+0x2380], R64 ;  /* 0x0023804001007387 */ /* 0x0003e80000100a00 */
[----:B------:R3:W-:Y:S04]  /*40c90*/  STL.64 [R1+0x2388], R66 ;  /* 0x0023884201007387 */ /* 0x0007e80000100a00 */
        /* <DEDUP_REMOVED lines=99> */
[----:B------:R-:W-:Y:S01]  /*412d0*/  LDS R77, [R247+UR10+0x4780] ;  /* 0x0047800af74d7984 */ /* 0x000fe20008000800 */
[----:B------:R-:W-:-:S03]  /*412e0*/  IMAD.MOV.U32 R87, RZ, RZ, R244 ;  /* 0x000000ffff577224 */ /* 0x000fc600078e00f4 */
[----:B------:R-:W1:Y:S01]  /*412f0*/  LDS R79, [R247+UR10+0x6780] ;  /* 0x0067800af74f7984 */ /* 0x000e620008000800 */
[C---:B--2---:R-:W-:Y:S08]  /*41300*/  HMMA.1688.F32.TF32 R64, R80.reuse, R30, R64 ;  /* 0x0000001e5040723c */ /* 0x044ff00000081040 */
[C---:B---3--:R-:W-:Y:S08]  /*41310*/  HMMA.1688.F32.TF32 R68, R80.reuse, R34, R68 ;  /* 0x000000225044723c */ /* 0x048ff00000081044 */
[C---:B----4-:R-:W-:Y:S08]  /*41320*/  HMMA.1688.F32.TF32 R72, R80.reuse, R38, R72 ;  /* 0x000000265048723c */ /* 0x050ff00000081048 */
[C---:B------:R-:W-:Y:S08]  /*41330*/  HMMA.1688.F32.TF32 R116, R80.reuse, R46, R220 ;  /* 0x0000002e5074723c */ /* 0x040ff000000810dc */
[C---:B------:R-:W-:Y:S08]  /*41340*/  HMMA.1688.F32.TF32 R208, R80.reuse, R50, R216 ;  /* 0x0000003250d0723c */ /* 0x040ff000000810d8 */
[C---:B------:R-:W-:Y:S11]  /*41350*/  HMMA.1688.F32.TF32 R112, R80.reuse, R42, R112 ;  /* 0x0000002a5070723c */ /* 0x040ff60000081070 */
[----:B------:R-:W-:Y:S04]  /*41360*/  STL.64 [R1+0x24d0], R208 ;  /* 0x0024d0d001007387 */ /* 0x000fe80000100a00 */
[----:B------:R-:W-:Y:S01]  /*41370*/  STL.64 [R1+0x24d8], R210 ;  /* 0x0024d8d201007387 */ /* 0x000fe20000100a00 */
[----:B------:R-:W-:Y:S03]  /*41380*/  HMMA.1688.F32.TF32 R60, R80, R26, R60 ;  /* 0x0000001a503c723c */ /* 0x000fe6000008103c */
[----:B------:R-:W-:Y:S04]  /*41390*/  STL.64 [R1+0x24f0], R116 ;  /* 0x0024f07401007387 */ /* 0x000fe80000100a00 */
[----:B------:R-:W-:Y:S04]  /*413a0*/  STL.64 [R1+0x24f8], R118 ;  /* 0x0024f87601007387 */ /* 0x000fe80000100a00 */
[----:B------:R-:W-:Y:S04]  /*413b0*/  STL.64 [R1+0x2510], R112 ;  /* 0x0025107001007387 */ /* 0x000fe80000100a00 */
[----:B------:R-:W-:Y:S04]  /*413c0*/  STL.64 [R1+0x2518], R114 ;  /* 0x0025187201007387 */ /* 0x000fe80000100a00 */
[----:B------:R-:W-:Y:S04]  /*413d0*/  STL.64 [R1+0x2530], R72 ;  /* 0x0025304801007387 */ /* 0x000fe80000100a00 */
[----:B------:R-:W-:Y:S04]  /*413e0*/  STL.64 [R1+0x2538], R74 ;  /* 0x0025384a01007387 */ /* 0x000fe80000100a00 */
[----:B------:R-:W-:Y:S01]  /*413f0*/  STL.64 [R1+0x2550], R68 ;  /* 0x0025504401007387 */ /* 0x000fe20000100a00 */
[----:B------:R-:W-:-:S03]  /*41400*/  IMAD.MOV.U32 R246, RZ, RZ, R61 ;  /* 0x000000fffff67224 */ /* 0x000fc600078e003d */
[----:B------:R-:W-:Y:S01]  /*41410*/  STL.64 [R1+0x2558], R70 ;  /* 0x0025584601007387 */ /* 0x000fe20000100a00 */
[----:B------:R-:W-:-:S03]  /*41420*/  IMAD.MOV.U32 R245, RZ, RZ, R62 ;  /* 0x000000fffff57224 */ /* 0x000fc600078e003e */
[----:B------:R-:W-:Y:S01]  /*41430*/  STL.64 [R1+0x2570], R64 ;  /* 0x0025704001007387 */ /* 0x000fe20000100a00 */
[----:B------:R-:W-:-:S03]  /*41440*/  IMAD.MOV.U32 R244, RZ, RZ, R63 ;  /* 0x000000fffff47224 */ /* 0x000fc600078e003f */
[----:B------:R-:W-:Y:S04]  /*41450*/  STL.64 [R1+0x2578], R66 ;  /* 0x0025784201007387 */ /* 0x000fe80000100a00 */
[----:B------:R2:W-:Y:S02]  /*41460*/  STL [R1+0x2590], R60 ;  /* 0x0025903c01007387 */ /* 0x0005e40000100800 */
[C---:B--2---:R-:W-:Y:S08]  /*41470*/  HMMA.1688.F32.TF32 R60, R80.reuse, R22, R56 ;  /* 0x00000016503c723c */ /* 0x044ff00000081038 */
[C---:B------:R-:W-:Y:S08]  /*41480*/  HMMA.1688.F32.TF32 R56, R80.reuse, R18, R88 ;  /* 0x000000125038723c */ /* 0x040ff00000081058 */
[C---:B------:R-:W-:Y:S03]  /*41490*/  HMMA.1688.F32.TF32 R64, R80.reuse, R14, R92 ;  /* 0x0000000e5040723c */ /* 0x040fe6000008105c */
[----:B------:R-:W-:Y:S04]  /*414a0*/  STL.64 [R1+0x25b0], R60 ;  /* 0x0025b03c01007387 */ /* 0x000fe80000100a00 */
[----:B------:R2:W-:Y:S04]  /*414b0*/  STL.64 [R1+0x25b8], R62 ;  /* 0x0025b83e01007387 */ /* 0x0005e80000100a00 */
[----:B------:R-:W-:Y:S04]  /*414c0*/  STL.64 [R1+0x25d0], R56 ;  /* 0x0025d03801007387 */ /* 0x000fe80000100a00 */
[----:B------:R3:W-:Y:S01]  /*414d0*/  STL.64 [R1+0x25d8], R58 ;  /* 0x0025d83a01007387 */ /* 0x0007e20000100a00 */
[C---:B--2---:R-:W-:Y:S08]  /*414e0*/  HMMA.1688.F32.TF32 R60, R80.reuse, R10, R104 ;  /* 0x0000000a503c723c */ /* 0x044ff00000081068 */
[C---:B---3--:R-:W-:Y:S01]  /*414f0*/  HMMA.1688.F32.TF32 R56, R80.reuse, R6, R108 ;  /* 0x000000065038723c */ /* 0x048fe2000008106c */
        /* <DEDUP_REMOVED lines=82> */
[----:B---3--:R-:W1:Y:S04]  /*41a20*/  LDL.LU R56, [R1+0x2e00] ;  /* 0x002e000001387983 */ /* 0x008e680000300800 */
[----:B------:R-:W1:Y:S04]  /*41a30*/  LDL.LU R57, [R1+0x2e04] ;  /* 0x002e040001397983 */ /* 0x000e680000300800 */
[----:B----4-:R-:W1:Y:S04]  /*41a40*/  LDL.LU R58, [R1+0x2e08] ;  /* 0x002e0800013a7983 */ /* 0x010e680000300800 */
[----:B------:R-:W1:Y:S04]  /*41a50*/  LDL.LU R59, [R1+0x2e0c] ;  /* 0x002e0c00013b7983 */ /* 0x000e680000300800 */
        /* <DEDUP_REMOVED lines=48> */
[----:B-1----:R-:W-:Y:S08]  /*41d60*/  HMMA.1688.F32.TF32 R56, R76, R54, R56 ;  /* 0x000000364c38723c */ /* 0x002ff00000081038 */
[C---:B---3--:R-:W-:Y:S08]  /*41d70*/  HMMA.1688.F32.TF32 R64, R80.reuse, R138, R64 ;  /* 0x0000008a5040723c */ /* 0x048ff00000081040 */
[C---:B----4-:R-:W-:Y:S08]  /*41d80*/  HMMA.1688.F32.TF32 R68, R80.reuse, R142, R68 ;  /* 0x0000008e5044723c */ /* 0x050ff00000081044 */
[C---:B--2---:R-:W-:Y:S08]  /*41d90*/  HMMA.1688.F32.TF32 R72, R80.reuse, R146, R72 ;  /* 0x000000925048723c */ /* 0x044ff00000081048 */
        /* <DEDUP_REMOVED lines=24> */
[----:B------:R-:W-:Y:S04]  /*41f20*/  STL.64 [R1+0x2658], R66 ;  /* 0x0026584201007387 */ /* 0x000fe80000100a00 */
[----:B------:R1:W-:Y:S04]  /*41f30*/  STL.64 [R1+0x4110], R40 ;  /* 0x0041102801007387 */ /* 0x0003e80000100a00 */
[----:B------:R-:W-:Y:S04]  /*41f40*/  STL.64 [R1+0x2640], R60 ;  /* 0x0026403c01007387 */ /* 0x000fe80000100a00 */
[----:B------:R-:W-:Y:S01]  /*41f50*/  STL.64 [R1+0x2648], R62 ;  /* 0x0026483e01007387 */ /* 0x000fe20000100a00 */
[C---:B-1----:R-:W-:Y:S03]  /*41f60*/  HMMA.1688.F32.TF32 R40, R76.reuse, R38, R108 ;  /* 0x000000264c28723c */ /* 0x042fe6000008106c */
[----:B------:R-:W-:Y:S04]  /*41f70*/  STL.64 [R1+0x2630], R56 ;  /* 0x0026303801007387 */ /* 0x000fe80000100a00 */
[----:B------:R1:W-:Y:S04]  /*41f80*/  STL.64 [R1+0x2638], R58 ;  /* 0x0026383a01007387 */ /* 0x0003e80000100a00 */
[----:B------:R2:W-:Y:S01]  /*41f90*/  STL.64 [R1+0x4118], R36 ;  /* 0x0041182401007387 */ /* 0x0005e20000100a00 */
[C---:B-1----:R-:W-:Y:S08]  /*41fa0*/  HMMA.1688.F32.TF32 R56, R76.reuse, R34, R240 ;  /* 0x000000224c38723c */ /* 0x042ff000000810f0 */
[----:B--2---:R-:W-:Y:S01]  /*41fb0*/  HMMA.1688.F32.TF32 R36, R76, R30, R236 ;  /* 0x0000001e4c24723c */ /* 0x004fe200000810ec */
[----:B------:R-:W-:Y:S04]  /*41fc0*/  STL.64 [R1+0x2620], R40 ;  /* 0x0026202801007387 */ /* 0x000fe80000100a00 */
[----:B------:R1:W-:Y:S01]  /*41fd0*/  STL.64 [R1+0x2628], R42 ;  /* 0x0026282a01007387 */ /* 0x0003e20000100a00 */
[----:B------:R-:W-:-:S02]  /*41fe0*/  IMAD.MOV.U32 R96, RZ, RZ, R252 ;  /* 0x000000ffff607224 */ /* 0x000fc400078e00fc */
[----:B------:R-:W-:Y:S01]  /*41ff0*/  IMAD.MOV.U32 R97, RZ, RZ, R28 ;  /* 0x000000ffff617224 */ /* 0x000fe200078e001c */
[----:B------:R-:W-:Y:S04]  /*42000*/  LDS R30, [R3+UR10+0xa000] ;  /* 0x00a0000a031e7984 */ /* 0x000fe80008000800 */
[----:B------:R-:W-:Y:S01]  /*42010*/  STL.64 [R1+0x2610], R56 ;  /* 0x0026103801007387 */ /* 0x000fe20000100a00 */
[C---:B-1----:R-:W-:Y:S03]  /*42020*/  HMMA.1688.F32.TF32 R40, R76.reuse, R26, R228 ;  /* 0x0000001a4c28723c */ /* 0x042fe600000810e4 */
[----:B------:R1:W-:Y:S04]  /*42030*/  STL.64 [R1+0x2618], R58 ;  /* 0x0026183a01007387 */ /* 0x0003e80000100a00 */
[----:B------:R-:W-:Y:S04]  /*42040*/  STL.64 [R1+0x26f0], R36 ;  /* 0x0026f02401007387 */ /* 0x000fe80000100a00 */
[----:B------:R2:W-:Y:S01]  /*42050*/  STL.64 [R1+0x26f8], R38 ;  /* 0x0026f82601007387 */ /* 0x0005e20000100a00 */
[----:B-1----:R-:W-:Y:S01]  /*42060*/  HMMA.1688.F32.TF32 R56, R76, R22, R232 ;  /* 0x000000164c38723c */ /* 0x002fe200000810e8 */
[----:B------:R-:W-:-:S02]  /*42070*/  IMAD.MOV.U32 R98, RZ, RZ, R2 ;  /* 0x000000ffff627224 */ /* 0x000fc400078e0002 */
[----:B------:R-:W-:Y:S01]  /*42080*/  LDS R28, [R3+UR10+0x8000] ;  /* 0x0080000a031c7984 */ /* 0x000fe20008000800 */
[----:B------:R-:W-:Y:S02]  /*42090*/  IMAD.MOV.U32 R99, RZ, RZ, R0 ;  /* 0x000000ffff637224 */ /* 0x000fe400078e0000 */
[----:B------:R-:W-:Y:S01]  /*420a0*/  IMAD.MOV.U32 R241, RZ, RZ, R176 ;  /* 0x000000fffff17224 */ /* 0x000fe200078e00b0 */
[----:B------:R-:W-:Y:S01]  /*420b0*/  LDS R31, [R247+UR10+0xa000] ;  /* 0x00a0000af71f7984 */ /* 0x000fe20008000800 */
[C---:B--2---:R-:W-:Y:S03]  /*420c0*/  HMMA.1688.F32.TF32 R36, R76.reuse, R18, R224 ;  /* 0x000000124c24723c */ /* 0x044fe600000810e0 */
[----:B------:R-:W-:Y:S04]  /*420d0*/  STL.64 [R1+0x26e0], R40 ;  /* 0x0026e02801007387 */ /* 0x000fe80000100a00 */
[----:B------:R1:W-:Y:S04]  /*420e0*/  STL.64 [R1+0x26e8], R42 ;  /* 0x0026e82a01007387 */ /* 0x0003e80000100a00 */
[----:B------:R-:W-:Y:S04]  /*420f0*/  LDS R34, [R3+UR10+0xa080] ;  /* 0x00a0800a03227984 */ /* 0x000fe80008000800 */
[----:B------:R-:W-:Y:S01]  /*42100*/  STL.64 [R1+0x26d0], R56 ;  /* 0x0026d03801007387 */ /* 0x000fe20000100a00 */
[C---:B-1----:R-:W-:Y:S03]  /*42110*/  HMMA.1688.F32.TF32 R40, R76.reuse, R14, R248 ;  /* 0x0000000e4c28723c */ /* 0x042fe600000810f8 */
[----:B------:R1:W-:Y:S04]  /*42120*/  STL.64 [R1+0x26d8], R58 ;  /* 0x0026d83a01007387 */ /* 0x0003e80000100a00 */
[----:B------:R-:W-:Y:S04]  /*42130*/  STL.64 [R1+0x26c0], R36 ;  /* 0x0026c02401007387 */ /* 0x000fe80000100a00 */
[----:B------:R2:W-:Y:S01]  /*42140*/  STL.64 [R1+0x26c8], R38 ;  /* 0x0026c82601007387 */ /* 0x0005e20000100a00 */
[C---:B-1----:R-:W-:Y:S03]  /*42150*/  HMMA.1688.F32.TF32 R56, R76.reuse, R10, R128 ;  /* 0x0000000a4c38723c */ /* 0x042fe60000081080 */
[----:B------:R-:W-:Y:S05]  /*42160*/  LDS R35, [R247+UR10+0xa080] ;  /* 0x00a0800af7237984 */ /* 0x000fea0008000800 */
[C---:B--2---:R-:W-:Y:S01]  /*42170*/  HMMA.1688.F32.TF32 R36, R76.reuse, R6, R124 ;  /* 0x000000064c24723c */ /* 0x044fe2000008107c */
[----:B------:R-:W-:Y:S04]  /*42180*/  STL.64 [R1+0x26b0], R40 ;  /* 0x0026b02801007387 */ /* 0x000fe80000100a00 */
[----:B------:R1:W-:Y:S06]  /*42190*/  STL.64 [R1+0x26b8], R42 ;  /* 0x0026b82a01007387 */ /* 0x0003ec0000100a00 */
[----:B------:R-:W-:Y:S04]  /*421a0*/  STL.64 [R1+0x26a0], R56 ;  /* 0x0026a03801007387 */ /* 0x000fe80000100a00 */
[----:B------:R-:W-:Y:S01]  /*421b0*/  STL.64 [R1+0x26a8], R58 ;  /* 0x0026a83a01007387 */ /* 0x000fe20000100a00 */
[C---:B-1----:R-:W-:Y:S03]  /*421c0*/  HMMA.1688.F32.TF32 R40, R76.reuse, R206, R120 ;  /* 0x000000ce4c28723c */ /* 0x042fe60000081078 */
[----:B------:R-:W-:Y:S04]  /*421d0*/  STL.64 [R1+0x4120], R204 ;  /* 0x004120cc01007387 */ /* 0x000fe80000100a00 */
[----:B------:R-:W-:Y:S04]  /*421e0*/  STL.64 [R1+0x2690], R36 ;  /* 0x0026902401007387 */ /* 0x000fe80000100a00 */
[----:B------:R1:W-:Y:S02]  /*421f0*/  STL.64 [R1+0x2698], R38 ;  /* 0x0026982601007387 */ /* 0x0003e40000100a00 */
[----:B-1----:R-:W-:Y:S06]  /*42200*/  HMMA.1688.F32.TF32 R36, R76, R202, R100 ;  /* 0x000000ca4c24723c */ /* 0x002fec0000081064 */
[----:B------:R-:W-:Y:S04]  /*42210*/  STL.64 [R1+0x2600], R40 ;  /* 0x0026002801007387 */ /* 0x000fe80000100a00 */
[----:B------:R-:W-:Y:S09]  /*42220*/  STL.64 [R1+0x2608], R42 ;  /* 0x0026082a01007387 */ /* 0x000ff20000100a00 */
[----:B------:R-:W-:Y:S01]  /*42230*/  STL.64 [R1+0x25e0], R36 ;  /* 0x0025e02401007387 */ /* 0x000fe20000100a00 */
[----:B------:R-:W-:-:S03]  /*42240*/  IMAD.MOV.U32 R252, RZ, RZ, R39 ;  /* 0x000000fffffc7224 */ /* 0x000fc600078e0027 */
[----:B------:R1:W-:Y:S02]  /*42250*/  STL [R1+0x25e8], R38 ;  /* 0x0025e82601007387 */ /* 0x0003e40000100800 */
[----:B-1----:R-:W-:Y:S01]  /*42260*/  HMMA.1688.F32.TF32 R36, R76, R198, R84 ;  /* 0x000000c64c24723c */ /* 0x002fe20000081054 */
[----:B------:R-:W1:Y:S01]  /*42270*/  S2R R87, SR_TID.X ;  /* 0x0000000000577919 */ /* 0x000e620000002100 */
[----:B------:R-:W-:Y:S04]  /*42280*/  STL.64 [R1+0x4128], R200 ;  /* 0x004128c801007387 */ /* 0x000fe80000100a00 */
[----:B------:R-:W-:-:S13]  /*42290*/  STL.64 [R1+0x4130], R196 ;  /* 0x004130c401007387 */ /* 0x000fda0000100a00 */
[----:B------:R-:W-:Y:S04]  /*422a0*/  STL.64 [R1+0x25c0], R36 ;  /* 0x0025c02401007387 */ /* 0x000fe80000100a00 */
[----:B------:R2:W-:Y:S02]  /*422b0*/  STL.64 [R1+0x25c8], R38 ;  /* 0x0025c82601007387 */ /* 0x0005e40000100a00 */
[----:B--2---:R-:W-:Y:S01]  /*422c0*/  HMMA.1688.F32.TF32 R36, R76, R194, R96 ;  /* 0x000000c24c24723c */ /* 0x004fe20000081060 */
[----:B------:R-:W-:Y:S02]  /*422d0*/  IMAD.MOV.U32 R84, RZ, RZ, R189 ;  /* 0x000000ffff547224 */ /* 0x000fe400078e00bd */
[----:B------:R-:W-:Y:S02]  /*422e0*/  IMAD.MOV.U32 R85, RZ, RZ, R144 ;  /* 0x000000ffff557224 */ /* 0x000fe400078e0090 */
[----:B------:R-:W-:-:S02]  /*422f0*/  IMAD.MOV.U32 R86, RZ, RZ, R145 ;  /* 0x000000ffff567224 */ /* 0x000fc400078e0091 */
[----:B------:R-:W-:Y:S02]  /*42300*/  IMAD.MOV.U32 R124, RZ, RZ, R177 ;  /* 0x000000ffff7c7224 */ /* 0x000fe400078e00b1 */
[----:B------:R-:W-:Y:S02]  /*42310*/  IMAD.MOV.U32 R125, RZ, RZ, R148 ;  /* 0x000000ffff7d7224 */ /* 0x000fe400078e0094 */
[----:B------:R-:W-:-:S08]  /*42320*/  IMAD.MOV.U32 R126, RZ, RZ, R149 ;  /* 0x000000ffff7e7224 */ /* 0x000fd000078e0095 */
[----:B------:R1:W-:Y:S04]  /*42330*/  STL.64 [R1+0x25a0], R36 ;  /* 0x0025a02401007387 */ /* 0x0003e80000100a00 */
[----:B------:R-:W2:Y:S04]  /*42340*/  LDL.LU R189, [R1+0x44a0] ;  /* 0x0044a00001bd7983 */ /* 0x000ea80000300800 */
[----:B------:R-:W3:Y:S01]  /*42350*/  LDL.LU R144, [R1+0x449c] ;  /* 0x00449c0001907983 */ /* 0x000ee20000300800 */
[C---:B-1----:R-:W-:Y:S01]  /*42360*/  IMAD.SHL.U32 R37, R87.reuse, 0x2, RZ ;  /* 0x0000000257257824 */ /* 0x042fe200078e00ff */
[----:B------:R-:W-:-:S02]  /*42370*/  LOP3.LUT R36, R87, 0x7, RZ, 0xc0, !PT ;  /* 0x0000000757247812 */ /* 0x000fc400078ec0ff */
[----:B------:R-:W4:Y:S01]  /*42380*/  LDL.LU R145, [R1+0x4498] ;  /* 0x0044980001917983 */ /* 0x000f220000300800 */
[----:B------:R-:W-:-:S03]  /*42390*/  IMAD.MOV.U32 R87, RZ, RZ, R181 ;  /* 0x000000ffff577224 */ /* 0x000fc600078e00b5 */
[----:B------:R-:W3:Y:S01]  /*423a0*/  LDL.LU R181, [R1+0x4494] ;  /* 0x0044940001b57983 */ /* 0x000ee20000300800 */
[----:B------:R-:W-:-:S03]  /*423b0*/  IMAD.MOV.U32 R127, RZ, RZ, R24 ;  /* 0x000000ffff7f7224 */ /* 0x000fc600078e0018 */
[----:B------:R-:W4:Y:S01]  /*423c0*/  LDL.LU R177, [R1+0x4490] ;  /* 0x0044900001b17983 */ /* 0x000f220000300800 */
[----:B------:R-:W-:-:S03]  /*423d0*/  IMAD.MOV.U32 R128, RZ, RZ, R192 ;  /* 0x000000ffff807224 */ /* 0x000fc600078e00c0 */
        /* <DEDUP_REMOVED lines=50> */
[----:B--2---:R-:W-:-:S03]  /*42700*/  IMAD.MOV.U32 R240, RZ, RZ, R189 ;  /* 0x000000fffff07224 */ /* 0x004fc600078e00bd */
[----:B------:R-:W2:Y:S04]  /*42710*/  LDL.LU R189, [R1+0x4420] ;  /* 0x0044200001bd7983 */ /* 0x000ea80000300800 */
[----:B------:R-:W2:Y:S01]  /*42720*/  LDL.LU R176, [R1+0x441c] ;  /* 0x00441c0001b07983 */ /* 0x000ea20000300800 */
[----:B---3--:R-:W-:Y:S02]  /*42730*/  IMAD.MOV.U32 R109, RZ, RZ, R181 ;  /* 0x000000ffff6d7224 */ /* 0x008fe400078e00b5 */
[----:B----4-:R-:W-:Y:S02]  /*42740*/  IMAD.MOV.U32 R108, RZ, RZ, R177 ;  /* 0x000000ffff6c7224 */ /* 0x010fe400078e00b1 */
[----:B------:R-:W3:Y:S04]  /*42750*/  LDL.LU R177, [R1+0x4418] ;  /* 0x0044180001b17983 */ /* 0x000ee80000300800 */
[----:B------:R-:W4:Y:S01]  /*42760*/  LDL.LU R181, [R1+0x4414] ;  /* 0x0044140001b57983 */ /* 0x000f220000300800 */
[----:B------:R-:W-:-:S03]  /*42770*/  IMAD.MOV.U32 R104, RZ, RZ, R192 ;  /* 0x000000ffff687224 */ /* 0x000fc600078e00c0 */
[----:B------:R-:W3:Y:S01]  /*42780*/  LDL.LU R192, [R1+0x4410] ;  /* 0x0044100001c07983 */ /* 0x000ee20000300800 */
[----:B------:R-:W-:-:S03]  /*42790*/  IMAD.MOV.U32 R105, RZ, RZ, R24 ;  /* 0x000000ffff697224 */ /* 0x000fc600078e0018 */
[----:B------:R-:W4:Y:S01]  /*427a0*/  LDL.LU R24, [R1+0x440c] ;  /* 0x00440c0001187983 */ /* 0x000f220000300800 */
[----:B------:R-:W-:-:S03]  /*427b0*/  IMAD.MOV.U32 R92, RZ, RZ, R25 ;  /* 0x000000ffff5c7224 */ /* 0x000fc600078e0019 */
[----:B------:R-:W4:Y:S01]  /*427c0*/  LDL.LU R25, [R1+0x4408] ;  /* 0x0044080001197983 */ /* 0x000f220000300800 */
[----:B------:R-:W-:-:S03]  /*427d0*/  IMAD.MOV.U32 R93, RZ, RZ, R29 ;  /* 0x000000ffff5d7224 */ /* 0x000fc600078e001d */
[----:B------:R-:W4:Y:S01]  /*427e0*/  LDL.LU R29, [R1+0x4404] ;  /* 0x00440400011d7983 */ /* 0x000f220000300800 */
[----:B------:R-:W-:Y:S02]  /*427f0*/  IMAD.MOV.U32 R89, RZ, RZ, R184 ;  /* 0x000000ffff597224 */ /* 0x000fe400078e00b8 */
[----:B------:R-:W-:Y:S02]  /*42800*/  IMAD.MOV.U32 R88, RZ, RZ, R180 ;  /* 0x000000ffff587224 */ /* 0x000fe400078e00b4 */
[----:B------:R-:W4:Y:S04]  /*42810*/  LDL.LU R180, [R1+0x4400] ;  /* 0x0044000001b47983 */ /* 0x000f280000300800 */
[----:B------:R-:W4:Y:S01]  /*42820*/  LDL.LU R184, [R1+0x43fc] ;  /* 0x0043fc0001b87983 */ /* 0x000f220000300800 */
[----:B------:R-:W-:-:S02]  /*42830*/  IMAD.MOV.U32 R65, RZ, RZ, R188 ;  /* 0x000000ffff417224 */ /* 0x000fc400078e00bc */
[----:B------:R-:W-:Y:S02]  /*42840*/  IMAD.MOV.U32 R64, RZ, RZ, R185 ;  /* 0x000000ffff407224 */ /* 0x000fe400078e00b9 */
[----:B------:R-:W4:Y:S04]  /*42850*/  LDL.LU R185, [R1+0x43f8] ;  /* 0x0043f80001b97983 */ /* 0x000f280000300800 */
[----:B------:R-:W4:Y:S01]  /*42860*/  LDL.LU R188, [R1+0x43f4] ;  /* 0x0043f40001bc7983 */ /* 0x000f220000300800 */
[----:B------:R-:W-:Y:S02]  /*42870*/  IMAD.MOV.U32 R69, RZ, RZ, R193 ;  /* 0x000000ffff457224 */ /* 0x000fe400078e00c1 */
[----:B--2---:R-:W-:Y:S02]  /*42880*/  IMAD.MOV.U32 R68, RZ, RZ, R189 ;  /* 0x000000ffff447224 */ /* 0x004fe400078e00bd */
[----:B------:R-:W2:Y:S04]  /*42890*/  LDL.LU R189, [R1+0x43f0] ;  /* 0x0043f00001bd7983 */ /* 0x000ea80000300800 */
[----:B------:R-:W2:Y:S01]  /*428a0*/  LDL.LU R193, [R1+0x43ec] ;  /* 0x0043ec0001c17983 */ /* 0x000ea20000300800 */
[----:B---3--:R-:W-:-:S03]  /*428b0*/  IMAD.MOV.U32 R72, RZ, RZ, R192 ;  /* 0x000000ffff487224 */ /* 0x008fc600078e00c0 */
[----:B------:R-:W3:Y:S04]  /*428c0*/  LDL.LU R192, [R1+0x43e8] ;  /* 0x0043e80001c07983 */ /* 0x000ee80000300800 */
[----:B------:R-:W3:Y:S04]  /*428d0*/  LDL.LU R220, [R1+0x18d0] ;  /* 0x0018d00001dc7983 */ /* 0x000ee80000300800 */
[----:B------:R-:W3:Y:S01]  /*428e0*/  LDL.LU R221, [R1+0x18d4] ;  /* 0x0018d40001dd7983 */ /* 0x000ee20000300800 */
[----:B------:R-:W-:-:S05]  /*428f0*/  IMAD R36, R36, 0x90, RZ ;  /* 0x0000009024247824 */ /* 0x000fca00078e02ff */
[----:B------:R-:W-:-:S04]  /*42900*/  LOP3.LUT R36, R36, 0x30, R37, 0x78, !PT ;  /* 0x0000003024247812 */ /* 0x000fc800078e7825 */
[----:B------:R-:W-:Y:S01]  /*42910*/  LOP3.LUT R36, R36, 0x40, RZ, 0x3c, !PT ;  /* 0x0000004024247812 */ /* 0x000fe200078e3cff */
[----:B------:R-:W-:Y:S02]  /*42920*/  IMAD.MOV.U32 R62, RZ, RZ, R5 ;  /* 0x000000ffff3e7224 */ /* 0x000fe400078e0005 */
[----:B------:R-:W-:Y:S02]  /*42930*/  IMAD.MOV.U32 R63, RZ, RZ, R4 ;  /* 0x000000ffff3f7224 */ /* 0x000fe400078e0004 */
[----:B------:R-:W1:Y:S04]  /*42940*/  LDSM.16.M88.4 R120, [R36+UR12+0x20000] ;  /* 0x0200000c2478783b */ /* 0x000e680008000200 */
[----:B------:R-:W4:Y:S01]  /*42950*/  LDSM.16.M88.4 R4, [R36+UR12+0x20400] ;  /* 0x0204000c2404783b */ /* 0x000f220008000200 */
[----:B------:R-:W-:-:S03]  /*42960*/  IMAD.MOV.U32 R60, RZ, RZ, R21 ;  /* 0x000000ffff3c7224 */ /* 0x000fc600078e0015 */
[----:B------:R-:W4:Y:S01]  /*42970*/  LDSM.16.M88.4 R96, [R36+UR12+0x20800] ;  /* 0x0208000c2460783b */ /* 0x000f220008000200 */
[----:B------:R-:W-:-:S03]  /*42980*/  IMAD.MOV.U32 R61, RZ, RZ, R20 ;  /* 0x000000ffff3d7224 */ /* 0x000fc600078e0014 */
[----:B------:R-:W4:Y:S02]  /*42990*/  LDSM.16.M88.4 R100, [R36+UR12+0x20c00] ;  /* 0x020c000c2464783b */ /* 0x000f240008000200 */
[----:B----4-:R-:W-:Y:S02]  /*429a0*/  IMAD.MOV.U32 R114, RZ, RZ, R25 ;  /* 0x000000ffff727224 */ /* 0x010fe400078e0019 */
[----:B------:R-:W-:Y:S01]  /*429b0*/  IMAD.MOV.U32 R115, RZ, RZ, R24 ;  /* 0x000000ffff737224 */ /* 0x000fe200078e0018 */
[----:B------:R-:W4:Y:S04]  /*429c0*/  LDSM.16.M88.4 R20, [R36+UR12+0x21000] ;  /* 0x0210000c2414783b */ /* 0x000f280008000200 */
[----:B------:R-:W4:Y:S01]  /*429d0*/  LDSM.16.M88.4 R24, [R36+UR12+0x21400] ;  /* 0x0214000c2418783b */ /* 0x000f220008000200 */
[----:B------:R-:W-:-:S02]  /*429e0*/  IMAD.MOV.U32 R223, RZ, RZ, R184 ;  /* 0x000000ffffdf7224 */ /* 0x000fc400078e00b8 */
[----:B------:R-:W-:Y:S02]  /*429f0*/  IMAD.MOV.U32 R112, RZ, RZ, R180 ;  /* 0x000000ffff707224 */ /* 0x000fe400078e00b4 */
[----:B------:R-:W-:Y:S02]  /*42a00*/  IMAD.MOV.U32 R113, RZ, RZ, R29 ;  /* 0x000000ffff717224 */ /* 0x000fe400078e001d */
[----:B------:R-:W-:Y:S02]  /*42a10*/  IMAD.MOV.U32 R73, RZ, RZ, R181 ;  /* 0x000000ffff497224 */ /* 0x000fe400078e00b5 */
[----:B------:R-:W-:Y:S02]  /*42a20*/  IMAD.MOV.U32 R74, RZ, RZ, R177 ;  /* 0x000000ffff4a7224 */ /* 0x000fe400078e00b1 */
[----:B------:R-:W-:Y:S01]  /*42a30*/  IMAD.MOV.U32 R75, RZ, RZ, R176 ;  /* 0x000000ffff4b7224 */ /* 0x000fe200078e00b0 */
[----:B-1----:R-:W-:Y:S01]  /*42a40*/  STL [R1+0x4054], R122 ;  /* 0x0040547a01007387 */ /* 0x002fe20000100800 */
[----:B------:R-:W-:-:S02]  /*42a50*/  IMAD.MOV.U32 R222, RZ, RZ, R185 ;  /* 0x000000ffffde7224 */ /* 0x000fc400078e00b9 */
[----:B------:R-:W-:Y:S01]  /*42a60*/  IMAD.MOV.U32 R219, RZ, RZ, R188 ;  /* 0x000000ffffdb7224 */ /* 0x000fe200078e00bc */
[----:B------:R-:W-:Y:S04]  /*42a70*/  STL [R1+0x4050], R123 ;  /* 0x0040507b01007387 */ /* 0x000fe80000100800 */
[----:B------:R-:W-:Y:S04]  /*42a80*/  STL [R1+0x405c], R6 ;  /* 0x00405c0601007387 */ /* 0x000fe80000100800 */
[----:B------:R-:W-:Y:S04]  /*42a90*/  STL [R1+0x4058], R7 ;  /* 0x0040580701007387 */ /* 0x000fe80000100800 */
[----:B------:R-:W-:Y:S04]  /*42aa0*/  STL [R1+0x4064], R98 ;  /* 0x0040646201007387 */ /* 0x000fe80000100800 */
[----:B------:R-:W-:Y:S01]  /*42ab0*/  STL [R1+0x4060], R99 ;  /* 0x0040606301007387 */ /* 0x000fe20000100800 */
[----:B------:R-:W-:-:S03]  /*42ac0*/  IMAD.MOV.U32 R70, RZ, RZ, R173 ;  /* 0x000000ffff467224 */ /* 0x000fc600078e00ad */
[----:B------:R-:W-:Y:S01]  /*42ad0*/  STL [R1+0x406c], R102 ;  /* 0x00406c6601007387 */ /* 0x000fe20000100800 */
[----:B------:R-:W-:-:S03]  /*42ae0*/  IMAD.MOV.U32 R71, RZ, RZ, R172 ;  /* 0x000000ffff477224 */ /* 0x000fc600078e00ac */
[----:B------:R-:W-:Y:S04]  /*42af0*/  STL [R1+0x4068], R103 ;  /* 0x0040686701007387 */ /* 0x000fe80000100800 */
[----:B----4-:R-:W-:Y:S01]  /*42b00*/  STL [R1+0x4074], R22 ;  /* 0x0040741601007387 */ /* 0x010fe20000100800 */
[C---:B------:R-:W-:Y:S03]  /*42b10*/  HMMA.1688.F32.TF32 R80, R76.reuse, R182, R112 ;  /* 0x000000b64c50723c */ /* 0x040fe60000081070 */
[----:B------:R-:W-:Y:S04]  /*42b20*/  STL [R1+0x4070], R23 ;  /* 0x0040701701007387 */ /* 0x000fe80000100800 */
[----:B------:R-:W-:Y:S01]  /*42b30*/  STL [R1+0x407c], R26 ;  /* 0x00407c1a01007387 */ /* 0x000fe20000100800 */
[----:B------:R-:W-:Y:S03]  /*42b40*/  HMMA.1688.F32.TF32 R72, R76, R178, R72 ;  /* 0x000000b24c48723c */ /* 0x000fe60000081048 */
[----:B------:R-:W-:Y:S01]  /*42b50*/  STL [R1+0x4078], R27 ;  /* 0x0040781b01007387 */ /* 0x000fe20000100800 */
[----:B------:R-:W-:-:S02]  /*42b60*/  IMAD.MOV.U32 R66, RZ, RZ, R169 ;  /* 0x000000ffff427224 */ /* 0x000fc400078e00a9 */
[----:B------:R-:W-:Y:S01]  /*42b70*/  IMAD.MOV.U32 R67, RZ, RZ, R168 ;  /* 0x000000ffff437224 */ /* 0x000fe200078e00a8 */
[----:B------:R-:W1:Y:S01]  /*42b80*/  LDS R29, [R247+UR10+0x8000] ;  /* 0x0080000af71d7984 */ /* 0x000e620008000800 */
[----:B------:R-:W-:Y:S02]  /*42b90*/  IMAD.MOV.U32 R56, RZ, RZ, R165 ;  /* 0x000000ffff387224 */ /* 0x000fe400078e00a5 */
[----:B------:R-:W-:Y:S02]  /*42ba0*/  IMAD.MOV.U32 R57, RZ, RZ, R164 ;  /* 0x000000ffff397224 */ /* 0x000fe400078e00a4 */
[----:B------:R-:W-:Y:S02]  /*42bb0*/  IMAD.MOV.U32 R58, RZ, RZ, R161 ;  /* 0x000000ffff3a7224 */ /* 0x000fe400078e00a1 */
[----:B------:R-:W-:Y:S01]  /*42bc0*/  IMAD.MOV.U32 R59, RZ, RZ, R160 ;  /* 0x000000ffff3b7224 */ /* 0x000fe200078e00a0 */
[----:B------:R-:W-:Y:S01]  /*42bd0*/  HMMA.1688.F32.TF32 R64, R76, R170, R64 ;  /* 0x000000aa4c40723c */ /* 0x000fe20000081040 */
[----:B------:R-:W-:Y:S01]  /*42be0*/  IMAD.MOV.U32 R90, RZ, RZ, R157 ;  /* 0x000000ffff5a7224 */ /* 0x000fe200078e009d */
[----:B------:R-:W-:Y:S01]  /*42bf0*/  LDSM.16.M88.4 R168, [R36+UR12+0x26800] ;  /* 0x0268000c24a8783b */ /* 0x000fe20008000200 */
[----:B------:R-:W-:-:S02]  /*42c00*/  IMAD.MOV.U32 R91, RZ, RZ, R156 ;  /* 0x000000ffff5b7224 */ /* 0x000fc400078e009c */
[----:B------:R-:W-:Y:S01]  /*42c10*/  IMAD.MOV.U32 R94, RZ, RZ, R153 ;  /* 0x000000ffff5e7224 */ /* 0x000fe200078e0099 */
[----:B------:R-:W-:Y:S02]  /*42c20*/  LDSM.16.M88.4 R176, [R36+UR12+0x27000] ;  /* 0x0270000c24b0783b */ /* 0x000fe40008000200 */
[----:B------:R-:W-:Y:S01]  /*42c30*/  HMMA.1688.F32.TF32 R60, R76, R166, R60 ;  /* 0x000000a64c3c723c */ /* 0x000fe2000008103c */
[----:B------:R-:W-:Y:S01]  /*42c40*/  IMAD.MOV.U32 R95, RZ, RZ, R152 ;  /* 0x000000ffff5f7224 */ /* 0x000fe200078e0098 */
[----:B------:R-:W-:Y:S01]  /*42c50*/  LDSM.16.M88.4 R164, [R36+UR12+0x26400] ;  /* 0x0264000c24a4783b */ /* 0x000fe20008000200 */
[----:B------:R-:W-:Y:S02]  /*42c60*/  IMAD.MOV.U32 R106, RZ, RZ, R149 ;  /* 0x000000ffff6a7224 */ /* 0x000fe400078e0095 */
[----:B------:R-:W-:Y:S01]  /*42c70*/  IMAD.MOV.U32 R107, RZ, RZ, R148 ;  /* 0x000000ffff6b7224 */ /* 0x000fe200078e0094 */
[----:B------:R-:W-:Y:S01]  /*42c80*/  LDSM.16.M88.4 R180, [R36+UR12+0x27400] ;  /* 0x0274000c24b4783b */ /* 0x000fe20008000200 */
[----:B------:R-:W-:-:S02]  /*42c90*/  IMAD.MOV.U32 R110, RZ, RZ, R145 ;  /* 0x000000ffff6e7224 */ /* 0x000fc400078e0091 */
[----:B------:R-:W-:Y:S02]  /*42ca0*/  IMAD.MOV.U32 R111, RZ, RZ, R144 ;  /* 0x000000ffff6f7224 */ /* 0x000fe400078e0090 */
[----:B------:R-:W-:Y:S02]  /*42cb0*/  IMAD.MOV.U32 R242, RZ, RZ, R141 ;  /* 0x000000fffff27224 */ /* 0x000fe400078e008d */
[----:B------:R-:W-:Y:S02]  /*42cc0*/  IMAD.MOV.U32 R243, RZ, RZ, R140 ;  /* 0x000000fffff37224 */ /* 0x000fe400078e008c */
[----:B--2---:R-:W-:Y:S02]  /*42cd0*/  IMAD.MOV.U32 R218, RZ, RZ, R189 ;  /* 0x000000ffffda7224 */ /* 0x004fe400078e00bd */
[----:B------:R-:W-:Y:S02]  /*42ce0*/  IMAD.MOV.U32 R216, RZ, RZ, R193 ;  /* 0x000000ffffd87224 */ /* 0x000fe400078e00c1 */
[----:B---3--:R-:W-:-:S02]  /*42cf0*/  IMAD.MOV.U32 R217, RZ, RZ, R192 ;  /* 0x000000ffffd97224 */ /* 0x008fc400078e00c0 */
[----:B------:R-:W-:Y:S05]  /*42d00*/  LDSM.16.M88.4 R192, [R36+UR12+0x22400] ;  /* 0x0224000c24c0783b */ /* 0x000fea0008000200 */
[C---:B------:R-:W-:Y:S01]  /*42d10*/  HMMA.1688.F32.TF32 R116, R76.reuse, R190, R216 ;  /* 0x000000be4c74723c */ /* 0x040fe200000810d8 */
[----:B------:R-:W-:Y:S07]  /*42d20*/  LDSM.16.M88.4 R188, [R36+UR12+0x27c00] ;  /* 0x027c000c24bc783b */ /* 0x000fee0008000200 */
[C---:B------:R-:W-:Y:S01]  /*42d30*/  HMMA.1688.F32.TF32 R40, R76.reuse, R186, R220 ;  /* 0x000000ba4c28723c */ /* 0x040fe200000810dc */
[----:B------:R-:W-:Y:S10]  /*42d40*/  LDSM.16.M88.4 R184, [R36+UR12+0x27800] ;  /* 0x0278000c24b8783b */ /* 0x000ff40008000200 */
        /* <DEDUP_REMOVED lines=8> */
[----:B------:R-:W-:Y:S04]  /*42dd0*/  STL.64 [R1+0x2528], R74 ;  /* 0x0025284a01007387 */ /* 0x000fe80000100a00 */
[----:B------:R-:W-:Y:S04]  /*42de0*/  LDSM.16.M88.4 R80, [R36+UR12+0x22c00] ;  /* 0x022c000c2450783b */ /* 0x000fe80008000200 */
[----:B------:R-:W-:Y:S04]  /*42df0*/  STL.64 [R1+0x2500], R40 ;  /* 0x0025002801007387 */ /* 0x000fe80000100a00 */
[----:B------:R2:W-:Y:S04]  /*42e00*/  STL.64 [R1+0x2508], R42 ;  /* 0x0025082a01007387 */ /* 0x0005e80000100a00 */
[----:B------:R-:W-:Y:S01]  /*42e10*/  LDSM.16.M88.4 R172, [R36+UR12+0x26c00] ;  /* 0x026c000c24ac783b */ /* 0x000fe20008000200 */
[C---:B--2---:R-:W-:Y:S03]  /*42e20*/  HMMA.1688.F32.TF32 R40, R76.reuse, R162, R56 ;  /* 0x000000a24c28723c */ /* 0x044fe60000081038 */
[----:B------:R-:W-:Y:S04]  /*42e30*/  STL.64 [R1+0x24e0], R64 ;  /* 0x0024e04001007387 */ /* 0x000fe80000100a00 */
[----:B------:R-:W-:Y:S01]  /*42e40*/  STL.64 [R1+0x24e8], R66 ;  /* 0x0024e84201007387 */ /* 0x000fe20000100a00 */
[C---:B------:R-:W-:Y:S03]  /*42e50*/  HMMA.1688.F32.TF32 R56, R76.reuse, R158, R88 ;  /* 0x0000009e4c38723c */ /* 0x040fe60000081058 */
[----:B------:R-:W-:Y:S04]  /*42e60*/  STL.64 [R1+0x24c0], R60 ;  /* 0x0024c03c01007387 */ /* 0x000fe80000100a00 */
[----:B------:R2:W-:Y:S04]  /*42e70*/  STL.64 [R1+0x24c8], R62 ;  /* 0x0024c83e01007387 */ /* 0x0005e80000100a00 */
[----:B------:R-:W-:Y:S04]  /*42e80*/  LDSM.16.M88.4 R156, [R36+UR12+0x25c00] ;  /* 0x025c000c249c783b */ /* 0x000fe80008000200 */
[----:B------:R-:W-:Y:S01]  /*42e90*/  STL.64 [R1+0x24b0], R40 ;  /* 0x0024b02801007387 */ /* 0x000fe20000100a00 */
[C---:B--2---:R-:W-:Y:S03]  /*42ea0*/  HMMA.1688.F32.TF32 R60, R76.reuse, R154, R92 ;  /* 0x0000009a4c3c723c */ /* 0x044fe6000008105c */
[----:B------:R2:W-:Y:S04]  /*42eb0*/  STL.64 [R1+0x24b8], R42 ;  /* 0x0024b82a01007387 */ /* 0x0005e80000100a00 */
[----:B------:R-:W-:Y:S04]  /*42ec0*/  LDSM.16.M88.4 R152, [R36+UR12+0x25800] ;  /* 0x0258000c2498783b */ /* 0x000fe80008000200 */
[----:B------:R-:W-:Y:S01]  /*42ed0*/  LDSM.16.M88.4 R160, [R36+UR12+0x26000] ;  /* 0x0260000c24a0783b */ /* 0x000fe20008000200 */
[C---:B--2---:R-:W-:Y:S03]  /*42ee0*/  HMMA.1688.F32.TF32 R40, R76.reuse, R150, R104 ;  /* 0x000000964c28723c */ /* 0x044fe60000081068 */
[----:B------:R-:W-:Y:S04]  /*42ef0*/  STL.64 [R1+0x2360], R56 ;  /* 0x0023603801007387 */ /* 0x000fe80000100a00 */
[----:B------:R2:W-:Y:S04]  /*42f00*/  STL.64 [R1+0x2368], R58 ;  /* 0x0023683a01007387 */ /* 0x0005e80000100a00 */
[----:B------:R-:W-:Y:S04]  /*42f10*/  STL.64 [R1+0x2330], R60 ;  /* 0x0023303c01007387 */ /* 0x000fe80000100a00 */
[----:B------:R3:W-:Y:S01]  /*42f20*/  STL.64 [R1+0x2338], R62 ;  /* 0x0023383e01007387 */ /* 0x0007e20000100a00 */
[C---:B--2---:R-:W-:Y:S03]  /*42f30*/  HMMA.1688.F32.TF32 R56, R76.reuse, R146, R108 ;  /* 0x000000924c38723c */ /* 0x044fe6000008106c */
[----:B------:R-:W-:Y:S04]  /*42f40*/  LDSM.16.M88.4 R144, [R36+UR12+0x25000] ;  /* 0x0250000c2490783b */ /* 0x000fe80008000200 */
[----:B------:R-:W-:Y:S01]  /*42f50*/  STL.64 [R1+0x2310], R40 ;  /* 0x0023102801007387 */ /* 0x000fe20000100a00 */
[C---:B---3--:R-:W-:Y:S03]  /*42f60*/  HMMA.1688.F32.TF32 R60, R76.reuse, R142, R240 ;  /* 0x0000008e4c3c723c */ /* 0x048fe600000810f0 */
[----:B------:R2:W-:Y:S04]  /*42f70*/  STL.64 [R1+0x2318], R42 ;  /* 0x0023182a01007387 */ /* 0x0005e80000100a00 */
[----:B------:R-:W-:Y:S04]  /*42f80*/  LDSM.16.M88.4 R140, [R36+UR12+0x24c00] ;  /* 0x024c000c248c783b */ /* 0x000fe80008000200 */
[----:B------:R-:W-:Y:S01]  /*42f90*/  LDSM.16.M88.4 R148, [R36+UR12+0x25400] ;  /* 0x0254000c2494783b */ /* 0x000fe20008000200 */
[C---:B--2---:R-:W-:Y:S03]  /*42fa0*/  HMMA.1688.F32.TF32 R40, R76.reuse, R138, R236 ;  /* 0x0000008a4c28723c */ /* 0x044fe600000810ec */
[----:B------:R-:W-:Y:S04]  /*42fb0*/  STL.64 [R1+0x22f0], R56 ;  /* 0x0022f03801007387 */ /* 0x000fe80000100a00 */
[----:B------:R2:W-:Y:S04]  /*42fc0*/  STL.64 [R1+0x22f8], R58 ;  /* 0x0022f83a01007387 */ /* 0x0005e80000100a00 */
[----:B------:R-:W-:Y:S04]  /*42fd0*/  STL.64 [R1+0x22d0], R60 ;  /* 0x0022d03c01007387 */ /* 0x000fe80000100a00 */
[----:B------:R1:W-:Y:S04]  /*42fe0*/  STL.64 [R1+0x22d8], R62 ;  /* 0x0022d83e01007387 */ /* 0x0003e80000100a00 */
[----:B------:R-:W-:Y:S01]  /*42ff0*/  STL.64 [R1+0x4138], R132 ;  /* 0x0041388401007387 */ /* 0x000fe20000100a00 */
[----:B--2---:R-:W-:Y:S03]  /*43000*/  HMMA.1688.F32.TF32 R56, R76, R134, R228 ;  /* 0x000000864c38723c */ /* 0x004fe600000810e4 */
[----:B------:R-:W-:Y:S04]  /*43010*/  STL.64 [R1+0x22b0], R40 ;  /* 0x0022b02801007387 */ /* 0x000fe80000100a00 */
[----:B------:R2:W-:Y:S01]  /*43020*/  STL.64 [R1+0x22b8], R42 ;  /* 0x0022b82a01007387 */ /* 0x0005e20000100a00 */
[----:B-1----:R-:W-:Y:S01]  /*43030*/  HMMA.1688.F32.TF32 R60, R28, R4, R224 ;  /* 0x000000041c3c723c */ /* 0x002fe200000810e0 */
[----:B------:R-:W-:-:S02]  /*43040*/  IMAD.MOV.U32 R238, RZ, RZ, R45 ;  /* 0x000000ffffee7224 */ /* 0x000fc400078e002d */
[----:B------:R-:W-:Y:S05]  /*43050*/  LDSM.16.M88.4 R76, [R36+UR12+0x23000] ;  /* 0x0230000c244c783b */ /* 0x000fea0008000200 */
[----:B--2---:R-:W-:Y:S03]  /*43060*/  HMMA.1688.F32.TF32 R40, R28, R120, R232 ;  /* 0x000000781c28723c */ /* 0x004fe600000810e8 */
[----:B------:R-:W-:Y:S04]  /*43070*/  STL.64 [R1+0x2200], R56 ;  /* 0x0022003801007387 */ /* 0x000fe80000100a00 */
[----:B------:R1:W-:-:S12]  /*43080*/  STL.64 [R1+0x2208], R58 ;  /* 0x0022083a01007387 */ /* 0x0003d80000100a00 */
[----:B------:R-:W-:Y:S04]  /*43090*/  STL.64 [R1+0x19c0], R40 ;  /* 0x0019c02801007387 */ /* 0x000fe80000100a00 */
[----:B------:R2:W-:Y:S01]  /*430a0*/  STL.64 [R1+0x19c8], R42 ;  /* 0x0019c82a01007387 */ /* 0x0005e20000100a00 */
[C---:B-1----:R-:W-:Y:S08]  /*430b0*/  HMMA.1688.F32.TF32 R56, R28.reuse, R96, R248 ;  /* 0x000000601c38723c */ /* 0x042ff000000810f8 */
[----:B--2---:R-:W-:Y:S01]  /*430c0*/  HMMA.1688.F32.TF32 R40, R28, R100, R128 ;  /* 0x000000641c28723c */ /* 0x004fe20000081080 */
[----:B------:R-:W-:-:S02]  /*430d0*/  IMAD.MOV.U32 R226, RZ, RZ, R17 ;  /* 0x000000ffffe27224 */ /* 0x000fc400078e0011 */
[----:B------:R-:W-:Y:S02]  /*430e0*/  IMAD.MOV.U32 R227, RZ, RZ, R16 ;  /* 0x000000ffffe37224 */ /* 0x000fe400078e0010 */
[----:B------:R-:W-:Y:S01]  /*430f0*/  IMAD.MOV.U32 R232, RZ, RZ, R13 ;  /* 0x000000ffffe87224 */ /* 0x000fe200078e000d */
[----:B------:R-:W1:Y:S01]  /*43100*/  LDSM.16.M88.4 R16, [R36+UR12+0x21800] ;  /* 0x0218000c2410783b */ /* 0x000e620008000200 */
[----:B------:R-:W-:Y:S02]  /*43110*/  IMAD.MOV.U32 R233, RZ, RZ, R12 ;  /* 0x000000ffffe97224 */ /* 0x000fe400078e000c */
[----:B------:R-:W-:Y:S01]  /*43120*/  IMAD.MOV.U32 R234, RZ, RZ, R9 ;  /* 0x000000ffffea7224 */ /* 0x000fe200078e0009 */
[----:B------:R-:W2:Y:S01]  /*43130*/  LDSM.16.M88.4 R12, [R36+UR12+0x21c00] ;  /* 0x021c000c240c783b */ /* 0x000ea20008000200 */
[----:B------:R-:W-:-:S03]  /*43140*/  IMAD.MOV.U32 R235, RZ, RZ, R8 ;  /* 0x000000ffffeb7224 */ /* 0x000fc600078e0008 */
[----:B------:R-:W3:Y:S01]  /*43150*/  LDSM.16.M88.4 R8, [R36+UR12+0x22000] ;  /* 0x0220000c2408783b */ /* 0x000ee20008000200 */
[----:B------:R-:W-:-:S03]  /*43160*/  IMAD.MOV.U32 R239, RZ, RZ, R44 ;  /* 0x000000ffffef7224 */ /* 0x000fc600078e002c */
[----:B------:R-:W-:Y:S01]  /*43170*/  STL.64 [R1+0x2290], R60 ;  /* 0x0022903c01007387 */ /* 0x000fe20000100a00 */
[----:B------:R-:W-:Y:S02]  /*43180*/  IMAD.MOV.U32 R26, RZ, RZ, R40 ;  /* 0x000000ffff1a7224 */ /* 0x000fe400078e0028 */
[----:B------:R-:W-:Y:S01]  /*43190*/  IMAD.MOV.U32 R27, RZ, RZ, R41 ;  /* 0x000000ffff1b7224 */ /* 0x000fe200078e0029 */
[----:B------:R-:W-:Y:S01]  /*431a0*/  LDSM.16.M88.4 R128, [R36+UR12+0x24400] ;  /* 0x0244000c2480783b */ /* 0x000fe20008000200 */
[----:B------:R-:W-:Y:S02]  /*431b0*/  IMAD.MOV.U32 R22, RZ, RZ, R42 ;  /* 0x000000ffff167224 */ /* 0x000fe400078e002a */
[----:B------:R-:W-:Y:S01]  /*431c0*/  IMAD.MOV.U32 R23, RZ, RZ, R43 ;  /* 0x000000ffff177224 */ /* 0x000fe200078e002b */
[----:B------:R-:W-:Y:S01]  /*431d0*/  LDSM.16.M88.4 R44, [R36+UR12+0x23400] ;  /* 0x0234000c242c783b */ /* 0x000fe20008000200 */
[----:B------:R-:W-:Y:S03]  /*431e0*/  HMMA.1688.F32.TF32 R40, R28, R24, R84 ;  /* 0x000000181c28723c */ /* 0x000fe60000081054 */
[----:B------:R-:W4:Y:S01]  /*431f0*/  LDSM.16.M88.4 R84, [R36+UR12+0x22800] ;  /* 0x0228000c2454783b */ /* 0x000f220008000200 */
[----:B------:R-:W-:-:S03]  /*43200*/  IMAD.MOV.U32 R236, RZ, RZ, R49 ;  /* 0x000000ffffec7224 */ /* 0x000fc600078e0031 */
[----:B------:R-:W-:Y:S01]  /*43210*/  STL.64 [R1+0x2298], R62 ;  /* 0x0022983e01007387 */ /* 0x000fe20000100a00 */
[----:B------:R-:W-:-:S03]  /*43220*/  IMAD.MOV.U32 R237, RZ, RZ, R48 ;  /* 0x000000ffffed7224 */ /* 0x000fc600078e0030 */
[----:B------:R-:W-:Y:S01]  /*43230*/  STL.64 [R1+0x2280], R56 ;  /* 0x0022803801007387 */ /* 0x000fe20000100a00 */
[----:B------:R-:W-:-:S03]  /*43240*/  IMAD.MOV.U32 R230, RZ, RZ, R53 ;  /* 0x000000ffffe67224 */ /* 0x000fc600078e0035 */
[----:B------:R1:W-:Y:S01]  /*43250*/  STL.64 [R1+0x2288], R58 ;  /* 0x0022883a01007387 */ /* 0x0003e20000100a00 */
[----:B------:R-:W-:-:S03]  /*43260*/  IMAD.MOV.U32 R231, RZ, RZ, R52 ;  /* 0x000000ffffe77224 */ /* 0x000fc600078e0034 */
[----:B------:R-:W2:Y:S04]  /*43270*/  LDSM.16.M88.4 R48, [R36+UR12+0x23800] ;  /* 0x0238000c2430783b */ /* 0x000ea80008000200 */
[----:B------:R-:W2:Y:S01]  /*43280*/  LDSM.16.M88.4 R52, [R36+UR12+0x23c00] ;  /* 0x023c000c2434783b */ /* 0x000ea20008000200 */
[----:B-1----:R-:W-:Y:S03]  /*43290*/  HMMA.1688.F32.TF32 R56, R28, R20, R124 ;  /* 0x000000141c38723c */ /* 0x002fe6000008107c */
[----:B------:R-:W1:Y:S01]  /*432a0*/  LDSM.16.M88.4 R124, [R36+UR12+0x24000] ;  /* 0x0240000c247c783b */ /* 0x000e620008000200 */
[----:B------:R-:W-:Y:S02]  /*432b0*/  IMAD.MOV.U32 R228, RZ, RZ, R137 ;  /* 0x000000ffffe47224 */ /* 0x000fe400078e0089 */
[----:B------:R-:W-:-:S02]  /*432c0*/  IMAD.MOV.U32 R229, RZ, RZ, R136 ;  /* 0x000000ffffe57224 */ /* 0x000fc400078e0088 */
[----:B------:R-:W1:Y:S04]  /*432d0*/  LDSM.16.M88.4 R136, [R36+UR12+0x24800] ;  /* 0x0248000c2488783b */ /* 0x000e680008000200 */
[----:B------:R3:W-:Y:S04]  /*432e0*/  STL [R1+0x408c], R23 ;  /* 0x00408c1701007387 */ /* 0x0007e80000100800 */
[----:B------:R4:W-:Y:S04]  /*432f0*/  STL [R1+0x4088], R22 ;  /* 0x0040881601007387 */ /* 0x0009e80000100800 */
[----:B------:R4:W-:Y:S04]  /*43300*/  STL [R1+0x4084], R27 ;  /* 0x0040841b01007387 */ /* 0x0009e80000100800 */
[----:B------:R2:W-:Y:S01]  /*43310*/  STL [R1+0x4080], R26 ;  /* 0x0040801a01007387 */ /* 0x0005e20000100800 */
[----:B---3--:R-:W-:-:S02]  /*43320*/  IMAD.MOV.U32 R23, RZ, RZ, R40 ;  /* 0x000000ffff177224 */ /* 0x008fc400078e0028 */
[----:B----4-:R-:W-:Y:S01]  /*43330*/  IMAD.MOV.U32 R22, RZ, RZ, R41 ;  /* 0x000000ffff167224 */ /* 0x010fe200078e0029 */
[----:B------:R-:W-:Y:S01]  /*43340*/  STL.64 [R1+0x2260], R56 ;  /* 0x0022603801007387 */ /* 0x000fe20000100a00 */
[----:B------:R-:W-:Y:S02]  /*43350*/  IMAD.MOV.U32 R27, RZ, RZ, R42 ;  /* 0x000000ffff1b7224 */ /* 0x000fe400078e002a */
[----:B--2---:R-:W-:Y:S01]  /*43360*/  IMAD.MOV.U32 R26, RZ, RZ, R43 ;  /* 0x000000ffff1a7224 */ /* 0x004fe200078e002b */
[----:B------:R-:W-:Y:S04]  /*43370*/  STL.64 [R1+0x2268], R58 ;  /* 0x0022683a01007387 */ /* 0x000fe80000100a00 */
        /* <DEDUP_REMOVED lines=24> */
[----:B-1----:R-:W-:Y:S04]  /*43500*/  STL [R1+0x3ef8], R126 ;  /* 0x003ef87e01007387 */ /* 0x002fe80000100800 */
        /* <DEDUP_REMOVED lines=33> */
[----:B------:R-:W-:-:S02]  /*43720*/  IMAD.MOV.U32 R2, RZ, RZ, R38 ;  /* 0x000000ffff027224 */ /* 0x000fc400078e0026 */
[----:B------:R-:W-:Y:S02]  /*43730*/  IMAD.MOV.U32 R0, RZ, RZ, R39 ;  /* 0x000000ffff007224 */ /* 0x000fe400078e0027 */
[C---:B------:R-:W-:Y:S01]  /*43740*/  HMMA.1688.F32.TF32 R36, R28.reuse, R16, R232 ;  /* 0x000000101c24723c */ /* 0x040fe200000810e8 */
[----:B------:R-:W-:Y:S02]  /*43750*/  IMAD.MOV.U32 R224, RZ, RZ, R33 ;  /* 0x000000ffffe07224 */ /* 0x000fe400078e0021 */
[----:B------:R-:W-:Y:S01]  /*43760*/  IMAD.MOV.U32 R225, RZ, RZ, R32 ;  /* 0x000000ffffe17224 */ /* 0x000fe200078e0020 */
[----:B------:R-:W-:Y:S04]  /*43770*/  STL [R1+0x3f5c], R190 ;  /* 0x003f5cbe01007387 */ /* 0x000fe80000100800 */
[----:B------:R-:W-:Y:S04]  /*43780*/  STL [R1+0x3f58], R191 ;  /* 0x003f58bf01007387 */ /* 0x000fe80000100800 */
[----:B------:R-:W3:Y:S04]  /*43790*/  LDL.LU R232, [R1+0x18f0] ;  /* 0x0018f00001e87983 */ /* 0x000ee80000300800 */
[----:B------:R-:W-:Y:S04]  /*437a0*/  LDS R32, [R3+UR10+0x8080] ;  /* 0x0080800a03207984 */ /* 0x000fe80008000800 */
[----:B------:R-:W-:Y:S04]  /*437b0*/  STL.64 [R1+0x2240], R36 ;  /* 0x0022402401007387 */ /* 0x000fe80000100a00 */
[----:B------:R1:W-:Y:S04]  /*437c0*/  STL.64 [R1+0x2248], R38 ;  /* 0x0022482601007387 */ /* 0x0003e80000100a00 */
[----:B------:R-:W3:Y:S04]  /*437d0*/  LDL.LU R233, [R1+0x18f4] ;  /* 0x0018f40001e97983 */ /* 0x000ee80000300800 */
[----:B------:R-:W3:Y:S01]  /*437e0*/  LDL.LU R234, [R1+0x18f8] ;  /* 0x0018f80001ea7983 */ /* 0x000ee20000300800 */
[----:B-1----:R-:W-:Y:S03]  /*437f0*/  HMMA.1688.F32.TF32 R36, R28, R12, R224 ;  /* 0x0000000c1c24723c */ /* 0x002fe600000810e0 */
[----:B------:R-:W3:Y:S04]  /*43800*/  LDL.LU R235, [R1+0x18fc] ;  /* 0x0018fc0001eb7983 */ /* 0x000ee80000300800 */
[----:B------:R-:W4:Y:S04]  /*43810*/  LDL.LU R224, [R1+0x18c0] ;  /* 0x0018c00001e07983 */ /* 0x000f280000300800 */
[----:B------:R-:W4:Y:S04]  /*43820*/  LDL.LU R225, [R1+0x18c4] ;  /* 0x0018c40001e17983 */ /* 0x000f280000300800 */
[----:B------:R-:W4:Y:S04]  /*43830*/  LDL.LU R226, [R1+0x18c8] ;  /* 0x0018c80001e27983 */ /* 0x000f280000300800 */
[----:B------:R-:W4:Y:S01]  /*43840*/  LDL.LU R227, [R1+0x18cc] ;  /* 0x0018cc0001e37983 */ /* 0x000f220000300800 */
[----:B------:R-:W-:-:S02]  /*43850*/  IMAD.MOV.U32 R102, RZ, RZ, R36 ;  /* 0x000000ffff667224 */ /* 0x000fc400078e0024 */
[----:B------:R-:W-:Y:S01]  /*43860*/  IMAD.MOV.U32 R103, RZ, RZ, R37 ;  /* 0x000000ffff677224 */ /* 0x000fe200078e0025 */
[----:B------:R-:W1:Y:S01]  /*43870*/  LDS R33, [R247+UR10+0x8080] ;  /* 0x0080800af7217984 */ /* 0x000e620008000800 */
[----:B------:R-:W-:Y:S02]  /*43880*/  IMAD.MOV.U32 R98, RZ, RZ, R38 ;  /* 0x000000ffff627224 */ /* 0x000fe400078e0026 */
[----:B------:R-:W-:Y:S02]  /*43890*/  IMAD.MOV.U32 R99, RZ, RZ, R39 ;  /* 0x000000ffff637224 */ /* 0x000fe400078e0027 */
[----:B------:R-:W-:-:S15]  /*438a0*/  HMMA.1688.F32.TF32 R36, R28, R8, R236 ;  /* 0x000000081c24723c */ /* 0x000fde00000810ec */
[----:B------:R-:W-:-:S04]  /*438b0*/  NOP ;  /* 0x0000000000007918 */ /* 0x000fc80000000000 */
[----:B------:R-:W-:Y:S02]  /*438c0*/  IMAD.MOV.U32 R26, RZ, RZ, R36 ;  /* 0x000000ffff1a7224 */ /* 0x000fe400078e0024 */
[----:B------:R-:W-:Y:S02]  /*438d0*/  IMAD.MOV.U32 R27, RZ, RZ, R37 ;  /* 0x000000ffff1b7224 */ /* 0x000fe400078e0025 */
[----:B------:R-:W-:Y:S02]  /*438e0*/  IMAD.MOV.U32 R23, RZ, RZ, R38 ;  /* 0x000000ffff177224 */ /* 0x000fe400078e0026 */
[----:B------:R-:W-:Y:S02]  /*438f0*/  IMAD.MOV.U32 R22, RZ, RZ, R39 ;  /* 0x000000ffff167224 */ /* 0x000fe400078e0027 */
[----:B------:R-:W-:Y:S01]  /*43900*/  HMMA.1688.F32.TF32 R36, R28, R192, R228 ;  /* 0x000000c01c24723c */ /* 0x000fe200000810e4 */
[----:B------:R1:W-:Y:S04]  /*43910*/  STL [R1+0x40fc], R99 ;  /* 0x0040fc6301007387 */ /* 0x0003e80000100800 */
[----:B------:R1:W-:Y:S04]  /*43920*/  STL [R1+0x40f8], R98 ;  /* 0x0040f86201007387 */ /* 0x0003e80000100800 */
[----:B------:R1:W-:Y:S04]  /*43930*/  STL [R1+0x40f4], R103 ;  /* 0x0040f46701007387 */ /* 0x0003e80000100800 */
[----:B------:R1:W-:Y:S06]  /*43940*/  STL [R1+0x40f0], R102 ;  /* 0x0040f06601007387 */ /* 0x0003ec0000100800 */
[----:B------:R-:W-:-:S02]  /*43950*/  IMAD.MOV.U32 R14, RZ, RZ, R36 ;  /* 0x000000ffff0e7224 */ /* 0x000fc400078e0024 */
[----:B------:R-:W-:Y:S02]  /*43960*/  IMAD.MOV.U32 R15, RZ, RZ, R37 ;  /* 0x000000ffff0f7224 */ /* 0x000fe400078e0025 */
[----:B------:R-:W-:Y:S02]  /*43970*/  IMAD.MOV.U32 R18, RZ, RZ, R38 ;  /* 0x000000ffff127224 */ /* 0x000fe400078e0026 */
[----:B------:R-:W-:Y:S02]  /*43980*/  IMAD.MOV.U32 R19, RZ, RZ, R39 ;  /* 0x000000ffff137224 */ /* 0x000fe400078e0027 */
[----:B--2---:R-:W-:Y:S01]  /*43990*/  HMMA.1688.F32.TF32 R36, R28, R84, R248 ;  /* 0x000000541c24723c */ /* 0x004fe200000810f8 */
[----:B------:R-:W2:Y:S04]  /*439a0*/  LDL.LU R248, [R1+0x1890] ;  /* 0x0018900001f87983 */ /* 0x000ea80000300800 */
[----:B------:R-:W2:Y:S04]  /*439b0*/  LDL.LU R249, [R1+0x1894] ;  /* 0x0018940001f97983 */ /* 0x000ea80000300800 */
[----:B------:R-:W2:Y:S04]  /*439c0*/  LDL.LU R250, [R1+0x1898] ;  /* 0x0018980001fa7983 */ /* 0x000ea80000300800 */
[----:B------:R-:W2:Y:S04]  /*439d0*/  LDL.LU R251, [R1+0x189c] ;  /* 0x00189c0001fb7983 */ /* 0x000ea80000300800 */
[----:B------:R-:W2:Y:S02]  /*439e0*/  LDL.LU R228, [R1+0x1870] ;  /* 0x0018700001e47983 */ /* 0x000ea40000300800 */
[----:B------:R-:W-:-:S02]  /*439f0*/  IMAD.MOV.U32 R194, RZ, RZ, R36 ;  /* 0x000000ffffc27224 */ /* 0x000fc400078e0024 */
[----:B------:R-:W-:Y:S01]  /*43a00*/  IMAD.MOV.U32 R195, RZ, RZ, R37 ;  /* 0x000000ffffc37224 */ /* 0x000fe200078e0025 */
[----:B------:R-:W2:Y:S01]  /*43a10*/  LDL.LU R229, [R1+0x1874] ;  /* 0x0018740001e57983 */ /* 0x000ea20000300800 */
[----:B------:R-:W-:Y:S02]  /*43a20*/  IMAD.MOV.U32 R10, RZ, RZ, R38 ;  /* 0x000000ffff0a7224 */ /* 0x000fe400078e0026 */
[----:B------:R-:W-:Y:S01]  /*43a30*/  IMAD.MOV.U32 R11, RZ, RZ, R39 ;  /* 0x000000ffff0b7224 */ /* 0x000fe200078e0027 */
[----:B------:R-:W2:Y:S04]  /*43a40*/  LDL.LU R230, [R1+0x1878] ;  /* 0x0018780001e67983 */ /* 0x000ea80000300800 */
[----:B------:R-:W2:Y:S01]  /*43a50*/  LDL.LU R231, [R1+0x187c] ;  /* 0x00187c0001e77983 */ /* 0x000ea20000300800 */
[----:B---3--:R-:W-:-:S15]  /*43a60*/  HMMA.1688.F32.TF32 R36, R28, R80, R232 ;  /* 0x000000501c24723c */ /* 0x008fde00000810e8 */
[----:B------:R-:W-:-:S04]  /*43a70*/  NOP ;  /* 0x0000000000007918 */ /* 0x000fc80000000000 */
[----:B------:R-:W-:Y:S02]  /*43a80*/  IMAD.MOV.U32 R6, RZ, RZ, R36 ;  /* 0x000000ffff067224 */ /* 0x000fe400078e0024 */
[----:B------:R-:W-:Y:S02]  /*43a90*/  IMAD.MOV.U32 R7, RZ, RZ, R37 ;  /* 0x000000ffff077224 */ /* 0x000fe400078e0025 */
[----:B------:R-:W-:Y:S02]  /*43aa0*/  IMAD.MOV.U32 R122, RZ, RZ, R38 ;  /* 0x000000ffff7a7224 */ /* 0x000fe400078e0026 */
[----:B------:R-:W-:Y:S02]  /*43ab0*/  IMAD.MOV.U32 R123, RZ, RZ, R39 ;  /* 0x000000ffff7b7224 */ /* 0x000fe400078e0027 */
[----:B----4-:R-:W-:Y:S01]  /*43ac0*/  HMMA.1688.F32.TF32 R36, R28, R76, R224 ;  /* 0x0000004c1c24723c */ /* 0x010fe200000810e0 */
        /* <DEDUP_REMOVED lines=29> */
[----:B------:R-:W-:-:S02]  /*43ca0*/  IMAD.MOV.U32 R46, RZ, RZ, R36 ;  /* 0x000000ffff2e7224 */ /* 0x000fc400078e0024 */
[----:B------:R-:W-:Y:S02]  /*43cb0*/  IMAD.MOV.U32 R47, RZ, RZ, R37 ;  /* 0x000000ffff2f7224 */ /* 0x000fe400078e0025 */
[----:B------:R-:W-:Y:S02]  /*43cc0*/  IMAD.MOV.U32 R78, RZ, RZ, R38 ;  /* 0x000000ffff4e7224 */ /* 0x000fe400078e0026 */
[----:B------:R-:W-:Y:S02]  /*43cd0*/  IMAD.MOV.U32 R79, RZ, RZ, R39 ;  /* 0x000000ffff4f7224 */ /* 0x000fe400078e0027 */
[----:B------:R-:W-:Y:S01]  /*43ce0*/  HMMA.1688.F32.TF32 R36, R28, R48, R228 ;  /* 0x000000301c24723c */ /* 0x000fe200000810e4 */
[----:B------:R-:W2:Y:S04]  /*43cf0*/  LDL.LU R228, [R1+0x1760] ;  /* 0x0017600001e47983 */ /* 0x000ea80000300800 */
[----:B------:R-:W2:Y:S04]  /*43d00*/  LDL.LU R229, [R1+0x1764] ;  /* 0x0017640001e57983 */ /* 0x000ea80000300800 */
[----:B------:R-:W2:Y:S04]  /*43d10*/  LDL.LU R230, [R1+0x1768] ;  /* 0x0017680001e67983 */ /* 0x000ea80000300800 */
[----:B------:R-:W2:Y:S06]  /*43d20*/  LDL.LU R231, [R1+0x176c] ;  /* 0x00176c0001e77983 */ /* 0x000eac0000300800 */
[----:B------:R-:W-:-:S02]  /*43d30*/  IMAD.MOV.U32 R54, RZ, RZ, R36 ;  /* 0x000000ffff367224 */ /* 0x000fc400078e0024 */
[----:B------:R-:W-:Y:S02]  /*43d40*/  IMAD.MOV.U32 R55, RZ, RZ, R37 ;  /* 0x000000ffff377224 */ /* 0x000fe400078e0025 */
[----:B------:R-:W-:Y:S02]  /*43d50*/  IMAD.MOV.U32 R50, RZ, RZ, R38 ;  /* 0x000000ffff327224 */ /* 0x000fe400078e0026 */
[----:B------:R-:W-:Y:S02]  /*43d60*/  IMAD.MOV.U32 R51, RZ, RZ, R39 ;  /* 0x000000ffff337224 */ /* 0x000fe400078e0027 */
[C---:B---3--:R-:W-:Y:S01]  /*43d70*/  HMMA.1688.F32.TF32 R36, R28.reuse, R52, R224 ;  /* 0x000000341c24723c */ /* 0x048fe200000810e0 */
[----:B------:R-:W3:Y:S04]  /*43d80*/  LDL.LU R224, [R1+0x1740] ;  /* 0x0017400001e07983 */ /* 0x000ee80000300800 */
[----:B------:R-:W3:Y:S04]  /*43d90*/  LDL.LU R225, [R1+0x1744] ;  /* 0x0017440001e17983 */ /* 0x000ee80000300800 */
[----:B------:R-:W3:Y:S04]  /*43da0*/  LDL.LU R226, [R1+0x1748] ;  /* 0x0017480001e27983 */ /* 0x000ee80000300800 */
[----:B------:R-:W3:Y:S01]  /*43db0*/  LDL.LU R227, [R1+0x174c] ;  /* 0x00174c0001e37983 */ /* 0x000ee20000300800 */
[C---:B----4-:R-:W-:Y:S08]  /*43dc0*/  HMMA.1688.F32.TF32 R40, R28.reuse, R128, R240 ;  /* 0x000000801c28723c */ /* 0x050ff000000810f0 */
[----:B------:R-:W-:Y:S01]  /*43dd0*/  HMMA.1688.F32.TF32 R56, R28, R124, R108 ;  /* 0x0000007c1c38723c */ /* 0x000fe2000008106c */
[----:B-1----:R-:W-:-:S02]  /*43de0*/  IMAD.MOV.U32 R99, RZ, RZ, R36 ;  /* 0x000000ffff637224 */ /* 0x002fc400078e0024 */
[----:B------:R-:W-:Y:S02]  /*43df0*/  IMAD.MOV.U32 R98, RZ, RZ, R37 ;  /* 0x000000ffff627224 */ /* 0x000fe400078e0025 */
[----:B------:R-:W-:Y:S02]  /*43e00*/  IMAD.MOV.U32 R103, RZ, RZ, R38 ;  /* 0x000000ffff677224 */ /* 0x000fe400078e0026 */
[----:B------:R-:W-:Y:S02]  /*43e10*/  IMAD.MOV.U32 R102, RZ, RZ, R39 ;  /* 0x000000ffff667224 */ /* 0x000fe400078e0027 */
[----:B------:R-:W-:Y:S10]  /*43e20*/  HMMA.1688.F32.TF32 R36, R28, R136, R232 ;  /* 0x000000881c24723c */ /* 0x000ff400000810e8 */
[----:B------:R-:W-:Y:S04]  /*43e30*/  STL.64 [R1+0x1fd0], R56 ;  /* 0x001fd03801007387 */ /* 0x000fe80000100a00 */
[----:B------:R-:W-:Y:S04]  /*43e40*/  STL.64 [R1+0x1fd8], R58 ;  /* 0x001fd83a01007387 */ /* 0x000fe80000100a00 */
[----:B------:R-:W-:Y:S04]  /*43e50*/  STL.64 [R1+0x1fb0], R40 ;  /* 0x001fb02801007387 */ /* 0x000fe80000100a00 */
[----:B------:R2:W-:Y:S04]  /*43e60*/  STL.64 [R1+0x1fb8], R42 ;  /* 0x001fb82a01007387 */ /* 0x0005e80000100a00 */
[----:B------:R-:W4:Y:S04]  /*43e70*/  LDL.LU R232, [R1+0x1720] ;  /* 0x0017200001e87983 */ /* 0x000f280000300800 */
[----:B------:R-:W4:Y:S04]  /*43e80*/  LDL.LU R233, [R1+0x1724] ;  /* 0x0017240001e97983 */ /* 0x000f280000300800 */
[----:B------:R-:W4:Y:S04]  /*43e90*/  LDL.LU R234, [R1+0x1728] ;  /* 0x0017280001ea7983 */ /* 0x000f280000300800 */
[----:B------:R-:W4:Y:S01]  /*43ea0*/  LDL.LU R235, [R1+0x172c] ;  /* 0x00172c0001eb7983 */ /* 0x000f220000300800 */
[----:B------:R-:W-:-:S02]  /*43eb0*/  IMAD.MOV.U32 R187, RZ, RZ, R39 ;  /* 0x000000ffffbb7224 */ /* 0x000fc400078e0027 */
[----:B------:R-:W-:Y:S02]  /*43ec0*/  IMAD.MOV.U32 R186, RZ, RZ, R38 ;  /* 0x000000ffffba7224 */ /* 0x000fe400078e0026 */
[----:B------:R-:W-:Y:S02]  /*43ed0*/  IMAD.MOV.U32 R191, RZ, RZ, R37 ;  /* 0x000000ffffbf7224 */ /* 0x000fe400078e0025 */
[----:B------:R-:W-:Y:S01]  /*43ee0*/  IMAD.MOV.U32 R190, RZ, RZ, R36 ;  /* 0x000000ffffbe7224 */ /* 0x000fe200078e0024 */
[----:B------:R-:W-:Y:S04]  /*43ef0*/  STL [R1+0x3f6c], R187 ;  /* 0x003f6cbb01007387 */ /* 0x000fe80000100800 */
[----:B------:R-:W-:Y:S04]  /*43f00*/  STL [R1+0x3f68], R186 ;  /* 0x003f68ba01007387 */ /* 0x000fe80000100800 */
[----:B------:R-:W-:Y:S04]  /*43f10*/  STL [R1+0x3f64], R191 ;  /* 0x003f64bf01007387 */ /* 0x000fe80000100800 */
[----:B------:R-:W-:Y:S01]  /*43f20*/  STL [R1+0x3f60], R190 ;  /* 0x003f60be01007387 */ /* 0x000fe20000100800 */
[C---:B--2---:R-:W-:Y:S08]  /*43f30*/  HMMA.1688.F32.TF32 R40, R28.reuse, R140, R236 ;  /* 0x0000008c1c28723c */ /* 0x044ff000000810ec */
[C---:B------:R-:W-:Y:S11]  /*43f40*/  HMMA.1688.F32.TF32 R36, R28.reuse, R144, R248 ;  /* 0x000000901c24723c */ /* 0x040ff600000810f8 */
[----:B------:R-:W-:Y:S04]  /*43f50*/  STL.64 [R1+0x1df0], R40 ;  /* 0x001df02801007387 */ /* 0x000fe80000100a00 */
[----:B------:R1:W-:Y:S04]  /*43f60*/  STL.64 [R1+0x1df8], R42 ;  /* 0x001df82a01007387 */ /* 0x0003e80000100a00 */
[----:B------:R-:W2:Y:S04]  /*43f70*/  LDL.LU R248, [R1+0x1700] ;  /* 0x0017000001f87983 */ /* 0x000ea80000300800 */
[----:B------:R-:W2:Y:S04]  /*43f80*/  LDL.LU R249, [R1+0x1704] ;  /* 0x0017040001f97983 */ /* 0x000ea80000300800 */
[----:B------:R-:W2:Y:S04]  /*43f90*/  LDL.LU R250, [R1+0x1708] ;  /* 0x0017080001fa7983 */ /* 0x000ea80000300800 */
[----:B------:R-:W2:Y:S01]  /*43fa0*/  LDL.LU R251, [R1+0x170c] ;  /* 0x00170c0001fb7983 */ /* 0x000ea20000300800 */
[----:B-1----:R-:W-:Y:S01]  /*43fb0*/  HMMA.1688.F32.TF32 R40, R28, R148, R228 ;  /* 0x000000941c28723c */ /* 0x002fe200000810e4 */
[----:B------:R-:W-:-:S02]  /*43fc0*/  IMAD.MOV.U32 R190, RZ, RZ, R39 ;  /* 0x000000ffffbe7224 */ /* 0x000fc400078e0027 */
[----:B------:R-:W-:Y:S02]  /*43fd0*/  IMAD.MOV.U32 R191, RZ, RZ, R38 ;  /* 0x000000ffffbf7224 */ /* 0x000fe400078e0026 */
[----:B------:R-:W-:Y:S02]  /*43fe0*/  IMAD.MOV.U32 R187, RZ, RZ, R36 ;  /* 0x000000ffffbb7224 */ /* 0x000fe400078e0024 */
[----:B------:R-:W-:Y:S01]  /*43ff0*/  IMAD.MOV.U32 R186, RZ, RZ, R37 ;  /* 0x000000ffffba7224 */ /* 0x000fe200078e0025 */
[----:B------:R-:W-:Y:S04]  /*44000*/  STL [R1+0x3f7c], R190 ;  /* 0x003f7cbe01007387 */ /* 0x000fe80000100800 */
[----:B------:R-:W-:Y:S01]  /*44010*/  STL [R1+0x3f78], R191 ;  /* 0x003f78bf01007387 */ /* 0x000fe20000100800 */
[----:B---3--:R-:W-:Y:S03]  /*44020*/  HMMA.1688.F32.TF32 R36, R28, R152, R224 ;  /* 0x000000981c24723c */ /* 0x008fe600000810e0 */
[----:B------:R-:W-:Y:S04]  /*44030*/  STL [R1+0x3f74], R187 ;  /* 0x003f74bb01007387 */ /* 0x000fe80000100800 */
[----:B------:R1:W-:Y:S04]  /*44040*/  STL [R1+0x3f70], R186 ;  /* 0x003f70ba01007387 */ /* 0x0003e80000100800 */
[----:B------:R-:W-:Y:S04]  /*44050*/  STL.64 [R1+0x1dd0], R40 ;  /* 0x001dd02801007387 */ /* 0x000fe80000100a00 */
[----:B------:R-:W-:Y:S04]  /*44060*/  STL.64 [R1+0x1dd8], R42 ;  /* 0x001dd82a01007387 */ /* 0x000fe80000100a00 */
[----:B------:R-:W3:Y:S04]  /*44070*/  LDL.LU R224, [R1+0x16f0] ;  /* 0x0016f00001e07983 */ /* 0x000ee80000300800 */
[----:B------:R-:W3:Y:S04]  /*44080*/  LDL.LU R225, [R1+0x16f4] ;  /* 0x0016f40001e17983 */ /* 0x000ee80000300800 */
[----:B------:R-:W3:Y:S04]  /*44090*/  LDL.LU R226, [R1+0x16f8] ;  /* 0x0016f80001e27983 */ /* 0x000ee80000300800 */
[----:B------:R-:W3:Y:S01]  /*440a0*/  LDL.LU R227, [R1+0x16fc] ;  /* 0x0016fc0001e37983 */ /* 0x000ee20000300800 */
[----:B------:R-:W-:-:S02]  /*440b0*/  IMAD.MOV.U32 R179, RZ, RZ, R39 ;  /* 0x000000ffffb37224 */ /* 0x000fc400078e0027 */
[----:B------:R-:W-:Y:S02]  /*440c0*/  IMAD.MOV.U32 R178, RZ, RZ, R38 ;  /* 0x000000ffffb27224 */ /* 0x000fe400078e0026 */
[----:B------:R-:W-:Y:S02]  /*440d0*/  IMAD.MOV.U32 R183, RZ, RZ, R37 ;  /* 0x000000ffffb77224 */ /* 0x000fe400078e0025 */
[----:B------:R-:W-:Y:S01]  /*440e0*/  IMAD.MOV.U32 R182, RZ, RZ, R36 ;  /* 0x000000ffffb67224 */ /* 0x000fe200078e0024 */
[----:B------:R1:W-:Y:S04]  /*440f0*/  STL [R1+0x3f8c], R179 ;  /* 0x003f8cb301007387 */ /* 0x0003e80000100800 */
[----:B------:R1:W-:Y:S04]  /*44100*/  STL [R1+0x3f88], R178 ;  /* 0x003f88b201007387 */ /* 0x0003e80000100800 */
[----:B------:R1:W-:Y:S04]  /*44110*/  STL [R1+0x3f84], R183 ;  /* 0x003f84b701007387 */ /* 0x0003e80000100800 */
[----:B------:R1:W-:Y:S01]  /*44120*/  STL [R1+0x3f80], R182 ;  /* 0x003f80b601007387 */ /* 0x0003e20000100800 */
[----:B----4-:R-:W-:Y:S03]  /*44130*/  HMMA.1688.F32.TF32 R36, R28, R156, R232 ;  /* 0x0000009c1c24723c */ /* 0x010fe600000810e8 */
[----:B------:R-:W4:Y:S04]  /*44140*/  LDL.LU R232, [R1+0x16d0] ;  /* 0x0016d00001e87983 */ /* 0x000f280000300800 */
[----:B------:R-:W4:Y:S04]  /*44150*/  LDL.LU R233, [R1+0x16d4] ;  /* 0x0016d40001e97983 */ /* 0x000f280000300800 */
[----:B------:R-:W4:Y:S04]  /*44160*/  LDL.LU R234, [R1+0x16d8] ;  /* 0x0016d80001ea7983 */ /* 0x000f280000300800 */
[----:B------:R-:W4:Y:S04]  /*44170*/  LDL.LU R235, [R1+0x16dc] ;  /* 0x0016dc0001eb7983 */ /* 0x000f280000300800 */
[----:B-1----:R-:W-:-:S02]  /*44180*/  IMAD.MOV.U32 R186, RZ, RZ, R39 ;  /* 0x000000ffffba7224 */ /* 0x002fc400078e0027 */
[----:B------:R-:W-:Y:S02]  /*44190*/  IMAD.MOV.U32 R187, RZ, RZ, R38 ;  /* 0x000000ffffbb7224 */ /* 0x000fe400078e0026 */
[----:B------:R-:W-:Y:S02]  /*441a0*/  IMAD.MOV.U32 R190, RZ, RZ, R36 ;  /* 0x000000ffffbe7224 */ /* 0x000fe400078e0024 */
[----:B------:R-:W-:Y:S01]  /*441b0*/  IMAD.MOV.U32 R191, RZ, RZ, R37 ;  /* 0x000000ffffbf7224 */ /* 0x000fe200078e0025 */
[----:B------:R-:W-:Y:S04]  /*441c0*/  STL [R1+0x3f9c], R186 ;  /* 0x003f9cba01007387 */ /* 0x000fe80000100800 */
[----:B------:R-:W-:Y:S04]  /*441d0*/  STL [R1+0x3f98], R187 ;  /* 0x003f98bb01007387 */ /* 0x000fe80000100800 */
[----:B------:R-:W-:Y:S04]  /*441e0*/  STL [R1+0x3f94], R190 ;  /* 0x003f94be01007387 */ /* 0x000fe80000100800 */
[----:B------:R1:W-:Y:S01]  /*441f0*/  STL [R1+0x3f90], R191 ;  /* 0x003f90bf01007387 */ /* 0x0003e20000100800 */
[----:B--2---:R-:W-:Y:S03]  /*44200*/  HMMA.1688.F32.TF32 R36, R28, R160, R248 ;  /* 0x000000a01c24723c */ /* 0x004fe600000810f8 */
[----:B------:R-:W2:Y:S04]  /*44210*/  LDL.LU R248, [R1+0x16b0] ;  /* 0x0016b00001f87983 */ /* 0x000ea80000300800 */
[----:B------:R-:W2:Y:S04]  /*44220*/  LDL.LU R249, [R1+0x16b4] ;  /* 0x0016b40001f97983 */ /* 0x000ea80000300800 */
[----:B------:R-:W2:Y:S04]  /*44230*/  LDL.LU R250, [R1+0x16b8] ;  /* 0x0016b80001fa7983 */ /* 0x000ea80000300800 */
[----:B------:R-:W2:Y:S04]  /*44240*/  LDL.LU R251, [R1+0x16bc] ;  /* 0x0016bc0001fb7983 */ /* 0x000ea80000300800 */
[----:B------:R-:W-:-:S02]  /*44250*/  IMAD.MOV.U32 R179, RZ, RZ, R36 ;  /* 0x000000ffffb37224 */ /* 0x000fc400078e0024 */
[----:B------:R-:W-:Y:S02]  /*44260*/  IMAD.MOV.U32 R178, RZ, RZ, R37 ;  /* 0x000000ffffb27224 */ /* 0x000fe400078e0025 */
[----:B------:R-:W-:Y:S02]  /*44270*/  IMAD.MOV.U32 R183, RZ, RZ, R38 ;  /* 0x000000ffffb77224 */ /* 0x000fe400078e0026 */
[----:B------:R-:W-:-:S05]  /*44280*/  IMAD.MOV.U32 R182, RZ, RZ, R39 ;  /* 0x000000ffffb67224 */ /* 0x000fca00078e0027 */
[----:B------:R-:W-:Y:S04]  /*44290*/  STL [R1+0x3fac], R182 ;  /* 0x003facb601007387 */ /* 0x000fe80000100800 */
[----:B------:R-:W-:Y:S04]  /*442a0*/  STL [R1+0x3fa8], R183 ;  /* 0x003fa8b701007387 */ /* 0x000fe80000100800 */
[----:B------:R-:W-:Y:S01]  /*442b0*/  STL [R1+0x3fa4], R179 ;  /* 0x003fa4b301007387 */ /* 0x000fe20000100800 */
[----:B---3--:R-:W-:Y:S03]  /*442c0*/  HMMA.1688.F32.TF32 R36, R28, R164, R224 ;  /* 0x000000a41c24723c */ /* 0x008fe600000810e0 */
[----:B------:R3:W-:Y:S04]  /*442d0*/  STL [R1+0x3fa0], R178 ;  /* 0x003fa0b201007387 */ /* 0x0007e80000100800 */
[----:B------:R-:W3:Y:S04]  /*442e0*/  LDL.LU R224, [R1+0x1690] ;  /* 0x0016900001e07983 */ /* 0x000ee80000300800 */
[----:B------:R-:W3:Y:S04]  /*442f0*/  LDL.LU R225, [R1+0x1694] ;  /* 0x0016940001e17983 */ /* 0x000ee80000300800 */
[----:B------:R-:W3:Y:S04]  /*44300*/  LDL.LU R226, [R1+0x1698] ;  /* 0x0016980001e27983 */ /* 0x000ee80000300800 */
[----:B------:R-:W3:Y:S01]  /*44310*/  LDL.LU R227, [R1+0x169c] ;  /* 0x00169c0001e37983 */ /* 0x000ee20000300800 */
[----:B-1----:R-:W-:-:S02]  /*44320*/  IMAD.MOV.U32 R191, RZ, RZ, R39 ;  /* 0x000000ffffbf7224 */ /* 0x002fc400078e0027 */
[----:B------:R-:W-:Y:S02]  /*44330*/  IMAD.MOV.U32 R190, RZ, RZ, R38 ;  /* 0x000000ffffbe7224 */ /* 0x000fe400078e0026 */
[----:B------:R-:W-:Y:S02]  /*44340*/  IMAD.MOV.U32 R186, RZ, RZ, R36 ;  /* 0x000000ffffba7224 */ /* 0x000fe400078e0024 */
[----:B------:R-:W-:Y:S01]  /*44350*/  IMAD.MOV.U32 R187, RZ, RZ, R37 ;  /* 0x000000ffffbb7224 */ /* 0x000fe200078e0025 */
[----:B------:R1:W-:Y:S04]  /*44360*/  STL [R1+0x3fbc], R191 ;  /* 0x003fbcbf01007387 */ /* 0x0003e80000100800 */
[----:B------:R1:W-:Y:S04]  /*44370*/  STL [R1+0x3fb8], R190 ;  /* 0x003fb8be01007387 */ /* 0x0003e80000100800 */
[----:B------:R1:W-:Y:S04]  /*44380*/  STL [R1+0x3fb4], R186 ;  /* 0x003fb4ba01007387 */ /* 0x0003e80000100800 */
[----:B------:R1:W-:Y:S04]  /*44390*/  STL [R1+0x3fb0], R187 ;  /* 0x003fb0bb01007387 */ /* 0x0003e80000100800 */
[----:B------:R-:W3:Y:S04]  /*443a0*/  LDL.LU R228, [R1+0x1670] ;  /* 0x0016700001e47983 */ /* 0x000ee80000300800 */
[----:B------:R-:W3:Y:S04]  /*443b0*/  LDL.LU R229, [R1+0x1674] ;  /* 0x0016740001e57983 */ /* 0x000ee80000300800 */
[----:B------:R-:W3:Y:S04]  /*443c0*/  LDL.LU R230, [R1+0x1678] ;  /* 0x0016780001e67983 */ /* 0x000ee80000300800 */
[----:B------:R-:W3:Y:S01]  /*443d0*/  LDL.LU R231, [R1+0x167c] ;  /* 0x00167c0001e77983 */ /* 0x000ee20000300800 */
[----:B----4-:R-:W-:-:S15]  /*443e0*/  HMMA.1688.F32.TF32 R36, R28, R168, R232 ;  /* 0x000000a81c24723c */ /* 0x010fde00000810e8 */
        /* <DEDUP_REMOVED lines=14> */
[----:B---3--:R-:W-:-:S02]  /*444d0*/  IMAD.MOV.U32 R178, RZ, RZ, R39 ;  /* 0x000000ffffb27224 */ /* 0x008fc400078e0027 */
        /* <DEDUP_REMOVED lines=11> */
[----:B------:R-:W-:Y:S03]  /*44590*/  HMMA.1688.F32.TF32 R36, R28, R176, R224 ;  /* 0x000000b01c24723c */ /* 0x000fe600000810e0 */
[----:B------:R-:W3:Y:S04]  /*445a0*/  LDL.LU R224, [R1+0x1610] ;  /* 0x0016100001e07983 */ /* 0x000ee80000300800 */
[----:B------:R-:W3:Y:S04]  /*445b0*/  LDL.LU R225, [R1+0x1614] ;  /* 0x0016140001e17983 */ /* 0x000ee80000300800 */
[----:B------:R-:W3:Y:S04]  /*445c0*/  LDL.LU R226, [R1+0x1618] ;  /* 0x0016180001e27983 */ /* 0x000ee80000300800 */
[----:B------:R-:W3:Y:S04]  /*445d0*/  LDL.LU R227, [R1+0x161c] ;  /* 0x00161c0001e37983 */ /* 0x000ee80000300800 */
[----:B-1----:R-:W-:-:S02]  /*445e0*/  IMAD.MOV.U32 R191, RZ, RZ, R36 ;  /* 0x000000ffffbf7224 */ /* 0x002fc400078e0024 */
[----:B------:R-:W-:Y:S02]  /*445f0*/  IMAD.MOV.U32 R190, RZ, RZ, R37 ;  /* 0x000000ffffbe7224 */ /* 0x000fe400078e0025 */
[----:B------:R-:W-:Y:S02]  /*44600*/  IMAD.MOV.U32 R186, RZ, RZ, R38 ;  /* 0x000000ffffba7224 */ /* 0x000fe400078e0026 */
[----:B------:R-:W-:Y:S02]  /*44610*/  IMAD.MOV.U32 R187, RZ, RZ, R39 ;  /* 0x000000ffffbb7224 */ /* 0x000fe400078e0027 */
[----:B------:R-:W-:Y:S03]  /*44620*/  HMMA.1688.F32.TF32 R36, R28, R180, R228 ;  /* 0x000000b41c24723c */ /* 0x000fe600000810e4 */
[----:B------:R-:W-:Y:S04]  /*44630*/  STL [R1+0x3fec], R187 ;  /* 0x003fecbb01007387 */ /* 0x000fe80000100800 */
[----:B------:R-:W-:Y:S04]  /*44640*/  STL [R1+0x3fe8], R186 ;  /* 0x003fe8ba01007387 */ /* 0x000fe80000100800 */
[----:B------:R-:W-:Y:S04]  /*44650*/  STL [R1+0x3fe4], R190 ;  /* 0x003fe4be01007387 */ /* 0x000fe80000100800 */
[----:B------:R1:W-:Y:S04]  /*44660*/  STL [R1+0x3fe0], R191 ;  /* 0x003fe0bf01007387 */ /* 0x0003e80000100800 */
[----:B----4-:R-:W-:-:S02]  /*44670*/  IMAD.MOV.U32 R174, RZ, RZ, R39 ;  /* 0x000000ffffae7224 */ /* 0x010fc400078e0027 */
[----:B------:R-:W-:Y:S02]  /*44680*/  IMAD.MOV.U32 R175, RZ, RZ, R38 ;  /* 0x000000ffffaf7224 */ /* 0x000fe400078e0026 */
[----:B------:R-:W-:Y:S02]  /*44690*/  IMAD.MOV.U32 R170, RZ, RZ, R37 ;  /* 0x000000ffffaa7224 */ /* 0x000fe400078e0025 */
[----:B------:R-:W-:Y:S01]  /*446a0*/  IMAD.MOV.U32 R171, RZ, RZ, R36 ;  /* 0x000000ffffab7224 */ /* 0x000fe200078e0024 */
        /* <DEDUP_REMOVED lines=11> */
[----:B------:R-:W-:Y:S01]  /*44760*/  IMAD.MOV.U32 R167, RZ, RZ, R37 ;  /* 0x000000ffffa77224 */ /* 0x000fe200078e0025 */
[----:B---3--:R-:W-:Y:S01]  /*44770*/  HMMA.1688.F32.TF32 R28, R28, R188, R232 ;  /* 0x000000bc1c1c723c */ /* 0x008fe200000810e8 */
[----:B------:R-:W-:Y:S01]  /*44780*/  IMAD.MOV.U32 R166, RZ, RZ, R36 ;  /* 0x000000ffffa67224 */ /* 0x000fe200078e0024 */
[----:B------:R3:W-:Y:S04]  /*44790*/  STL [R1+0x400c], R163 ;  /* 0x00400ca301007387 */ /* 0x0007e80000100800 */
[----:B------:R1:W-:Y:S04]  /*447a0*/  STL [R1+0x4008], R162 ;  /* 0x004008a201007387 */ /* 0x0003e80000100800 */
[----:B------:R1:W-:Y:S04]  /*447b0*/  STL [R1+0x4004], R167 ;  /* 0x004004a701007387 */ /* 0x0003e80000100800 */
[----:B------:R1:W-:Y:S05]  /*447c0*/  STL [R1+0x4000], R166 ;  /* 0x004000a601007387 */ /* 0x0003ea0000100800 */
[----:B------:R-:W-:-:S02]  /*447d0*/  IMAD.MOV.U32 R178, RZ, RZ, R28 ;  /* 0x000000ffffb27224 */ /* 0x000fc400078e001c */
[----:B------:R-:W-:Y:S02]  /*447e0*/  IMAD.MOV.U32 R179, RZ, RZ, R29 ;  /* 0x000000ffffb37224 */ /* 0x000fe400078e001d */
[----:B------:R-:W-:Y:S02]  /*447f0*/  IMAD.MOV.U32 R183, RZ, RZ, R30 ;  /* 0x000000ffffb77224 */ /* 0x000fe400078e001e */
[----:B------:R-:W-:Y:S02]  /*44800*/  IMAD.MOV.U32 R182, RZ, RZ, R31 ;  /* 0x000000ffffb67224 */ /* 0x000fe400078e001f */
[----:B------:R-:W-:Y:S03]  /*44810*/  HMMA.1688.F32.TF32 R28, R32, R120, R224 ;  /* 0x00000078201c723c */ /* 0x000fe600000810e0 */
        /* <DEDUP_REMOVED lines=8> */
[----:B-1----:R-:W-:-:S02]  /*448a0*/  IMAD.MOV.U32 R191, RZ, RZ, R31 ;  /* 0x000000ffffbf7224 */ /* 0x002fc400078e001f */
[----:B------:R-:W-:Y:S01]  /*448b0*/  IMAD.MOV.U32 R190, RZ, RZ, R30 ;  /* 0x000000ffffbe7224 */ /* 0x000fe200078e001e */
[----:B------:R-:W-:Y:S01]  /*448c0*/  LDS R31, [R247+UR10+0xa100] ;  /* 0x00a1000af71f7984 */ /* 0x000fe20008000800 */
[----:B------:R-:W-:Y:S02]  /*448d0*/  IMAD.MOV.U32 R186, RZ, RZ, R29 ;  /* 0x000000ffffba7224 */ /* 0x000fe400078e001d */
[----:B------:R-:W-:Y:S01]  /*448e0*/  IMAD.MOV.U32 R187, RZ, RZ, R28 ;  /* 0x000000ffffbb7224 */ /* 0x000fe200078e001c */
[----:B------:R1:W-:Y:S04]  /*448f0*/  STL [R1+0x402c], R191 ;  /* 0x00402cbf01007387 */ /* 0x0003e80000100800 */
[----:B------:R1:W-:Y:S04]  /*44900*/  STL [R1+0x4028], R190 ;  /* 0x004028be01007387 */ /* 0x0003e80000100800 */
[----:B------:R1:W-:Y:S04]  /*44910*/  STL [R1+0x4024], R186 ;  /* 0x004024ba01007387 */ /* 0x0003e80000100800 */
[----:B------:R1:W-:Y:S04]  /*44920*/  STL [R1+0x4020], R187 ;  /* 0x004020bb01007387 */ /* 0x0003e80000100800 */
[----:B------:R-:W4:Y:S04]  /*44930*/  LDL.LU R240, [R1+0x15e0] ;  /* 0x0015e00001f07983 */ /* 0x000f280000300800 */
[----:B------:R-:W4:Y:S04]  /*44940*/  LDL.LU R241, [R1+0x15e4] ;  /* 0x0015e40001f17983 */ /* 0x000f280000300800 */
[----:B------:R-:W4:Y:S04]  /*44950*/  LDL.LU R242, [R1+0x15e8] ;  /* 0x0015e80001f27983 */ /* 0x000f280000300800 */
[----:B------:R-:W4:Y:S04]  /*44960*/  LDL.LU R243, [R1+0x15ec] ;  /* 0x0015ec0001f37983 */ /* 0x000f280000300800 */
[----:B------:R-:W-:Y:S04]  /*44970*/  LDS R28, [R3+UR10+0x8100] ;  /* 0x0081000a031c7984 */ /* 0x000fe80008000800 */
[----:B------:R-:W-:Y:S04]  /*44980*/  LDS R30, [R3+UR10+0xa100] ;  /* 0x00a1000a031e7984 */ /* 0x000fe80008000800 */
[----:B------:R-:W1:Y:S01]  /*44990*/  LDS R29, [R247+UR10+0x8100] ;  /* 0x0081000af71d7984 */ /* 0x000e620008000800 */
[----:B--2---:R-:W-:Y:S03]  /*449a0*/  HMMA.1688.F32.TF32 R36, R32, R4, R248 ;  /* 0x000000042024723c */ /* 0x004fe600000810f8 */
        /* <DEDUP_REMOVED lines=30> */
[----:B----4-:R-:W-:-:S15]  /*44b90*/  HMMA.1688.F32.TF32 R36, R32, R100, R240 ;  /* 0x000000642024723c */ /* 0x010fde00000810f0 */
[----:B------:R-:W-:-:S04]  /*44ba0*/  NOP ;  /* 0x0000000000007918 */ /* 0x000fc80000000000 */
[----:B------:R-:W-:Y:S02]  /*44bb0*/  IMAD.MOV.U32 R174, RZ, RZ, R36 ;  /* 0x000000ffffae7224 */ /* 0x000fe400078e0024 */
[----:B------:R-:W-:Y:S02]  /*44bc0*/  IMAD.MOV.U32 R175, RZ, RZ, R37 ;  /* 0x000000ffffaf7224 */ /* 0x000fe400078e0025 */
[----:B------:R-:W-:Y:S02]  /*44bd0*/  IMAD.MOV.U32 R170, RZ, RZ, R38 ;  /* 0x000000ffffaa7224 */ /* 0x000fe400078e0026 */
[----:B------:R-:W-:Y:S01]  /*44be0*/  IMAD.MOV.U32 R171, RZ, RZ, R39 ;  /* 0x000000ffffab7224 */ /* 0x000fe200078e0027 */
[----:B------:R3:W-:Y:S04]  /*44bf0*/  STL [R1+0x403c], R155 ;  /* 0x00403c9b01007387 */ /* 0x0007e80000100800 */
[----:B------:R4:W-:Y:S04]  /*44c00*/  STL [R1+0x4038], R154 ;  /* 0x0040389a01007387 */ /* 0x0009e80000100800 */
[----:B------:R1:W-:Y:S04]  /*44c10*/  STL [R1+0x4034], R159 ;  /* 0x0040349f01007387 */ /* 0x0003e80000100800 */
[----:B------:R1:W-:Y:S04]  /*44c20*/  STL [R1+0x4030], R158 ;  /* 0x0040309e01007387 */ /* 0x0003e80000100800 */
[----:B------:R1:W-:Y:S04]  /*44c30*/  STL [R1+0x404c], R130 ;  /* 0x00404c8201007387 */ /* 0x0003e80000100800 */
[----:B------:R1:W-:Y:S04]  /*44c40*/  STL [R1+0x4048], R143 ;  /* 0x0040488f01007387 */ /* 0x0003e80000100800 */
[----:B------:R1:W-:Y:S04]  /*44c50*/  STL [R1+0x4044], R142 ;  /* 0x0040448e01007387 */ /* 0x0003e80000100800 */
[----:B------:R1:W-:Y:S01]  /*44c60*/  STL [R1+0x4040], R150 ;  /* 0x0040409601007387 */ /* 0x0003e20000100800 */
[----:B--2---:R-:W-:-:S15]  /*44c70*/  HMMA.1688.F32.TF32 R36, R32, R20, R236 ;  /* 0x000000142024723c */ /* 0x004fde00000810ec */
[----:B------:R-:W-:-:S04]  /*44c80*/  NOP ;  /* 0x0000000000007918 */ /* 0x000fc80000000000 */
[----:B------:R-:W-:Y:S02]  /*44c90*/  IMAD.MOV.U32 R163, RZ, RZ, R36 ;  /* 0x000000ffffa37224 */ /* 0x000fe400078e0024 */
[----:B------:R-:W-:Y:S02]  /*44ca0*/  IMAD.MOV.U32 R162, RZ, RZ, R37 ;  /* 0x000000ffffa27224 */ /* 0x000fe400078e0025 */
        /* <DEDUP_REMOVED lines=16> */
[----:B-1----:R-:W-:Y:S02]  /*44db0*/  IMAD.MOV.U32 R191, RZ, RZ, R36 ;  /* 0x000000ffffbf7224 */ /* 0x002fe400078e0024 */
[----:B------:R-:W-:Y:S02]  /*44dc0*/  IMAD.MOV.U32 R190, RZ, RZ, R37 ;  /* 0x000000ffffbe7224 */ /* 0x000fe400078e0025 */
[----:B------:R-:W-:Y:S02]  /*44dd0*/  IMAD.MOV.U32 R186, RZ, RZ, R38 ;  /* 0x000000ffffba7224 */ /* 0x000fe400078e0026 */
[----:B------:R-:W-:Y:S02]  /*44de0*/  IMAD.MOV.U32 R187, RZ, RZ, R39 ;  /* 0x000000ffffbb7224 */ /* 0x000fe400078e0027 */
[----:B------:R-:W-:Y:S01]  /*44df0*/  HMMA.1688.F32.TF32 R36, R32, R8, R248 ;  /* 0x000000082024723c */ /* 0x000fe200000810f8 */
        /* <DEDUP_REMOVED lines=61> */
[----:B---3--:R-:W-:-:S03]  /*451d0*/  IMAD.MOV.U32 R155, RZ, RZ, R36 ;  /* 0x000000ffff9b7224 */ /* 0x008fc600078e0024 */
[----:B------:R-:W3:Y:S01]  /*451e0*/  LDL.LU R205, [R1+0x1574] ;  /* 0x0015740001cd7983 */ /* 0x000ee20000300800 */
[----:B----4-:R-:W-:-:S03]  /*451f0*/  IMAD.MOV.U32 R154, RZ, RZ, R37 ;  /* 0x000000ffff9a7224 */ /* 0x010fc600078e0025 */
[----:B------:R-:W3:Y:S01]  /*45200*/  LDL.LU R206, [R1+0x1578] ;  /* 0x0015780001ce7983 */ /* 0x000ee20000300800 */
[----:B------:R-:W-:-:S03]  /*45210*/  IMAD.MOV.U32 R159, RZ, RZ, R38 ;  /* 0x000000ffff9f7224 */ /* 0x000fc600078e0026 */
[----:B------:R-:W3:Y:S01]  /*45220*/  LDL.LU R207, [R1+0x157c] ;  /* 0x00157c0001cf7983 */ /* 0x000ee20000300800 */
        /* <DEDUP_REMOVED lines=34> */
[C---:B------:R-:W-:Y:S08]  /*45450*/  HMMA.1688.F32.TF32 R112, R32.reuse, R128, R112 ;  /* 0x000000802070723c */ /* 0x040ff00000081070 */
[C---:B---3--:R-:W-:Y:S08]  /*45460*/  HMMA.1688.F32.TF32 R132, R32.reuse, R192, R204 ;  /* 0x000000c02084723c */ /* 0x048ff000000810cc */
[----:B----4-:R-:W-:Y:S11]  /*45470*/  HMMA.1688.F32.TF32 R36, R32, R84, R36 ;  /* 0x000000542024723c */ /* 0x010ff60000081024 */
        /* <DEDUP_REMOVED lines=8> */
[C---:B------:R-:W-:Y:S08]  /*45500*/  HMMA.1688.F32.TF32 R36, R32.reuse, R44, R208 ;  /* 0x0000002c2024723c */ /* 0x040ff000000810d0 */
[C---:B------:R-:W-:Y:S08]  /*45510*/  HMMA.1688.F32.TF32 R132, R32.reuse, R80, R40 ;  /* 0x000000502084723c */ /* 0x040ff00000081028 */
[C---:B------:R-:W-:Y:S08]  /*45520*/  HMMA.1688.F32.TF32 R40, R32.reuse, R76, R212 ;  /* 0x0000004c2028723c */ /* 0x040ff000000810d4 */
[C---:B------:R-:W-:Y:S03]  /*45530*/  HMMA.1688.F32.TF32 R116, R32.reuse, R48, R116 ;  /* 0x000000302074723c */ /* 0x040fe60000081074 */
[----:B------:R-:W-:Y:S04]  /*45540*/  STL.64 [R1+0x1c70], R132 ;  /* 0x001c708401007387 */ /* 0x000fe80000100a00 */
[----:B------:R-:W-:Y:S04]  /*45550*/  STL.64 [R1+0x1c78], R134 ;  /* 0x001c788601007387 */ /* 0x000fe80000100a00 */
[----:B------:R-:W-:Y:S04]  /*45560*/  STL.64 [R1+0x1c60], R40 ;  /* 0x001c602801007387 */ /* 0x000fe80000100a00 */
[----:B------:R1:W-:Y:S04]  /*45570*/  STL.64 [R1+0x1c68], R42 ;  /* 0x001c682a01007387 */ /* 0x0003e80000100a00 */
[----:B------:R-:W-:Y:S04]  /*45580*/  STL.64 [R1+0x1c50], R36 ;  /* 0x001c502401007387 */ /* 0x000fe80000100a00 */
[----:B------:R2:W-:Y:S01]  /*45590*/  STL.64 [R1+0x1c58], R38 ;  /* 0x001c582601007387 */ /* 0x0005e20000100a00 */
[C---:B-1----:R-:W-:Y:S08]  /*455a0*/  HMMA.1688.F32.TF32 R40, R32.reuse, R52, R216 ;  /* 0x000000342028723c */ /* 0x042ff000000810d8 */
[C---:B--2---:R-:W-:Y:S01]  /*455b0*/  HMMA.1688.F32.TF32 R36, R32.reuse, R124, R220 ;  /* 0x0000007c2024723c */ /* 0x044fe200000810dc */
[----:B------:R-:W-:Y:S04]  /*455c0*/  STL.64 [R1+0x1c40], R116 ;  /* 0x001c407401007387 */ /* 0x000fe80000100a00 */
[----:B------:R-:W-:Y:S06]  /*455d0*/  STL.64 [R1+0x1c48], R118 ;  /* 0x001c487601007387 */ /* 0x000fec0000100a00 */
        /* <DEDUP_REMOVED lines=15> */
[----:B------:R-:W-:Y:S03]  /*456d0*/  STL.64 [R1+0x1be8], R66 ;  /* 0x001be84201007387 */ /* 0x000fe60000100a00 */
[C---:B------:R-:W-:Y:S03]  /*456e0*/  HMMA.1688.F32.TF32 R56, R32.reuse, R156, R88 ;  /* 0x0000009c2038723c */ /* 0x040fe60000081058 */
[----:B------:R-:W-:Y:S04]  /*456f0*/  STL.64 [R1+0x1bd0], R40 ;  /* 0x001bd02801007387 */ /* 0x000fe80000100a00 */
[----:B------:R1:W-:Y:S04]  /*45700*/  STL.64 [R1+0x1bd8], R42 ;  /* 0x001bd82a01007387 */ /* 0x0003e80000100a00 */
[----:B------:R-:W-:Y:S04]  /*45710*/  STL.64 [R1+0x1bc0], R36 ;  /* 0x001bc02401007387 */ /* 0x000fe80000100a00 */
[----:B------:R2:W-:Y:S01]  /*45720*/  STL.64 [R1+0x1bc8], R38 ;  /* 0x001bc82601007387 */ /* 0x0005e20000100a00 */
[C---:B-1----:R-:W-:Y:S08]  /*45730*/  HMMA.1688.F32.TF32 R40, R32.reuse, R160, R92 ;  /* 0x000000a02028723c */ /* 0x042ff0000008105c */
[C---:B--2---:R-:W-:Y:S01]  /*45740*/  HMMA.1688.F32.TF32 R36, R32.reuse, R164, R104 ;  /* 0x000000a42024723c */ /* 0x044fe20000081068 */
        /* <DEDUP_REMOVED lines=17> */
[----:B-1----:R-:W-:Y:S08]  /*45860*/  HMMA.1688.F32.TF32 R36, R32, R188, R224 ;  /* 0x000000bc2024723c */ /* 0x002ff000000810e0 */
[C---:B------:R-:W-:Y:S01]  /*45870*/  HMMA.1688.F32.TF32 R32, R28.reuse, R120, R248 ;  /* 0x000000781c20723c */ /* 0x040fe200000810f8 */
[----:B------:R1:W-:Y:S04]  /*45880*/  STL.64 [R1+0x1b40], R56 ;  /* 0x001b403801007387 */ /* 0x0003e80000100a00 */
[----:B------:R2:W-:Y:S04]  /*45890*/  STL.64 [R1+0x1b48], R58 ;  /* 0x001b483a01007387 */ /* 0x0005e80000100a00 */
[----:B------:R3:W-:Y:S04]  /*458a0*/  STL.64 [R1+0x1b30], R40 ;  /* 0x001b302801007387 */ /* 0x0007e80000100a00 */
[----:B------:R4:W-:Y:S04]  /*458b0*/  STL.64 [R1+0x1b38], R42 ;  /* 0x001b382a01007387 */ /* 0x0009e80000100a00 */
[----:B------:R-:W4:Y:S04]  /*458c0*/  LDL.LU R224, [R1+0x1140] ;  /* 0x0011400001e07983 */ /* 0x000f280000300800 */
[----:B------:R1:W-:Y:S04]  /*458d0*/  STL.64 [R1+0x1b20], R36 ;  /* 0x001b202401007387 */ /* 0x0003e80000100a00 */
[----:B------:R1:W-:Y:S04]  /*458e0*/  STL.64 [R1+0x1b28], R38 ;  /* 0x001b282601007387 */ /* 0x0003e80000100a00 */
[----:B------:R-:W-:Y:S04]  /*458f0*/  STL.64 [R1+0x1720], R32 ;  /* 0x0017202001007387 */ /* 0x000fe80000100a00 */
[----:B------:R-:W-:Y:S04]  /*45900*/  STL.64 [R1+0x1728], R34 ;  /* 0x0017282201007387 */ /* 0x000fe80000100a00 */
        /* <DEDUP_REMOVED lines=29> */
[----:B--2---:R-:W2:Y:S04]  /*45ae0*/  LDL.LU R58, [R1+0x11d8] ;  /* 0x0011d800013a7983 */ /* 0x004ea80000300800 */
        /* <DEDUP_REMOVED lines=78> */
[----:B------:R-:W-:Y:S01]  /*45fd0*/  LDS R34, [R3+UR10+0xa180] ;  /* 0x00a1800a03227984 */ /* 0x000fe20008000800 */
[C---:B--2---:R-:W-:Y:S03]  /*45fe0*/  HMMA.1688.F32.TF32 R60, R28.reuse, R124, R60 ;  /* 0x0000007c1c3c723c */ /* 0x044fe6000008103c */
[----:B------:R-:W-:Y:S04]  /*45ff0*/  LDS R33, [R247+UR10+0x8180] ;  /* 0x0081800af7217984 */ /* 0x000fe80008000800 */
[----:B------:R-:W1:Y:S01]  /*46000*/  LDS R35, [R247+UR10+0xa180] ;  /* 0x00a1800af7237984 */ /* 0x000e620008000800 */
[C---:B------:R-:W-:Y:S08]  /*46010*/  HMMA.1688.F32.TF32 R72, R28.reuse, R44, R72 ;  /* 0x0000002c1c48723c */ /* 0x040ff00000081048 */
[C---:B---3--:R-:W-:Y:S08]  /*46020*/  HMMA.1688.F32.TF32 R196, R28.reuse, R96, R196 ;  /* 0x000000601cc4723c */ /* 0x048ff000000810c4 */
[C---:B----4-:R-:W-:Y:S08]  /*46030*/  HMMA.1688.F32.TF32 R132, R28.reuse, R4, R132 ;  /* 0x000000041c84723c */ /* 0x050ff00000081084 */
[C---:B------:R-:W-:Y:S11]  /*46040*/  HMMA.1688.F32.TF32 R200, R28.reuse, R100, R200 ;  /* 0x000000641cc8723c */ /* 0x040ff600000810c8 */
[----:B------:R-:W-:Y:S04]  /*46050*/  STL.64 [R1+0x1b10], R132 ;  /* 0x001b108401007387 */ /* 0x000fe80000100a00 */
[----:B------:R2:W-:Y:S04]  /*46060*/  STL.64 [R1+0x1b18], R134 ;  /* 0x001b188601007387 */ /* 0x0005e80000100a00 */
[----:B------:R-:W-:Y:S04]  /*46070*/  STL.64 [R1+0x1b00], R196 ;  /* 0x001b00c401007387 */ /* 0x000fe80000100a00 */
[----:B------:R3:W-:Y:S01]  /*46080*/  STL.64 [R1+0x1b08], R198 ;  /* 0x001b08c601007387 */ /* 0x0007e20000100a00 */
[C---:B--2---:R-:W-:Y:S08]  /*46090*/  HMMA.1688.F32.TF32 R132, R28.reuse, R20, R204 ;  /* 0x000000141c84723c */ /* 0x044ff000000810cc */
[C---:B---3--:R-:W-:Y:S08]  /*460a0*/  HMMA.1688.F32.TF32 R196, R28.reuse, R24, R36 ;  /* 0x000000181cc4723c */ /* 0x048ff00000081024 */
[C---:B------:R-:W-:Y:S01]  /*460b0*/  HMMA.1688.F32.TF32 R36, R28.reuse, R16, R40 ;  /* 0x000000101c24723c */ /* 0x040fe20000081028 */
[----:B------:R-:W-:Y:S04]  /*460c0*/  STL.64 [R1+0x1920], R200 ;  /* 0x001920c801007387 */ /* 0x000fe80000100a00 */
[----:B------:R-:W-:Y:S04]  /*460d0*/  STL.64 [R1+0x1928], R202 ;  /* 0x001928ca01007387 */ /* 0x000fe80000100a00 */
[----:B------:R-:W-:Y:S01]  /*460e0*/  STL.64 [R1+0x19a0], R132 ;  /* 0x0019a08401007387 */ /* 0x000fe20000100a00 */
[C---:B------:R-:W-:Y:S03]  /*460f0*/  HMMA.1688.F32.TF32 R40, R28.reuse, R8, R208 ;  /* 0x000000081c28723c */ /* 0x040fe600000810d0 */
[----:B------:R2:W-:Y:S04]  /*46100*/  STL.64 [R1+0x19a8], R134 ;  /* 0x0019a88601007387 */ /* 0x0005e80000100a00 */
[----:B------:R-:W-:Y:S04]  /*46110*/  STL.64 [R1+0x1af0], R196 ;  /* 0x001af0c401007387 */ /* 0x000fe80000100a00 */
[----:B------:R-:W-:Y:S01]  /*46120*/  STL.64 [R1+0x1af8], R198 ;  /* 0x001af8c601007387 */ /* 0x000fe20000100a00 */
[C---:B--2---:R-:W-:Y:S03]  /*46130*/  HMMA.1688.F32.TF32 R132, R28.reuse, R12, R212 ;  /* 0x0000000c1c84723c */ /* 0x044fe600000810d4 */
[----:B------:R-:W-:Y:S04]  /*46140*/  STL.64 [R1+0x1ae0], R36 ;  /* 0x001ae02401007387 */ /* 0x000fe80000100a00 */
[----:B------:R2:W-:Y:S02]  /*46150*/  STL.64 [R1+0x1ae8], R38 ;  /* 0x001ae82601007387 */ /* 0x0005e40000100a00 */
[C---:B--2---:R-:W-:Y:S10]  /*46160*/  HMMA.1688.F32.TF32 R36, R28.reuse, R192, R116 ;  /* 0x000000c01c24723c */ /* 0x044ff40000081074 */
[----:B------:R-:W-:Y:S04]  /*46170*/  STL.64 [R1+0x1ad0], R132 ;  /* 0x001ad08401007387 */ /* 0x000fe80000100a00 */
[----:B------:R-:W-:Y:S01]  /*46180*/  STL.64 [R1+0x1ad8], R134 ;  /* 0x001ad88601007387 */ /* 0x000fe20000100a00 */
        /* <DEDUP_REMOVED lines=8> */
[----:B------:R-:W-:Y:S06]  /*46210*/  STL.64 [R1+0x1aa8], R118 ;  /* 0x001aa87601007387 */ /* 0x000fec0000100a00 */
        /* <DEDUP_REMOVED lines=15> */
[----:B------:R-:W-:Y:S03]  /*46310*/  STL.64 [R1+0x1a48], R62 ;  /* 0x001a483e01007387 */ /* 0x000fe60000100a00 */
        /* <DEDUP_REMOVED lines=25> */
[----:B------:R2:W-:Y:S04]  /*464b0*/  STL.64 [R1+0x1980], R56 ;  /* 0x0019803801007387 */ /* 0x0005e80000100a00 */
[----:B------:R3:W-:Y:S04]  /*464c0*/  STL.64 [R1+0x1988], R58 ;  /* 0x0019883a01007387 */ /* 0x0007e80000100a00 */
[----:B------:R-:W4:Y:S04]  /*464d0*/  LDL.LU R224, [R1+0xe90] ;  /* 0x000e900001e07983 */ /* 0x000f280000300800 */
[----:B------:R-:W-:Y:S04]  /*464e0*/  STL.64 [R1+0x1970], R40 ;  /* 0x0019702801007387 */ /* 0x000fe80000100a00 */
[----:B------:R-:W-:Y:S04]  /*464f0*/  STL.64 [R1+0x1978], R42 ;  /* 0x0019782a01007387 */ /* 0x000fe80000100a00 */
        /* <DEDUP_REMOVED lines=109> */
[C---:B---3--:R-:W-:Y:S08]  /*46bd0*/  HMMA.1688.F32.TF32 R60, R32.reuse, R80, R60 ;  /* 0x00000050203c723c */ /* 0x048ff0000008103c */
[C---:B--2---:R-:W-:Y:S08]  /*46be0*/  HMMA.1688.F32.TF32 R72, R32.reuse, R8, R72 ;  /* 0x000000082048723c */ /* 0x044ff00000081048 */
[----:B----4-:R-:W-:Y:S08]  /*46bf0*/  HMMA.1688.F32.TF32 R36, R32, R120, R36 ;  /* 0x000000782024723c */ /* 0x010ff00000081024 */
[----:B------:R-:W-:-:S15]  /*46c00*/  HMMA.1688.F32.TF32 R132, R28, R176, R132 ;  /* 0x000000b01c84723c */ /* 0x000fde0000081084 */
[----:B------:R-:W-:-:S04]  /*46c10*/  NOP ;  /* 0x0000000000007918 */ /* 0x000fc80000000000 */
[----:B------:R-:W-:Y:S04]  /*46c20*/  STL.64 [R1+0x1950], R132 ;  /* 0x0019508401007387 */ /* 0x000fe80000100a00 */
[----:B------:R1:W-:Y:S02]  /*46c30*/  STL.64 [R1+0x1958], R134 ;  /* 0x0019588601007387 */ /* 0x0003e40000100a00 */
[C---:B-1----:R-:W-:Y:S08]  /*46c40*/  HMMA.1688.F32.TF32 R132, R28.reuse, R180, R196 ;  /* 0x000000b41c84723c */ /* 0x042ff000000810c4 */
[C---:B------:R-:W-:Y:S11]  /*46c50*/  HMMA.1688.F32.TF32 R196, R28.reuse, R184, R200 ;  /* 0x000000b81cc4723c */ /* 0x040ff600000810c8 */
[----:B------:R-:W-:Y:S04]  /*46c60*/  STL.64 [R1+0x1910], R132 ;  /* 0x0019108401007387 */ /* 0x000fe80000100a00 */
[----:B------:R1:W-:Y:S02]  /*46c70*/  STL.64 [R1+0x1918], R134 ;  /* 0x0019188601007387 */ /* 0x0003e40000100a00 */
[----:B-1----:R-:W-:Y:S02]  /*46c80*/  HMMA.1688.F32.TF32 R132, R28, R188, R204 ;  /* 0x000000bc1c84723c */ /* 0x002fe400000810cc */
[----:B------:R-:W-:Y:S04]  /*46c90*/  STL.64 [R1+0x1900], R196 ;  /* 0x001900c401007387 */ /* 0x000fe80000100a00 */
[----:B------:R-:W-:Y:S04]  /*46ca0*/  STL.64 [R1+0x1908], R198 ;  /* 0x001908c601007387 */ /* 0x000fe80000100a00 */
[----:B------:R-:W-:Y:S04]  /*46cb0*/  LDS R28, [R3+UR10+0x8200] ;  /* 0x0082000a031c7984 */ /* 0x000fe80008000800 */
[----:B------:R-:W-:Y:S04]  /*46cc0*/  LDS R30, [R3+UR10+0xa200] ;  /* 0x00a2000a031e7984 */ /* 0x000fe80008000800 */
[----:B------:R-:W-:Y:S04]  /*46cd0*/  LDS R29, [R247+UR10+0x8200] ;  /* 0x0082000af71d7984 */ /* 0x000fe80008000800 */
[----:B------:R-:W-:Y:S04]  /*46ce0*/  STL.64 [R1+0x18f0], R132 ;  /* 0x0018f08401007387 */ /* 0x000fe80000100a00 */
[----:B------:R-:W-:Y:S04]  /*46cf0*/  STL.64 [R1+0x18f8], R134 ;  /* 0x0018f88601007387 */ /* 0x000fe80000100a00 */
[----:B------:R-:W-:Y:S04]  /*46d00*/  STL.64 [R1+0x14e0], R36 ;  /* 0x0014e02401007387 */ /* 0x000fe80000100a00 */
[----:B------:R1:W-:Y:S04]  /*46d10*/  STL.64 [R1+0x14e8], R38 ;  /* 0x0014e82601007387 */ /* 0x0003e80000100a00 */
[----:B------:R-:W2:Y:S01]  /*46d20*/  LDS R31, [R247+UR10+0xa200] ;  /* 0x00a2000af71f7984 */ /* 0x000ea20008000800 */
[C---:B-1----:R-:W-:Y:S08]  /*46d30*/  HMMA.1688.F32.TF32 R36, R32.reuse, R4, R40 ;  /* 0x000000042024723c */ /* 0x042ff00000081028 */
[C---:B------:R-:W-:Y:S08]  /*46d40*/  HMMA.1688.F32.TF32 R132, R32.reuse, R96, R212 ;  /* 0x000000602084723c */ /* 0x040ff000000810d4 */
        /* <DEDUP_REMOVED lines=8> */
[----:B------:R1:W-:Y:S05]  /*46dd0*/  STL.64 [R1+0x18d8], R42 ;  /* 0x0018d82a01007387 */ /* 0x0003ea0000100a00 */
[----:B------:R-:W-:Y:S04]  /*46de0*/  STL.64 [R1+0x18c0], R36 ;  /* 0x0018c02401007387 */ /* 0x000fe80000100a00 */
[----:B------:R3:W-:Y:S01]  /*46df0*/  STL.64 [R1+0x18c8], R38 ;  /* 0x0018c82601007387 */ /* 0x0007e20000100a00 */
[C---:B-1----:R-:W-:Y:S08]  /*46e00*/  HMMA.1688.F32.TF32 R40, R32.reuse, R16, R220 ;  /* 0x000000102028723c */ /* 0x042ff000000810dc */
[C---:B---3--:R-:W-:Y:S01]  /*46e10*/  HMMA.1688.F32.TF32 R36, R32.reuse, R12, R112 ;  /* 0x0000000c2024723c */ /* 0x048fe20000081070 */
[----:B------:R-:W-:Y:S04]  /*46e20*/  STL.64 [R1+0x18b0], R116 ;  /* 0x0018b07401007387 */ /* 0x000fe80000100a00 */
[----:B------:R-:W-:Y:S06]  /*46e30*/  STL.64 [R1+0x18b8], R118 ;  /* 0x0018b87601007387 */ /* 0x000fec0000100a00 */
[----:B------:R-:W-:Y:S04]  /*46e40*/  STL.64 [R1+0x18a0], R40 ;  /* 0x0018a02801007387 */ /* 0x000fe80000100a00 */
[----:B------:R1:W-:Y:S04]  /*46e50*/  STL.64 [R1+0x18a8], R42 ;  /* 0x0018a82a01007387 */ /* 0x0003e80000100a00 */
        /* <DEDUP_REMOVED lines=20> */
[C---:B---3--:R-:W-:Y:S01]  /*46fa0*/  HMMA.1688.F32.TF32 R36, R32.reuse, R124, R108 ;  /* 0x0000007c2024723c */ /* 0x048fe2000008106c */
[----:B------:R-:W-:Y:S04]  /*46fb0*/  STL.64 [R1+0x1820], R56 ;  /* 0x0018203801007387 */ /* 0x000fe80000100a00 */
[----:B------:R1:W-:Y:S06]  /*46fc0*/  STL.64 [R1+0x1828], R58 ;  /* 0x0018283a01007387 */ /* 0x0003ec0000100a00 */
        /* <DEDUP_REMOVED lines=15> */
[----:B-1----:R-:W-:Y:S03]  /*470c0*/  HMMA.1688.F32.TF32 R36, R32, R152, R248 ;  /* 0x000000982024723c */ /* 0x002fe600000810f8 */
[----:B------:R1:W-:Y:S04]  /*470d0*/  STL.64 [R1+0x17c0], R56 ;  /* 0x0017c03801007387 */ /* 0x0003e80000100a00 */
[----:B------:R3:W-:Y:S04]  /*470e0*/  STL.64 [R1+0x17c8], R58 ;  /* 0x0017c83a01007387 */ /* 0x0007e80000100a00 */
[----:B------:R-:W4:Y:S04]  /*470f0*/  LDL.LU R224, [R1+0xc30] ;  /* 0x000c300001e07983 */ /* 0x000f280000300800 */
[----:B------:R1:W-:Y:S04]  /*47100*/  STL.64 [R1+0x17b0], R40 ;  /* 0x0017b02801007387 */ /* 0x0003e80000100a00 */
[----:B------:R1:W-:Y:S04]  /*47110*/  STL.64 [R1+0x17b8], R42 ;  /* 0x0017b82a01007387 */ /* 0x0003e80000100a00 */
[----:B------:R1:W-:Y:S04]  /*47120*/  STL.64 [R1+0x17a0], R36 ;  /* 0x0017a02401007387 */ /* 0x0003e80000100a00 */
[----:B------:R1:W-:Y:S04]  /*47130*/  STL.64 [R1+0x17a8], R38 ;  /* 0x0017a82601007387 */ /* 0x0003e80000100a00 */
        /* <DEDUP_REMOVED lines=29> */
[----:B---3--:R-:W3:Y:S04]  /*47310*/  LDL.LU R58, [R1+0xcc8] ;  /* 0x000cc800013a7983 */ /* 0x008ee80000300800 */
[----:B------:R-:W3:Y:S04]  /*47320*/  LDL.LU R59, [R1+0xccc] ;  /* 0x000ccc00013b7983 */ /* 0x000ee80000300800 */
        /* <DEDUP_REMOVED lines=77> */
[----:B---3--:R-:W-:Y:S08]  /*47800*/  HMMA.1688.F32.TF32 R72, R28, R100, R72 ;  /* 0x000000641c48723c */ /* 0x008ff00000081048 */
[C---:B----4-:R-:W-:Y:S08]  /*47810*/  HMMA.1688.F32.TF32 R40, R32.reuse, R176, R40 ;  /* 0x000000b02028723c */ /* 0x050ff00000081028 */
[----:B------:R-:W-:-:S15]  /*47820*/  HMMA.1688.F32.TF32 R132, R32, R156, R132 ;  /* 0x0000009c2084723c */ /* 0x000fde0000081084 */
[----:B------:R-:W-:-:S04]  /*47830*/  NOP ;  /* 0x0000000000007918 */ /* 0x000fc80000000000 */
[----:B------:R-:W-:Y:S04]  /*47840*/  STL.64 [R1+0x1790], R132 ;  /* 0x0017908401007387 */ /* 0x000fe80000100a00 */
[----:B------:R1:W-:Y:S02]  /*47850*/  STL.64 [R1+0x1798], R134 ;  /* 0x0017988601007387 */ /* 0x0003e40000100a00 */
[C---:B-1----:R-:W-:Y:S08]  /*47860*/  HMMA.1688.F32.TF32 R132, R32.reuse, R160, R196 ;  /* 0x000000a02084723c */ /* 0x042ff000000810c4 */
[C---:B------:R-:W-:Y:S08]  /*47870*/  HMMA.1688.F32.TF32 R200, R32.reuse, R164, R200 ;  /* 0x000000a420c8723c */ /* 0x040ff000000810c8 */
[C---:B------:R-:W-:Y:S03]  /*47880*/  HMMA.1688.F32.TF32 R196, R32.reuse, R168, R204 ;  /* 0x000000a820c4723c */ /* 0x040fe600000810cc */
[----:B------:R-:W-:Y:S04]  /*47890*/  STL.64 [R1+0x1780], R132 ;  /* 0x0017808401007387 */ /* 0x000fe80000100a00 */
[----:B------:R1:W-:Y:S02]  /*478a0*/  STL.64 [R1+0x1788], R134 ;  /* 0x0017888601007387 */ /* 0x0003e40000100a00 */
[C---:B-1----:R-:W-:Y:S08]  /*478b0*/  HMMA.1688.F32.TF32 R132, R32.reuse, R172, R36 ;  /* 0x000000ac2084723c */ /* 0x042ff00000081024 */
        /* <DEDUP_REMOVED lines=25> */
[C---:B--2---:R-:W-:Y:S11]  /*47a50*/  HMMA.1688.F32.TF32 R36, R28.reuse, R96, R112 ;  /* 0x000000601c24723c */ /* 0x044ff60000081070 */
        /* <DEDUP_REMOVED lines=41> */
[----:B------:R2:W-:Y:S04]  /*47cf0*/  STL.64 [R1+0x15f0], R56 ;  /* 0x0015f03801007387 */ /* 0x0005e80000100a00 */
[----:B------:R3:W-:Y:S04]  /*47d00*/  STL.64 [R1+0x15f8], R58 ;  /* 0x0015f83a01007387 */ /* 0x0007e80000100a00 */
[----:B------:R-:W4:Y:S04]  /*47d10*/  LDL.LU R228, [R1+0x800] ;  /* 0x0008000001e47983 */ /* 0x000f280000300800 */
[----:B------:R-:W-:Y:S04]  /*47d20*/  STL.64 [R1+0x15e0], R40 ;  /* 0x0015e02801007387 */ /* 0x000fe80000100a00 */
[----:B------:R1:W-:Y:S04]  /*47d30*/  STL.64 [R1+0x15e8], R42 ;  /* 0x0015e82a01007387 */ /* 0x0003e80000100a00 */
[----:B------:R-:W-:Y:S04]  /*47d40*/  STL.64 [R1+0x15d0], R36 ;  /* 0x0015d02401007387 */ /* 0x000fe80000100a00 */
        /* <DEDUP_REMOVED lines=83> */
[----:B------:R-:W3:Y:S01]  /*48280*/  LDL.LU R251, [R1+0x7ac] ;  /* 0x0007ac0001fb7983 */ /* 0x000ee20000300800 */
[C---:B----4-:R-:W-:Y:S08]  /*48290*/  HMMA.1688.F32.TF32 R60, R28.reuse, R172, R60 ;  /* 0x000000ac1c3c723c */ /* 0x050ff0000008103c */
[C---:B-1----:R-:W-:Y:S08]  /*482a0*/  HMMA.1688.F32.TF32 R40, R28.reuse, R140, R208 ;  /* 0x0000008c1c28723c */ /* 0x042ff000000810d0 */
[C---:B------:R-:W-:Y:S08]  /*482b0*/  HMMA.1688.F32.TF32 R132, R28.reuse, R136, R212 ;  /* 0x000000881c84723c */ /* 0x040ff000000810d4 */
[C---:B------:R-:W-:Y:S11]  /*482c0*/  HMMA.1688.F32.TF32 R36, R28.reuse, R144, R116 ;  /* 0x000000901c24723c */ /* 0x040ff60000081074 */
[----:B------:R-:W-:Y:S04]  /*482d0*/  STL.64 [R1+0x15c0], R132 ;  /* 0x0015c08401007387 */ /* 0x000fe80000100a00 */
[----:B------:R-:W-:Y:S01]  /*482e0*/  STL.64 [R1+0x15c8], R134 ;  /* 0x0015c88601007387 */ /* 0x000fe20000100a00 */
[C---:B------:R-:W-:Y:S03]  /*482f0*/  HMMA.1688.F32.TF32 R116, R28.reuse, R148, R216 ;  /* 0x000000941c74723c */ /* 0x040fe600000810d8 */
[----:B------:R-:W-:Y:S04]  /*48300*/  STL.64 [R1+0x15b0], R40 ;  /* 0x0015b02801007387 */ /* 0x000fe80000100a00 */
[----:B------:R1:W-:Y:S04]  /*48310*/  STL.64 [R1+0x15b8], R42 ;  /* 0x0015b82a01007387 */ /* 0x0003e80000100a00 */
[----:B------:R-:W-:Y:S04]  /*48320*/  STL.64 [R1+0x15a0], R36 ;  /* 0x0015a02401007387 */ /* 0x000fe80000100a00 */
[----:B------:R4:W-:Y:S01]  /*48330*/  STL.64 [R1+0x15a8], R38 ;  /* 0x0015a82601007387 */ /* 0x0009e20000100a00 */
[C---:B-1----:R-:W-:Y:S08]  /*48340*/  HMMA.1688.F32.TF32 R40, R28.reuse, R152, R220 ;  /* 0x000000981c28723c */ /* 0x042ff000000810dc */
[C---:B----4-:R-:W-:Y:S01]  /*48350*/  HMMA.1688.F32.TF32 R36, R28.reuse, R156, R112 ;  /* 0x0000009c1c24723c */ /* 0x050fe20000081070 */
        /* <DEDUP_REMOVED lines=10> */
[----:B------:R-:W-:Y:S06]  /*48400*/  STL.64 [R1+0x1568], R74 ;  /* 0x0015684a01007387 */ /* 0x000fec0000100a00 */
[----:B------:R-:W-:Y:S04]  /*48410*/  STL.64 [R1+0x1550], R40 ;  /* 0x0015502801007387 */ /* 0x000fe80000100a00 */
[----:B------:R2:W-:Y:S04]  /*48420*/  STL.64 [R1+0x1558], R42 ;  /* 0x0015582a01007387 */ /* 0x0005e80000100a00 */
[----:B------:R-:W-:Y:S04]  /*48430*/  STL.64 [R1+0x1540], R36 ;  /* 0x0015402401007387 */ /* 0x000fe80000100a00 */
[----:B------:R1:W-:Y:S01]  /*48440*/  STL.64 [R1+0x1548], R38 ;  /* 0x0015482601007387 */ /* 0x0003e20000100a00 */
[C---:B--2---:R-:W-:Y:S08]  /*48450*/  HMMA.1688.F32.TF32 R40, R28.reuse, R176, R56 ;  /* 0x000000b01c28723c */ /* 0x044ff00000081038 */
[C---:B-1----:R-:W-:Y:S01]  /*48460*/  HMMA.1688.F32.TF32 R36, R28.reuse, R180, R88 ;  /* 0x000000b41c24723c */ /* 0x042fe20000081058 */
[----:B------:R-:W-:Y:S04]  /*48470*/  STL.64 [R1+0x1530], R60 ;  /* 0x0015303c01007387 */ /* 0x000fe80000100a00 */
[----:B------:R-:W-:Y:S03]  /*48480*/  STL.64 [R1+0x1538], R62 ;  /* 0x0015383e01007387 */ /* 0x000fe60000100a00 */
[C---:B------:R-:W-:Y:S03]  /*48490*/  HMMA.1688.F32.TF32 R56, R28.reuse, R184, R92 ;  /* 0x000000b81c38723c */ /* 0x040fe6000008105c */
[----:B------:R-:W-:Y:S04]  /*484a0*/  STL.64 [R1+0x1520], R40 ;  /* 0x0015202801007387 */ /* 0x000fe80000100a00 */
[----:B------:R1:W-:Y:S04]  /*484b0*/  STL.64 [R1+0x1528], R42 ;  /* 0x0015282a01007387 */ /* 0x0003e80000100a00 */
[----:B------:R-:W-:Y:S04]  /*484c0*/  STL.64 [R1+0x14c0], R36 ;  /* 0x0014c02401007387 */ /* 0x000fe80000100a00 */
[----:B------:R3:W-:Y:S01]  /*484d0*/  STL.64 [R1+0x14c8], R38 ;  /* 0x0014c82601007387 */ /* 0x0007e20000100a00 */
[----:B-1----:R-:W-:Y:S08]  /*484e0*/  HMMA.1688.F32.TF32 R40, R28, R188, R104 ;  /* 0x000000bc1c28723c */ /* 0x002ff00000081068 */
[C---:B---3--:R-:W-:Y:S01]  /*484f0*/  HMMA.1688.F32.TF32 R36, R32.reuse, R120, R108 ;  /* 0x000000782024723c */ /* 0x048fe2000008106c */
        /* <DEDUP_REMOVED lines=9> */
[----:B------:R-:W-:Y:S04]  /*48590*/  LDS R30, [R3+UR10+0xa300] ;  /* 0x00a3000a031e7984 */ /* 0x000fe80008000800 */
[----:B------:R-:W-:Y:S01]  /*485a0*/  LDS R29, [R247+UR10+0x8300] ;  /* 0x0083000af71d7984 */ /* 0x000fe20008000800 */
[C---:B--2---:R-:W-:Y:S03]  /*485b0*/  HMMA.1688.F32.TF32 R36, R32.reuse, R100, R228 ;  /* 0x000000642024723c */ /* 0x044fe600000810e4 */
        /* <DEDUP_REMOVED lines=14> */
[----:B------:R-:W-:Y:S04]  /*486a0*/  STL.64 [R1+0x1468], R38 ;  /* 0x0014682601007387 */ /* 0x000fe80000100a00 */
[----:B------:R-:W-:Y:S04]  /*486b0*/  STL.64 [R1+0x43c0], R26 ;  /* 0x0043c01a01007387 */ /* 0x000fe80000100a00 */
[----:B------:R-:W-:Y:S04]  /*486c0*/  STL.64 [R1+0x43b8], R24 ;  /* 0x0043b81801007387 */ /* 0x000fe80000100a00 */
[----:B------:R-:W-:Y:S04]  /*486d0*/  STL.64 [R1+0x1450], R20 ;  /* 0x0014501401007387 */ /* 0x000fe80000100a00 */
[----:B------:R2:W-:Y:S04]  /*486e0*/  STL.64 [R1+0x1458], R22 ;  /* 0x0014581601007387 */ /* 0x0005e80000100a00 */
[----:B------:R-:W1:Y:S01]  /*486f0*/  LDL.LU R224, [R1+0x20] ;  /* 0x0000200001e07983 */ /* 0x000e620000300800 */
[----:B--2---:R-:W-:-:S15]  /*48700*/  HMMA.1688.F32.TF32 R20, R32, R16, R248 ;  /* 0x000000102014723c */ /* 0x004fde00000810f8 */
[----:B------:R-:W-:-:S04]  /*48710*/  NOP ;  /* 0x0000000000007918 */ /* 0x000fc80000000000 */
        /* <DEDUP_REMOVED lines=326> */
[----:B------:R-:W4:Y:S02]  /*49b80*/  LDL.LU.64 R100, [R1+0x43d8] ;  /* 0x0043d80001647983 */ /* 0x000f240000300a00 */
[----:B----4-:R-:W-:-:S15]  /*49b90*/  HMMA.1688.F32.TF32 R20, R28, R100, R20 ;  /* 0x000000641c14723c */ /* 0x010fde0000081014 */
[----:B------:R-:W-:-:S04]  /*49ba0*/  NOP ;  /* 0x0000000000007918 */ /* 0x000fc80000000000 */
[----:B------:R-:W-:Y:S04]  /*49bb0*/  STL.64 [R1+0x1270], R20 ;  /* 0x0012701401007387 */ /* 0x000fe80000100a00 */
[----:B------:R1:W-:Y:S04]  /*49bc0*/  STL.64 [R1+0x1278], R22 ;  /* 0x0012781601007387 */ /* 0x0003e80000100a00 */
[----:B-1----:R-:W4:Y:S04]  /*49bd0*/  LDL.LU.64 R22, [R1+0x43d0] ;  /* 0x0043d00001167983 */ /* 0x002f280000300a00 */
[----:B------:R-:W3:Y:S02]  /*49be0*/  LDL.LU.64 R20, [R1+0x43c8] ;  /* 0x0043c80001147983 */ /* 0x000ee40000300a00 */
[----:B---3--:R-:W-:-:S15]  /*49bf0*/  HMMA.1688.F32.TF32 R24, R28, R20, R24 ;  /* 0x000000141c18723c */ /* 0x008fde0000081018 */
[----:B------:R-:W-:-:S04]  /*49c00*/  NOP ;  /* 0x0000000000007918 */ /* 0x000fc80000000000 */
[----:B------:R-:W-:Y:S04]  /*49c10*/  STL.64 [R1+0x1260], R24 ;  /* 0x0012601801007387 */ /* 0x000fe80000100a00 */
[----:B------:R1:W-:Y:S04]  /*49c20*/  STL.64 [R1+0x1268], R26 ;  /* 0x0012681a01007387 */ /* 0x0003e80000100a00 */
[----:B-1----:R-:W3:Y:S04]  /*49c30*/  LDL.LU.64 R26, [R1+0x43c0] ;  /* 0x0043c000011a7983 */ /* 0x002ee80000300a00 */
[----:B------:R-:W2:Y:S02]  /*49c40*/  LDL.LU.64 R24, [R1+0x43b8] ;  /* 0x0043b80001187983 */ /* 0x000ea40000300a00 */
[----:B--2---:R-:W-:-:S15]  /*49c50*/  HMMA.1688.F32.TF32 R16, R28, R24, R16 ;  /* 0x000000181c10723c */ /* 0x004fde0000081010 */
[----:B------:R-:W-:-:S04]  /*49c60*/  NOP ;  /* 0x0000000000007918 */ /* 0x000fc80000000000 */
[----:B------:R-:W-:Y:S04]  /*49c70*/  STL.64 [R1+0x1250], R16 ;  /* 0x0012501001007387 */ /* 0x000fe80000100a00 */
[----:B------:R1:W-:Y:S04]  /*49c80*/  STL.64 [R1+0x1258], R18 ;  /* 0x0012581201007387 */ /* 0x0003e80000100a00 */
[----:B-1----:R-:W2:Y:S04]  /*49c90*/  LDL.LU.64 R18, [R1+0x43b0] ;  /* 0x0043b00001127983 */ /* 0x002ea80000300a00 */
[----:B------:R-:W2:Y:S01]  /*49ca0*/  LDL.LU.64 R16, [R1+0x43a8] ;  /* 0x0043a80001107983 */ /* 0x000ea20000300a00 */
[C---:B------:R-:W-:Y:S08]  /*49cb0*/  HMMA.1688.F32.TF32 R208, R28.reuse, R12, R208 ;  /* 0x0000000c1cd0723c */ /* 0x040ff000000810d0 */
        /* <DEDUP_REMOVED lines=17> */
[----:B------:R-:W-:Y:S04]  /*49dd0*/  STL.64 [R1+0x1210], R196 ;  /* 0x001210c401007387 */ /* 0x000fe80000100a00 */
[----:B------:R3:W-:Y:S01]  /*49de0*/  STL.64 [R1+0x1218], R198 ;  /* 0x001218c601007387 */ /* 0x0007e20000100a00 */
[C---:B-1----:R-:W-:Y:S08]  /*49df0*/  HMMA.1688.F32.TF32 R132, R28.reuse, R80, R204 ;  /* 0x000000501c84723c */ /* 0x042ff000000810cc */
        /* <DEDUP_REMOVED lines=9> */
[C---:B-1----:R-:W-:Y:S03]  /*49e90*/  HMMA.1688.F32.TF32 R132, R28.reuse, R48, R212 ;  /* 0x000000301c84723c */ /* 0x042fe600000810d4 */
[----:B------:R-:W-:Y:S04]  /*49ea0*/  STL.64 [R1+0x11d0], R36 ;  /* 0x0011d02401007387 */ /* 0x000fe80000100a00 */
[----:B------:R1:W-:Y:S02]  /*49eb0*/  STL.64 [R1+0x11d8], R38 ;  /* 0x0011d82601007387 */ /* 0x0003e40000100a00 */
[C---:B-1----:R-:W-:Y:S10]  /*49ec0*/  HMMA.1688.F32.TF32 R36, R28.reuse, R124, R220 ;  /* 0x0000007c1c24723c */ /* 0x042ff400000810dc */
[----:B------:R-:W-:Y:S04]  /*49ed0*/  STL.64 [R1+0x11c0], R132 ;  /* 0x0011c08401007387 */ /* 0x000fe80000100a00 */
[----:B------:R-:W-:Y:S04]  /*49ee0*/  STL.64 [R1+0x11c8], R134 ;  /* 0x0011c88601007387 */ /* 0x000fe80000100a00 */
        /* <DEDUP_REMOVED lines=40> */
[----:B-1----:R-:W-:Y:S08]  /*4a170*/  HMMA.1688.F32.TF32 R36, R28, R188, R224 ;  /* 0x000000bc1c24723c */ /* 0x002ff000000810e0 */
[C---:B------:R-:W-:Y:S01]  /*4a180*/  HMMA.1688.F32.TF32 R28, R32.reuse, R120, R248 ;  /* 0x00000078201c723c */ /* 0x040fe200000810f8 */
[----:B------:R-:W-:Y:S04]  /*4a190*/  STL.64 [R1+0x10d0], R56 ;  /* 0x0010d03801007387 */ /* 0x000fe80000100a00 */
[----:B------:R-:W-:Y:S04]  /*4a1a0*/  STL.64 [R1+0x10d8], R58 ;  /* 0x0010d83a01007387 */ /* 0x000fe80000100a00 */
[----:B------:R1:W-:Y:S04]  /*4a1b0*/  STL.64 [R1+0x10c0], R40 ;  /* 0x0010c02801007387 */ /* 0x0003e80000100a00 */
[----:B------:R3:W-:Y:S04]  /*4a1c0*/  STL.64 [R1+0x10c8], R42 ;  /* 0x0010c82a01007387 */ /* 0x0007e80000100a00 */
[----:B-1----:R-:W2:Y:S04]  /*4a1d0*/  LDL.LU R40, [R1+0x10] ;  /* 0x0000100001287983 */ /* 0x002ea80000300800 */
[----:B------:R1:W-:Y:S04]  /*4a1e0*/  STL.64 [R1+0x10b0], R36 ;  /* 0x0010b02401007387 */ /* 0x0003e80000100a00 */
[----:B------:R1:W-:Y:S04]  /*4a1f0*/  STL.64 [R1+0x10b8], R38 ;  /* 0x0010b82601007387 */ /* 0x0003e80000100a00 */
[----:B------:R-:W-:Y:S04]  /*4a200*/  STL.64 [R1+0x10a0], R28 ;  /* 0x0010a01c01007387 */ /* 0x000fe80000100a00 */
[----:B------:R-:W-:Y:S04]  /*4a210*/  STL.64 [R1+0x10a8], R30 ;  /* 0x0010a81e01007387 */ /* 0x000fe80000100a00 */
[----:B------:R-:W2:Y:S04]  /*4a220*/  LDL.LU R41, [R1+0x14] ;  /* 0x0000140001297983 */ /* 0x000ea80000300800 */
[----:B---3--:R-:W2:Y:S04]  /*4a230*/  LDL.LU R42, [R1+0x18] ;  /* 0x00001800012a7983 */ /* 0x008ea80000300800 */
[----:B------:R-:W2:Y:S04]  /*4a240*/  LDL.LU R43, [R1+0x1c] ;  /* 0x00001c00012b7983 */ /* 0x000ea80000300800 */
[----:B-1----:R-:W3:Y:S04]  /*4a250*/  LDL.LU R36, [R1+0x70] ;  /* 0x0000700001247983 */ /* 0x002ee80000300800 */
        /* <DEDUP_REMOVED lines=115> */
[----:B--2---:R-:W2:Y:S04]  /*4a990*/  LDL.LU.64 R214, [R1+0x4380] ;  /* 0x0043800001d67983 */ /* 0x004ea80000300a00 */
[----:B------:R-:W3:Y:S04]  /*4a9a0*/  LDL.LU.64 R212, [R1+0x4378] ;  /* 0x0043780001d47983 */ /* 0x000ee80000300a00 */
[----:B------:R-:W-:Y:S04]  /*4a9b0*/  STL.64 [R1+0x1080], R220 ;  /* 0x001080dc01007387 */ /* 0x000fe80000100a00 */
[----:B------:R4:W-:Y:S04]  /*4a9c0*/  STL.64 [R1+0x1088], R222 ;  /* 0x001088de01007387 */ /* 0x0009e80000100a00 */
[----:B----4-:R-:W4:Y:S04]  /*4a9d0*/  LDL.LU.64 R222, [R1+0x4370] ;  /* 0x0043700001de7983 */ /* 0x010f280000300a00 */
        /* <DEDUP_REMOVED lines=58> */
[----:B------:R-:W3:Y:S01]  /*4ad80*/  LDL.LU.64 R228, [R1+0x4288] ;  /* 0x0042880001e47983 */ /* 0x000ee20000300a00 */
[C---:B------:R-:W-:Y:S08]  /*4ad90*/  HMMA.1688.F32.TF32 R232, R32.reuse, R128, R232 ;  /* 0x0000008020e8723c */ /* 0x040ff000000810e8 */
[C---:B------:R-:W-:Y:S08]  /*4ada0*/  HMMA.1688.F32.TF32 R224, R32.reuse, R136, R224 ;  /* 0x0000008820e0723c */ /* 0x040ff000000810e0 */
[C---:B------:R-:W-:Y:S03]  /*4adb0*/  HMMA.1688.F32.TF32 R248, R32.reuse, R140, R248 ;  /* 0x0000008c20f8723c */ /* 0x040fe600000810f8 */
[----:B------:R-:W-:Y:S05]  /*4adc0*/  STL.64 [R1+0xf30], R232 ;  /* 0x000f30e801007387 */ /* 0x000fea0000100a00 */
[C---:B------:R-:W-:Y:S01]  /*4add0*/  HMMA.1688.F32.TF32 R132, R32.reuse, R144, R132 ;  /* 0x000000902084723c */ /* 0x040fe20000081084 */
[----:B------:R1:W-:Y:S04]  /*4ade0*/  STL.64 [R1+0xf38], R234 ;  /* 0x000f38ea01007387 */ /* 0x0003e80000100a00 */
[----:B-1----:R-:W4:Y:S04]  /*4adf0*/  LDL.LU.64 R234, [R1+0x4280] ;  /* 0x0042800001ea7983 */ /* 0x002f280000300a00 */
[----:B------:R-:W4:Y:S04]  /*4ae00*/  LDL.LU.64 R232, [R1+0x4278] ;  /* 0x0042780001e87983 */ /* 0x000f280000300a00 */
[----:B------:R-:W-:Y:S04]  /*4ae10*/  STL.64 [R1+0xf20], R224 ;  /* 0x000f20e001007387 */ /* 0x000fe80000100a00 */
[----:B------:R1:W-:Y:S04]  /*4ae20*/  STL.64 [R1+0xf28], R226 ;  /* 0x000f28e201007387 */ /* 0x0003e80000100a00 */
[----:B-1----:R-:W4:Y:S04]  /*4ae30*/  LDL.LU.64 R226, [R1+0x4270] ;  /* 0x0042700001e27983 */ /* 0x002f280000300a00 */
[----:B------:R-:W4:Y:S04]  /*4ae40*/  LDL.LU.64 R224, [R1+0x4268] ;  /* 0x0042680001e07983 */ /* 0x000f280000300a00 */
[----:B------:R1:W-:Y:S04]  /*4ae50*/  STL.64 [R1+0xf10], R248 ;  /* 0x000f10f801007387 */ /* 0x0003e80000100a00 */
[----:B------:R1:W-:Y:S04]  /*4ae60*/  STL.64 [R1+0xf18], R250 ;  /* 0x000f18fa01007387 */ /* 0x0003e80000100a00 */
[----:B-1----:R-:W4:Y:S04]  /*4ae70*/  LDL.LU R248, [R1] ;  /* 0x0000000001f87983 */ /* 0x002f280000300800 */
[----:B------:R-:W4:Y:S04]  /*4ae80*/  LDL.LU R249, [R1+0x4] ;  /* 0x0000040001f97983 */ /* 0x000f280000300800 */
[----:B------:R-:W4:Y:S04]  /*4ae90*/  LDL.LU R250, [R1+0x8] ;  /* 0x0000080001fa7983 */ /* 0x000f280000300800 */
[----:B------:R-:W4:Y:S04]  /*4aea0*/  LDL.LU R251, [R1+0xc] ;  /* 0x00000c0001fb7983 */ /* 0x000f280000300800 */
        /* <DEDUP_REMOVED lines=8> */
[----:B------:R-:W-:Y:S01]  /*4af30*/  HMMA.1688.F32.TF32 R36, R32, R164, R40 ;  /* 0x000000a42024723c */ /* 0x000fe20000081028 */
[----:B------:R-:W-:Y:S04]  /*4af40*/  STL.64 [R1+0xee0], R200 ;  /* 0x000ee0c801007387 */ /* 0x000fe80000100a00 */
[----:B------:R-:W-:Y:S04]  /*4af50*/  STL.64 [R1+0xee8], R202 ;  /* 0x000ee8ca01007387 */ /* 0x000fe80000100a00 */
[----:B------:R-:W-:Y:S04]  /*4af60*/  STL.64 [R1+0xed0], R196 ;  /* 0x000ed0c401007387 */ /* 0x000fe80000100a00 */
[----:B------:R-:W-:Y:S04]  /*4af70*/  STL.64 [R1+0xed8], R198 ;  /* 0x000ed8c601007387 */ /* 0x000fe80000100a00 */
[----:B------:R-:W-:Y:S04]  /*4af80*/  STL.64 [R1+0xec0], R132 ;  /* 0x000ec08401007387 */ /* 0x000fe80000100a00 */
[----:B------:R-:W-:Y:S01]  /*4af90*/  STL.64 [R1+0xec8], R134 ;  /* 0x000ec88601007387 */ /* 0x000fe20000100a00 */
[----:B--2---:R-:W-:-:S02]  /*4afa0*/  IMAD.MOV.U32 R206, RZ, RZ, R231 ;  /* 0x000000ffffce7224 */ /* 0x004fc400078e00e7 */
[----:B---3--:R-:W-:Y:S02]  /*4afb0*/  IMAD.MOV.U32 R204, RZ, RZ, R228 ;  /* 0x000000ffffcc7224 */ /* 0x008fe400078e00e4 */
[----:B------:R-:W2:Y:S01]  /*4afc0*/  LDL.LU R228, [R1+0x4264] ;  /* 0x0042640001e47983 */ /* 0x000ea20000300800 */
[----:B------:R-:W-:-:S03]  /*4afd0*/  IMAD.MOV.U32 R205, RZ, RZ, R229 ;  /* 0x000000ffffcd7224 */ /* 0x000fc600078e00e5 */
[----:B------:R1:W-:Y:S01]  /*4afe0*/  STL.64 [R1+0xeb0], R36 ;  /* 0x000eb02401007387 */ /* 0x0003e20000100a00 */
[----:B------:R-:W-:-:S03]  /*4aff0*/  IMAD.MOV.U32 R207, RZ, RZ, R230 ;  /* 0x000000ffffcf7224 */ /* 0x000fc600078e00e6 */
[----:B------:R3:W-:Y:S04]  /*4b000*/  STL.64 [R1+0xeb8], R38 ;  /* 0x000eb82601007387 */ /* 0x0007e80000100a00 */
[----:B------:R-:W2:Y:S04]  /*4b010*/  LDL.LU R229, [R1+0x4260] ;  /* 0x0042600001e57983 */ /* 0x000ea80000300800 */
[----:B------:R-:W2:Y:S04]  /*4b020*/  LDL.LU R231, [R1+0x425c] ;  /* 0x00425c0001e77983 */ /* 0x000ea80000300800 */
[----:B------:R-:W2:Y:S01]  /*4b030*/  LDL.LU R230, [R1+0x4258] ;  /* 0x0042580001e67983 */ /* 0x000ea20000300800 */
[----:B-1----:R-:W-:-:S02]  /*4b040*/  IMAD.MOV.U32 R36, RZ, RZ, R236 ;  /* 0x000000ffff247224 */ /* 0x002fc400078e00ec */
[----:B------:R-:W-:Y:S02]  /*4b050*/  IMAD.MOV.U32 R37, RZ, RZ, R237 ;  /* 0x000000ffff257224 */ /* 0x000fe400078e00ed */
[----:B----4-:R-:W-:Y:S02]  /*4b060*/  IMAD.MOV.U32 R200, RZ, RZ, R235 ;  /* 0x000000ffffc87224 */ /* 0x010fe400078e00eb */
[----:B------:R-:W4:Y:S01]  /*4b070*/  LDL.LU R235, [R1+0x4254] ;  /* 0x0042540001eb7983 */ /* 0x000f220000300800 */
[----:B------:R-:W-:Y:S02]  /*4b080*/  IMAD.MOV.U32 R201, RZ, RZ, R234 ;  /* 0x000000ffffc97224 */ /* 0x000fe400078e00ea */
[----:B------:R-:W-:Y:S01]  /*4b090*/  IMAD.MOV.U32 R202, RZ, RZ, R233 ;  /* 0x000000ffffca7224 */ /* 0x000fe200078e00e9 */
[----:B------:R-:W4:Y:S01]  /*4b0a0*/  LDL.LU R234, [R1+0x4250] ;  /* 0x0042500001ea7983 */ /* 0x000f220000300800 */
[----:B------:R-:W-:-:S03]  /*4b0b0*/  IMAD.MOV.U32 R203, RZ, RZ, R232 ;  /* 0x000000ffffcb7224 */ /* 0x000fc600078e00e8 */
[----:B------:R-:W4:Y:S04]  /*4b0c0*/  LDL.LU R233, [R1+0x424c] ;  /* 0x00424c0001e97983 */ /* 0x000f280000300800 */
[----:B------:R-:W4:Y:S01]  /*4b0d0*/  LDL.LU R232, [R1+0x4248] ;  /* 0x0042480001e87983 */ /* 0x000f220000300800 */
[----:B---3--:R-:W-:Y:S02]  /*4b0e0*/  IMAD.MOV.U32 R38, RZ, RZ, R238 ;  /* 0x000000ffff267224 */ /* 0x008fe400078e00ee */
[----:B------:R-:W-:Y:S02]  /*4b0f0*/  IMAD.MOV.U32 R39, RZ, RZ, R240 ;  /* 0x000000ffff277224 */ /* 0x000fe400078e00f0 */
[----:B------:R-:W-:Y:S02]  /*4b100*/  IMAD.MOV.U32 R197, RZ, RZ, R227 ;  /* 0x000000ffffc57224 */ /* 0x000fe400078e00e3 */
[----:B------:R-:W-:-:S02]  /*4b110*/  IMAD.MOV.U32 R198, RZ, RZ, R226 ;  /* 0x000000ffffc67224 */ /* 0x000fc400078e00e2 */
[----:B------:R-:W-:Y:S02]  /*4b120*/  IMAD.MOV.U32 R196, RZ, RZ, R224 ;  /* 0x000000ffffc47224 */ /* 0x000fe400078e00e0 */
[----:B------:R-:W-:Y:S02]  /*4b130*/  IMAD.MOV.U32 R199, RZ, RZ, R225 ;  /* 0x000000ffffc77224 */ /* 0x000fe400078e00e1 */
[----:B------:R-:W-:Y:S02]  /*4b140*/  IMAD.MOV.U32 R40, RZ, RZ, R241 ;  /* 0x000000ffff287224 */ /* 0x000fe400078e00f1 */
[----:B------:R-:W-:Y:S02]  /*4b150*/  IMAD.MOV.U32 R41, RZ, RZ, R242 ;  /* 0x000000ffff297224 */ /* 0x000fe400078e00f2 */
[----:B------:R-:W-:Y:S02]  /*4b160*/  IMAD.MOV.U32 R42, RZ, RZ, R243 ;  /* 0x000000ffff2a7224 */ /* 0x000fe400078e00f3 */
[----:B------:R-:W-:Y:S01]  /*4b170*/  IMAD.MOV.U32 R43, RZ, RZ, R239 ;  /* 0x000000ffff2b7224 */ /* 0x000fe200078e00ef */
[----:B------:R-:W-:Y:S01]  /*4b180*/  HMMA.1688.F32.TF32 R248, R32, R168, R248 ;  /* 0x000000a820f8723c */ /* 0x000fe200000810f8 */
[----:B--2---:R-:W-:-:S02]  /*4b190*/  IMAD.MOV.U32 R135, RZ, RZ, R228 ;  /* 0x000000ffff877224 */ /* 0x004fc400078e00e4 */
[----:B------:R-:W-:Y:S02]  /*4b1a0*/  IMAD.MOV.U32 R134, RZ, RZ, R229 ;  /* 0x000000ffff867224 */ /* 0x000fe400078e00e5 */
[----:B------:R-:W-:Y:S02]  /*4b1b0*/  IMAD.MOV.U32 R132, RZ, RZ, R231 ;  /* 0x000000ffff847224 */ /* 0x000fe400078e00e7 */
[----:B------:R-:W2:Y:S01]  /*4b1c0*/  LDL.LU R231, [R1+0x4244] ;  /* 0x0042440001e77983 */ /* 0x000ea20000300800 */
[----:B------:R-:W-:-:S03]  /*4b1d0*/  IMAD.MOV.U32 R133, RZ, RZ, R230 ;  /* 0x000000ffff857224 */ /* 0x000fc600078e00e6 */
        /* <DEDUP_REMOVED lines=16> */
[----:B------:R1:W-:Y:S04]  /*4b2e0*/  STL.64 [R1+0xea8], R250 ;  /* 0x000ea8fa01007387 */ /* 0x0003e80000100a00 */
[----:B-1----:R-:W2:Y:S04]  /*4b2f0*/  LDL.LU.64 R250, [R1+0x4200] ;  /* 0x0042000001fa7983 */ /* 0x002ea80000300a00 */
[----:B------:R-:W2:Y:S02]  /*4b300*/  LDL.LU.64 R248, [R1+0x41f8] ;  /* 0x0041f80001f87983 */ /* 0x000ea40000300a00 */
[----:B--2---:R-:W-:-:S15]  /*4b310*/  HMMA.1688.F32.TF32 R248, R32, R172, R248 ;  /* 0x000000ac20f8723c */ /* 0x004fde00000810f8 */
[----:B------:R-:W-:-:S04]  /*4b320*/  NOP ;  /* 0x0000000000007918 */ /* 0x000fc80000000000 */
[----:B------:R-:W-:Y:S04]  /*4b330*/  STL.64 [R1+0xe90], R248 ;  /* 0x000e90f801007387 */ /* 0x000fe80000100a00 */
[----:B------:R1:W-:Y:S02]  /*4b340*/  STL.64 [R1+0xe98], R250 ;  /* 0x000e98fa01007387 */ /* 0x0003e40000100a00 */
[----:B-1----:R-:W-:Y:S01]  /*4b350*/  HMMA.1688.F32.TF32 R248, R32, R176, R240 ;  /* 0x000000b020f8723c */ /* 0x002fe200000810f0 */
[----:B----4-:R-:W-:Y:S02]  /*4b360*/  IMAD.MOV.U32 R240, RZ, RZ, R232 ;  /* 0x000000fffff07224 */ /* 0x010fe400078e00e8 */
[----:B------:R-:W2:Y:S01]  /*4b370*/  LDL.LU R232, [R1+0x41f4] ;  /* 0x0041f40001e87983 */ /* 0x000ea20000300800 */
[----:B------:R-:W-:-:S02]  /*4b380*/  IMAD.MOV.U32 R241, RZ, RZ, R233 ;  /* 0x000000fffff17224 */ /* 0x000fc400078e00e9 */
[----:B------:R-:W-:Y:S02]  /*4b390*/  IMAD.MOV.U32 R242, RZ, RZ, R234 ;  /* 0x000000fffff27224 */ /* 0x000fe400078e00ea */
[----:B------:R-:W-:-:S11]  /*4b3a0*/  IMAD.MOV.U32 R243, RZ, RZ, R235 ;  /* 0x000000fffff37224 */ /* 0x000fd600078e00eb */
[----:B------:R-:W-:Y:S04]  /*4b3b0*/  STL.64 [R1+0xe80], R248 ;  /* 0x000e80f801007387 */ /* 0x000fe80000100a00 */
[----:B------:R1:W-:Y:S04]  /*4b3c0*/  STL.64 [R1+0xe88], R250 ;  /* 0x000e88fa01007387 */ /* 0x0003e80000100a00 */
[----:B------:R-:W2:Y:S04]  /*4b3d0*/  LDL.LU R233, [R1+0x41f0] ;  /* 0x0041f00001e97983 */ /* 0x000ea80000300800 */
[----:B------:R-:W2:Y:S04]  /*4b3e0*/  LDL.LU R234, [R1+0x41ec] ;  /* 0x0041ec0001ea7983 */ /* 0x000ea80000300800 */
[----:B------:R-:W2:Y:S01]  /*4b3f0*/  LDL.LU R235, [R1+0x41e8] ;  /* 0x0041e80001eb7983 */ /* 0x000ea20000300800 */
[----:B-1----:R-:W-:Y:S01]  /*4b400*/  HMMA.1688.F32.TF32 R248, R32, R180, R236 ;  /* 0x000000b420f8723c */ /* 0x002fe200000810ec */
[----:B------:R-:W-:-:S02]  /*4b410*/  IMAD.MOV.U32 R236, RZ, RZ, R228 ;  /* 0x000000ffffec7224 */ /* 0x000fc400078e00e4 */
[----:B------:R-:W4:Y:S01]  /*4b420*/  LDL.LU R228, [R1+0x41e4] ;  /* 0x0041e40001e47983 */ /* 0x000f220000300800 */
[----:B------:R-:W-:Y:S02]  /*4b430*/  IMAD.MOV.U32 R237, RZ, RZ, R229 ;  /* 0x000000ffffed7224 */ /* 0x000fe400078e00e5 */
[----:B---3--:R-:W-:Y:S02]  /*4b440*/  IMAD.MOV.U32 R238, RZ, RZ, R230 ;  /* 0x000000ffffee7224 */ /* 0x008fe400078e00e6 */
[----:B------:R-:W-:-:S11]  /*4b450*/  IMAD.MOV.U32 R239, RZ, RZ, R231 ;  /* 0x000000ffffef7224 */ /* 0x000fd600078e00e7 */
[----:B------:R-:W-:Y:S04]  /*4b460*/  STL.64 [R1+0xe70], R248 ;  /* 0x000e70f801007387 */ /* 0x000fe80000100a00 */
[----:B------:R2:W-:Y:S04]  /*4b470*/  STL.64 [R1+0xe78], R250 ;  /* 0x000e78fa01007387 */ /* 0x0005e80000100a00 */
[----:B------:R-:W4:Y:S04]  /*4b480*/  LDL.LU R229, [R1+0x41e0] ;  /* 0x0041e00001e57983 */ /* 0x000f280000300800 */
[----:B------:R-:W4:Y:S04]  /*4b490*/  LDL.LU R230, [R1+0x41dc] ;  /* 0x0041dc0001e67983 */ /* 0x000f280000300800 */
[----:B------:R-:W4:Y:S01]  /*4b4a0*/  LDL.LU R231, [R1+0x41d8] ;  /* 0x0041d80001e77983 */ /* 0x000f220000300800 */
[----:B--2---:R-:W-:Y:S01]  /*4b4b0*/  HMMA.1688.F32.TF32 R248, R32, R184, R232 ;  /* 0x000000b820f8723c */ /* 0x004fe200000810e8 */
[----:B------:R-:W-:-:S02]  /*4b4c0*/  IMAD.MOV.U32 R232, RZ, RZ, R226 ;  /* 0x000000ffffe87224 */ /* 0x000fc400078e00e2 */
[----:B------:R-:W2:Y:S01]  /*4b4d0*/  LDL.LU R226, [R1+0x41d4] ;  /* 0x0041d40001e27983 */ /* 0x000ea20000300800 */
[----:B------:R-:W-:-:S15]  /*4b4e0*/  IMAD.MOV.U32 R233, RZ, RZ, R227 ;  /* 0x000000ffffe97224 */ /* 0x000fde00078e00e3 */
[----:B------:R-:W-:Y:S04]  /*4b4f0*/  STL.64 [R1+0xe60], R248 ;  /* 0x000e60f801007387 */ /* 0x000fe80000100a00 */
[----:B------:R-:W-:Y:S04]  /*4b500*/  STL.64 [R1+0xe68], R250 ;  /* 0x000e68fa01007387 */ /* 0x000fe80000100a00 */
[----:B------:R-:W3:Y:S01]  /*4b510*/  LDL.LU R227, [R1+0x41d0] ;  /* 0x0041d00001e37983 */ /* 0x000ee20000300800 */
[----:B----4-:R-:W-:Y:S03]  /*4b520*/  HMMA.1688.F32.TF32 R228, R32, R188, R228 ;  /* 0x000000bc20e4723c */ /* 0x010fe600000810e4 */
[----:B------:R-:W4:Y:S01]  /*4b530*/  LDL.LU R234, [R1+0x1c8] ;  /* 0x0001c80001ea7983 */ /* 0x000f220000300800 */
[----:B------:R-:W-:-:S02]  /*4b540*/  IMAD.MOV.U32 R235, RZ, RZ, R224 ;  /* 0x000000ffffeb7224 */ /* 0x000fc400078e00e0 */
[----:B------:R-:W-:Y:S01]  /*4b550*/  IMAD.MOV.U32 R32, RZ, RZ, R225 ;  /* 0x000000ffff207224 */ /* 0x000fe200078e00e1 */
[----:B------:R-:W4:Y:S04]  /*4b560*/  LDL.LU R224, [R1+0x41cc] ;  /* 0x0041cc0001e07983 */ /* 0x000f280000300800 */
[----:B------:R-:W4:Y:S08]  /*4b570*/  LDL.LU R225, [R1+0x41c8] ;  /* 0x0041c80001e17983 */ /* 0x000f300000300800 */
[----:B------:R1:W-:Y:S04]  /*4b580*/  STL.64 [R1+0xe50], R228 ;  /* 0x000e50e401007387 */ /* 0x0003e80000100a00 */
[----:B------:R1:W-:Y:S01]  /*4b590*/  STL.64 [R1+0xe58], R230 ;  /* 0x000e58e601007387 */ /* 0x0003e20000100a00 */
[----:B--2---:R-:W-:-:S03]  /*4b5a0*/  IMAD.MOV.U32 R33, RZ, RZ, R226 ;  /* 0x000000ffff217224 */ /* 0x004fc600078e00e2 */
[----:B------:R-:W4:Y:S01]  /*4b5b0*/  LDL.LU R226, [R1+0x41c4] ;  /* 0x0041c40001e27983 */ /* 0x000f220000300800 */
[----:B---3--:R-:W-:-:S03]  /*4b5c0*/  IMAD.MOV.U32 R34, RZ, RZ, R227 ;  /* 0x000000ffff227224 */ /* 0x008fc600078e00e3 */
[----:B------:R-:W4:Y:S04]  /*4b5d0*/  LDL.LU R227, [R1+0x41c0] ;  /* 0x0041c00001e37983 */ /* 0x000f280000300800 */
[----:B------:R-:W2:Y:S04]  /*4b5e0*/  LDL.LU R35, [R1+0x1ec] ;  /* 0x0001ec0001237983 */ /* 0x000ea80000300800 */
[----:B-1----:R-:W3:Y:S04]  /*4b5f0*/  LDL.LU R228, [R1+0x1d0] ;  /* 0x0001d00001e47983 */ /* 0x002ee80000300800 */
[----:B------:R-:W3:Y:S04]  /*4b600*/  LDL.LU R229, [R1+0x1d4] ;  /* 0x0001d40001e57983 */ /* 0x000ee80000300800 */
[----:B------:R-:W3:Y:S04]  /*4b610*/  LDL.LU R230, [R1+0x1d8] ;  /* 0x0001d80001e67983 */ /* 0x000ee80000300800 */
[----:B------:R-:W3:Y:S01]  /*4b620*/  LDL.LU R231, [R1+0x1dc] ;  /* 0x0001dc0001e77983 */ /* 0x000ee20000300800 */
[----:B----4-:R-:W-:Y:S03]  /*4b630*/  HMMA.1688.F32.TF32 R248, R28, R120, R224 ;  /* 0x000000781cf8723c */ /* 0x010fe600000810e0 */
[----:B------:R-:W4:-:S15]  /*4b640*/  LDL.LU R224, [R1+0x1f0] ;  /* 0x0001f00001e07983 */ /* 0x000f1e0000300800 */
[----:B------:R-:W-:Y:S01]  /*4b650*/  NOP ;  /* 0x0000000000007918 */ /* 0x000fe20000000000 */
[----:B------:R-:W-:Y:S04]  /*4b660*/  STL.64 [R1+0xe40], R248 ;  /* 0x000e40f801007387 */ /* 0x000fe80000100a00 */
[----:B------:R-:W-:Y:S04]  /*4b670*/  STL.64 [R1+0xe48], R250 ;  /* 0x000e48fa01007387 */ /* 0x000fe80000100a00 */
[----:B------:R-:W4:Y:S04]  /*4b680*/  LDL.LU R225, [R1+0x1f4] ;  /* 0x0001f40001e17983 */ /* 0x000f280000300800 */
[----:B------:R-:W4:Y:S04]  /*4b690*/  LDL.LU R226, [R1+0x1f8] ;  /* 0x0001f80001e27983 */ /* 0x000f280000300800 */
[----:B------:R-:W4:Y:S01]  /*4b6a0*/  LDL.LU R227, [R1+0x1fc] ;  /* 0x0001fc0001e37983 */ /* 0x000f220000300800 */
[C---:B--2---:R-:W-:Y:S03]  /*4b6b0*/  HMMA.1688.F32.TF32 R32, R28.reuse, R96, R32 ;  /* 0x000000601c20723c */ /* 0x044fe60000081020 */
[----:B------:R-:W-:Y:S04]  /*4b6c0*/  LDS R248, [R3+UR10+0x8480] ;  /* 0x0084800a03f87984 */ /* 0x000fe80008000800 */
[----:B------:R-:W-:Y:S01]  /*4b6d0*/  LDS R250, [R3+UR10+0xa480] ;  /* 0x00a4800a03fa7984 */ /* 0x000fe20008000800 */
[C---:B---3--:R-:W-:Y:S03]  /*4b6e0*/  HMMA.1688.F32.TF32 R228, R28.reuse, R100, R228 ;  /* 0x000000641ce4723c */ /* 0x048fe600000810e4 */
[----:B------:R-:W-:Y:S04]  /*4b6f0*/  LDS R249, [R247+UR10+0x8480] ;  /* 0x0084800af7f97984 */ /* 0x000fe80008000800 */
[----:B------:R-:W1:Y:S01]  /*4b700*/  LDS R251, [R247+UR10+0xa480] ;  /* 0x00a4800af7fb7984 */ /* 0x000e620008000800 */
[----:B----4-:R-:W-:-:S15]  /*4b710*/  HMMA.1688.F32.TF32 R224, R28, R4, R224 ;  /* 0x000000041ce0723c */ /* 0x010fde00000810e0 */
[----:B------:R-:W-:-:S04]  /*4b720*/  NOP ;  /* 0x0000000000007918 */ /* 0x000fc80000000000 */
[----:B------:R-:W-:Y:S04]  /*4b730*/  STL.64 [R1+0xe30], R224 ;  /* 0x000e30e001007387 */ /* 0x000fe80000100a00 */
[----:B------:R2:W-:Y:S04]  /*4b740*/  STL.64 [R1+0xe38], R226 ;  /* 0x000e38e201007387 */ /* 0x0005e80000100a00 */
[----:B------:R-:W-:Y:S04]  /*4b750*/  STL.64 [R1+0xe20], R32 ;  /* 0x000e202001007387 */ /* 0x000fe80000100a00 */
[----:B------:R3:W-:Y:S01]  /*4b760*/  STL.64 [R1+0xe28], R34 ;  /* 0x000e282201007387 */ /* 0x0007e20000100a00 */
[C---:B--2---:R-:W-:Y:S08]  /*4b770*/  HMMA.1688.F32.TF32 R224, R28.reuse, R20, R232 ;  /* 0x000000141ce0723c */ /* 0x044ff000000810e8 */
[C---:B---3--:R-:W-:Y:S01]  /*4b780*/  HMMA.1688.F32.TF32 R32, R28.reuse, R24, R236 ;  /* 0x000000181c20723c */ /* 0x048fe200000810ec */
[----:B------:R-:W-:Y:S04]  /*4b790*/  STL.64 [R1+0xe10], R228 ;  /* 0x000e10e401007387 */ /* 0x000fe80000100a00 */
[----:B------:R-:W-:Y:S04]  /*4b7a0*/  STL.64 [R1+0xe18], R230 ;  /* 0x000e18e601007387 */ /* 0x000fe80000100a00 */
[----:B------:R-:W-:Y:S04]  /*4b7b0*/  STL.64 [R1+0x4158], R26 ;  /* 0x0041581a01007387 */ /* 0x000fe80000100a00 */
[----:B------:R-:W-:Y:S04]  /*4b7c0*/  STL.64 [R1+0xe00], R224 ;  /* 0x000e00e001007387 */ /* 0x000fe80000100a00 */
[----:B------:R-:W-:Y:S04]  /*4b7d0*/  STL.64 [R1+0xe08], R226 ;  /* 0x000e08e201007387 */ /* 0x000fe80000100a00 */
        /* <DEDUP_REMOVED lines=8> */
[----:B------:R2:W-:Y:S01]  /*4b860*/  STL.64 [R1+0xde8], R26 ;  /* 0x000de81a01007387 */ /* 0x0005e20000100a00 */
[C---:B------:R-:W-:Y:S08]  /*4b870*/  HMMA.1688.F32.TF32 R32, R28.reuse, R8, R196 ;  /* 0x000000081c20723c */ /* 0x040ff000000810c4 */
[C---:B--2---:R-:W-:Y:S01]  /*4b880*/  HMMA.1688.F32.TF32 R24, R28.reuse, R192, R200 ;  /* 0x000000c01c18723c */ /* 0x044fe200000810c8 */
[----:B------:R-:W-:Y:S04]  /*4b890*/  STL.64 [R1+0xdd0], R16 ;  /* 0x000dd01001007387 */ /* 0x000fe80000100a00 */
[----:B------:R2:W-:Y:S03]  /*4b8a0*/  STL.64 [R1+0xdd8], R18 ;  /* 0x000dd81201007387 */ /* 0x0005e60000100a00 */
[C---:B--2---:R-:W-:Y:S03]  /*4b8b0*/  HMMA.1688.F32.TF32 R16, R28.reuse, R84, R204 ;  /* 0x000000541c10723c */ /* 0x044fe600000810cc */
[----:B------:R-:W-:Y:S04]  /*4b8c0*/  STL.64 [R1+0xdc0], R32 ;  /* 0x000dc02001007387 */ /* 0x000fe80000100a00 */
[----:B------:R-:W-:Y:S04]  /*4b8d0*/  STL.64 [R1+0xdc8], R34 ;  /* 0x000dc82201007387 */ /* 0x000fe80000100a00 */
[----:B------:R-:W2:Y:S04]  /*4b8e0*/  LDL.LU R236, [R1+0x130] ;  /* 0x0001300001ec7983 */ /* 0x000ea80000300800 */
[----:B------:R-:W-:Y:S04]  /*4b8f0*/  STL.64 [R1+0xdb0], R24 ;  /* 0x000db01801007387 */ /* 0x000fe80000100a00 */
[----:B------:R3:W-:Y:S04]  /*4b900*/  STL.64 [R1+0xdb8], R26 ;  /* 0x000db81a01007387 */ /* 0x0007e80000100a00 */
[----:B------:R-:W-:Y:S04]  /*4b910*/  STL.64 [R1+0xda0], R16 ;  /* 0x000da01001007387 */ /* 0x000fe80000100a00 */
[----:B------:R4:W-:Y:S01]  /*4b920*/  STL.64 [R1+0xda8], R18 ;  /* 0x000da81201007387 */ /* 0x0009e20000100a00 */
[----:B---3--:R-:W-:Y:S03]  /*4b930*/  HMMA.1688.F32.TF32 R24, R28, R80, R36 ;  /* 0x000000501c18723c */ /* 0x008fe60000081024 */
[----:B------:R-:W2:Y:S01]  /*4b940*/  LDL.LU R237, [R1+0x134] ;  /* 0x0001340001ed7983 */ /* 0x000ea20000300800 */
[----:B------:R-:W-:-:S03]  /*4b950*/  IMAD.MOV.U32 R200, RZ, RZ, R112 ;  /* 0x000000ffffc87224 */ /* 0x000fc600078e0070 */
[----:B------:R-:W2:Y:S01]  /*4b960*/  LDL.LU R238, [R1+0x138] ;  /* 0x0001380001ee7983 */ /* 0x000ea20000300800 */
[----:B----4-:R-:W-:Y:S03]  /*4b970*/  HMMA.1688.F32.TF32 R16, R28, R76, R40 ;  /* 0x0000004c1c10723c */ /* 0x010fe60000081028 */
[----:B------:R-:W2:Y:S01]  /*4b980*/  LDL.LU R239, [R1+0x13c] ;  /* 0x00013c0001ef7983 */ /* 0x000ea20000300800 */
[----:B------:R-:W-:Y:S02]  /*4b990*/  IMAD.MOV.U32 R201, RZ, RZ, R113 ;  /* 0x000000ffffc97224 */ /* 0x000fe400078e0071 */
[----:B------:R-:W-:-:S05]  /*4b9a0*/  IMAD.MOV.U32 R202, RZ, RZ, R114 ;  /* 0x000000ffffca7224 */ /* 0x000fca00078e0072 */
[----:B------:R-:W-:Y:S04]  /*4b9b0*/  STL.64 [R1+0xd90], R24 ;  /* 0x000d901801007387 */ /* 0x000fe80000100a00 */
[----:B------:R3:W-:Y:S04]  /*4b9c0*/  STL.64 [R1+0xd98], R26 ;  /* 0x000d981a01007387 */ /* 0x0007e80000100a00 */
[----:B------:R-:W4:Y:S01]  /*4b9d0*/  LDL.LU R112, [R1+0x41bc] ;  /* 0x0041bc0001707983 */ /* 0x000f220000300800 */
[----:B------:R-:W-:-:S03]  /*4b9e0*/  IMAD.MOV.U32 R203, RZ, RZ, R115 ;  /* 0x000000ffffcb7224 */ /* 0x000fc600078e0073 */
[----:B------:R-:W-:Y:S01]  /*4b9f0*/  STL.64 [R1+0xd80], R16 ;  /* 0x000d801001007387 */ /* 0x000fe20000100a00 */
[----:B------:R-:W-:-:S03]  /*4ba00*/  IMAD.MOV.U32 R132, RZ, RZ, R116 ;  /* 0x000000ffff847224 */ /* 0x000fc600078e0074 */
[----:B------:R1:W-:Y:S01]  /*4ba10*/  STL.64 [R1+0xd88], R18 ;  /* 0x000d881201007387 */ /* 0x0003e20000100a00 */
[----:B------:R-:W-:-:S03]  /*4ba20*/  IMAD.MOV.U32 R133, RZ, RZ, R117 ;  /* 0x000000ffff857224 */ /* 0x000fc600078e0075 */
[----:B------:R-:W4:Y:S01]  /*4ba30*/  LDL.LU R113, [R1+0x41b8] ;  /* 0x0041b80001717983 */ /* 0x000f220000300800 */
[----:B------:R-:W-:-:S03]  /*4ba40*/  IMAD.MOV.U32 R134, RZ, RZ, R118 ;  /* 0x000000ffff867224 */ /* 0x000fc600078e0076 */
[----:B------:R-:W4:Y:S01]  /*4ba50*/  LDL.LU R114, [R1+0x41b4] ;  /* 0x0041b40001727983 */ /* 0x000f220000300800 */
[----:B------:R-:W-:-:S03]  /*4ba60*/  IMAD.MOV.U32 R135, RZ, RZ, R208 ;  /* 0x000000ffff877224 */ /* 0x000fc600078e00d0 */
[----:B------:R-:W4:Y:S04]  /*4ba70*/  LDL.LU R115, [R1+0x41b0] ;  /* 0x0041b00001737983 */ /* 0x000f280000300800 */
        /* <DEDUP_REMOVED lines=27> */
[----:B------:R-:W3:Y:S01]  /*4bc30*/  LDL.LU R221, [R1+0x417c] ;  /* 0x00417c0001dd7983 */ /* 0x000ee20000300800 */
[----:B------:R-:W-:-:S03]  /*4bc40*/  IMAD.MOV.U32 R207, RZ, RZ, R219 ;  /* 0x000000ffffcf7224 */ /* 0x000fc600078e00db */
[----:B------:R-:W3:Y:S04]  /*4bc50*/  LDL.LU R222, [R1+0x4178] ;  /* 0x0041780001de7983 */ /* 0x000ee80000300800 */
[----:B------:R-:W3:Y:S04]  /*4bc60*/  LDL.LU R223, [R1+0x4174] ;  /* 0x0041740001df7983 */ /* 0x000ee80000300800 */
        /* <DEDUP_REMOVED lines=8> */
[----:B------:R-:W4:Y:S01]  /*4bcf0*/  LDL.LU R119, [R1+0x4160] ;  /* 0x0041600001777983 */ /* 0x000f220000300800 */
[----:B-1----:R-:W-:Y:S08]  /*4bd00*/  HMMA.1688.F32.TF32 R232, R248, R120, R200 ;  /* 0x00000078f8e8723c */ /* 0x002ff000000810c8 */
[----:B--2---:R-:W-:-:S15]  /*4bd10*/  HMMA.1688.F32.TF32 R32, R28, R44, R236 ;  /* 0x0000002c1c20723c */ /* 0x004fde00000810ec */
[----:B------:R-:W-:-:S04]  /*4bd20*/  NOP ;  /* 0x0000000000007918 */ /* 0x000fc80000000000 */
[----:B------:R-:W-:Y:S04]  /*4bd30*/  STL.64 [R1+0xd70], R32 ;  /* 0x000d702001007387 */ /* 0x000fe80000100a00 */
[----:B------:R1:W-:Y:S01]  /*4bd40*/  STL.64 [R1+0xd78], R34 ;  /* 0x000d782201007387 */ /* 0x0003e20000100a00 */
[C---:B---3--:R-:W-:Y:S08]  /*4bd50*/  HMMA.1688.F32.TF32 R24, R28.reuse, R48, R220 ;  /* 0x000000301c18723c */ /* 0x048ff000000810dc */
[C---:B----4-:R-:W-:Y:S08]  /*4bd60*/  HMMA.1688.F32.TF32 R16, R28.reuse, R52, R216 ;  /* 0x000000341c10723c */ /* 0x050ff000000810d8 */
[C---:B-1----:R-:W-:Y:S03]  /*4bd70*/  HMMA.1688.F32.TF32 R32, R28.reuse, R124, R212 ;  /* 0x0000007c1c20723c */ /* 0x042fe600000810d4 */
        /* <DEDUP_REMOVED lines=31> */
[C---:B--2---:R-:W-:Y:S03]  /*4bf70*/  HMMA.1688.F32.TF32 R24, R28.reuse, R168, R64 ;  /* 0x000000a81c18723c */ /* 0x044fe60000081040 */
[----:B------:R-:W-:Y:S04]  /*4bf80*/  LDS R64, [R3+UR10+0x8500] ;  /* 0x0085000a03407984 */ /* 0x000fe80008000800 */
[----:B------:R-:W-:Y:S01]  /*4bf90*/  LDS R66, [R3+UR10+0xa500] ;  /* 0x00a5000a03427984 */ /* 0x000fe20008000800 */
[C---:B-1----:R-:W-:Y:S03]  /*4bfa0*/  HMMA.1688.F32.TF32 R16, R28.reuse, R172, R68 ;  /* 0x000000ac1c10723c */ /* 0x042fe60000081044 */
[----:B------:R-:W-:Y:S04]  /*4bfb0*/  STL.64 [R1+0xcb0], R32 ;  /* 0x000cb02001007387 */ /* 0x000fe80000100a00 */
[----:B------:R1:W-:Y:S01]  /*4bfc0*/  STL.64 [R1+0xcb8], R34 ;  /* 0x000cb82201007387 */ /* 0x0003e20000100a00 */
[C---:B------:R-:W-:Y:S03]  /*4bfd0*/  HMMA.1688.F32.TF32 R236, R28.reuse, R188, R196 ;  /* 0x000000bc1cec723c */ /* 0x040fe600000810c4 */
[----:B------:R-:W-:Y:S04]  /*4bfe0*/  LDS R65, [R247+UR10+0x8500] ;  /* 0x0085000af7417984 */ /* 0x000fe80008000800 */
[----:B------:R-:W-:Y:S01]  /*4bff0*/  STL.64 [R1+0xca0], R24 ;  /* 0x000ca01801007387 */ /* 0x000fe20000100a00 */
[C---:B-1----:R-:W-:Y:S03]  /*4c000*/  HMMA.1688.F32.TF32 R32, R28.reuse, R176, R72 ;  /* 0x000000b01c20723c */ /* 0x042fe60000081048 */
[----:B------:R1:W-:Y:S04]  /*4c010*/  STL.64 [R1+0xca8], R26 ;  /* 0x000ca81a01007387 */ /* 0x0003e80000100a00 */
[----:B------:R-:W-:Y:S04]  /*4c020*/  STL.64 [R1+0xc90], R16 ;  /* 0x000c901001007387 */ /* 0x000fe80000100a00 */
[----:B------:R2:W-:Y:S01]  /*4c030*/  STL.64 [R1+0xc98], R18 ;  /* 0x000c981201007387 */ /* 0x0005e20000100a00 */
[C---:B-1----:R-:W-:Y:S03]  /*4c040*/  HMMA.1688.F32.TF32 R24, R28.reuse, R180, R240 ;  /* 0x000000b41c18723c */ /* 0x042fe600000810f0 */
[----:B------:R-:W1:Y:S05]  /*4c050*/  LDS R67, [R247+UR10+0xa500] ;  /* 0x00a5000af7437984 */ /* 0x000e6a0008000800 */
[----:B--2---:R-:W-:Y:S01]  /*4c060*/  HMMA.1688.F32.TF32 R16, R28, R184, R132 ;  /* 0x000000b81c10723c */ /* 0x004fe20000081084 */
[----:B------:R-:W-:Y:S04]  /*4c070*/  STL.64 [R1+0x490], R32 ;  /* 0x0004902001007387 */ /* 0x000fe80000100a00 */
[----:B------:R-:W-:Y:S03]  /*4c080*/  STL.64 [R1+0x498], R34 ;  /* 0x0004982201007387 */ /* 0x000fe60000100a00 */
[C---:B------:R-:W-:Y:S03]  /*4c090*/  HMMA.1688.F32.TF32 R28, R248.reuse, R4, R204 ;  /* 0x00000004f81c723c */ /* 0x040fe600000810cc */
[----:B------:R-:W-:Y:S04]  /*4c0a0*/  STL.64 [R1+0x480], R24 ;  /* 0x0004801801007387 */ /* 0x000fe80000100a00 */
[----:B------:R2:W-:Y:S04]  /*4c0b0*/  STL.64 [R1+0x488], R26 ;  /* 0x0004881a01007387 */ /* 0x0005e80000100a00 */
[----:B------:R-:W-:Y:S04]  /*4c0c0*/  STL.64 [R1+0x3e98], R238 ;  /* 0x003e98ee01007387 */ /* 0x000fe80000100a00 */
[----:B------:R-:W-:Y:S01]  /*4c0d0*/  STL.64 [R1+0x470], R16 ;  /* 0x0004701001007387 */ /* 0x000fe20000100a00 */
[C---:B--2---:R-:W-:Y:S03]  /*4c0e0*/  HMMA.1688.F32.TF32 R24, R248.reuse, R96, R36 ;  /* 0x00000060f818723c */ /* 0x044fe60000081024 */
[----:B------:R2:W-:Y:S05]  /*4c0f0*/  STL.64 [R1+0x478], R18 ;  /* 0x0004781201007387 */ /* 0x0005ea0000100a00 */
[C---:B--2---:R-:W-:Y:S01]  /*4c100*/  HMMA.1688.F32.TF32 R16, R248.reuse, R100, R40 ;  /* 0x00000064f810723c */ /* 0x044fe20000081028 */
[----:B------:R-:W-:Y:S04]  /*4c110*/  STL.64 [R1+0x3e90], R236 ;  /* 0x003e90ec01007387 */ /* 0x000fe80000100a00 */
[----:B------:R-:W-:Y:S04]  /*4c120*/  STL.64 [R1+0x3ea8], R234 ;  /* 0x003ea8ea01007387 */ /* 0x000fe80000100a00 */
[----:B------:R-:W-:Y:S04]  /*4c130*/  STL.64 [R1+0x3ea0], R232 ;  /* 0x003ea0e801007387 */ /* 0x000fe80000100a00 */
        /* <DEDUP_REMOVED lines=137> */
[C---:B---3--:R-:W-:Y:S08]  /*4c9d0*/  HMMA.1688.F32.TF32 R232, R248.reuse, R84, R232 ;  /* 0x00000054f8e8723c */ /* 0x048ff000000810e8 */
[C---:B------:R-:W-:Y:S08]  /*4c9e0*/  HMMA.1688.F32.TF32 R28, R248.reuse, R76, R28 ;  /* 0x0000004cf81c723c */ /* 0x040ff0000008101c */
[C---:B----4-:R-:W-:Y:S08]  /*4c9f0*/  HMMA.1688.F32.TF32 R72, R248.reuse, R44, R72 ;  /* 0x0000002cf848723c */ /* 0x050ff00000081048 */
[C---:B------:R-:W-:Y:S08]  /*4ca00*/  HMMA.1688.F32.TF32 R68, R248.reuse, R48, R68 ;  /* 0x00000030f844723c */ /* 0x040ff00000081044 */
[C---:B------:R-:W-:Y:S08]  /*4ca10*/  HMMA.1688.F32.TF32 R56, R248.reuse, R124, R56 ;  /* 0x0000007cf838723c */ /* 0x040ff00000081038 */
[----:B--2---:R-:W-:-:S15]  /*4ca20*/  HMMA.1688.F32.TF32 R132, R248, R16, R132 ;  /* 0x00000010f884723c */ /* 0x004fde0000081084 */
[----:B------:R-:W-:-:S04]  /*4ca30*/  NOP ;  /* 0x0000000000007918 */ /* 0x000fc80000000000 */
[----:B------:R1:W-:Y:S04]  /*4ca40*/  STL.64 [R1+0x410], R132 ;  /* 0x0004108401007387 */ /* 0x0003e80000100a00 */
[----:B------:R-:W-:Y:S04]  /*4ca50*/  STL.64 [R1+0x418], R134 ;  /* 0x0004188601007387 */ /* 0x000fe80000100a00 */
[----:B-1----:R-:W2:Y:S04]  /*4ca60*/  LDL.LU.64 R132, [R1+0x4138] ;  /* 0x0041380001847983 */ /* 0x002ea80000300a00 */
[----:B------:R1:W-:Y:S04]  /*4ca70*/  STL.64 [R1+0x400], R196 ;  /* 0x000400c401007387 */ /* 0x0003e80000100a00 */
[----:B------:R-:W-:Y:S04]  /*4ca80*/  STL.64 [R1+0x408], R198 ;  /* 0x000408c601007387 */ /* 0x000fe80000100a00 */
[----:B-1----:R-:W3:Y:S04]  /*4ca90*/  LDL.LU.64 R196, [R1+0x4130] ;  /* 0x0041300001c47983 */ /* 0x002ee80000300a00 */
[----:B------:R1:W-:Y:S04]  /*4caa0*/  STL.64 [R1+0x3f0], R200 ;  /* 0x0003f0c801007387 */ /* 0x0003e80000100a00 */
[----:B------:R-:W-:Y:S04]  /*4cab0*/  STL.64 [R1+0x3f8], R202 ;  /* 0x0003f8ca01007387 */ /* 0x000fe80000100a00 */
[----:B-1----:R-:W4:Y:S04]  /*4cac0*/  LDL.LU.64 R200, [R1+0x4128] ;  /* 0x0041280001c87983 */ /* 0x002f280000300a00 */
[----:B------:R1:W-:Y:S04]  /*4cad0*/  STL.64 [R1+0x3e0], R204 ;  /* 0x0003e0cc01007387 */ /* 0x0003e80000100a00 */
[----:B------:R-:W-:Y:S04]  /*4cae0*/  STL.64 [R1+0x3e8], R206 ;  /* 0x0003e8ce01007387 */ /* 0x000fe80000100a00 */
[----:B-1----:R-:W2:Y:S04]  /*4caf0*/  LDL.LU.64 R204, [R1+0x4120] ;  /* 0x0041200001cc7983 */ /* 0x002ea80000300a00 */
[----:B------:R-:W-:Y:S04]  /*4cb00*/  STL.64 [R1+0x3d0], R232 ;  /* 0x0003d0e801007387 */ /* 0x000fe80000100a00 */
[----:B------:R1:W-:Y:S02]  /*4cb10*/  STL.64 [R1+0x3d8], R234 ;  /* 0x0003d8ea01007387 */ /* 0x0003e40000100a00 */
[----:B-1----:R-:W-:-:S15]  /*4cb20*/  HMMA.1688.F32.TF32 R232, R248, R80, R236 ;  /* 0x00000050f8e8723c */ /* 0x002fde00000810ec */
[----:B------:R-:W-:-:S04]  /*4cb30*/  NOP ;  /* 0x0000000000007918 */ /* 0x000fc80000000000 */
[----:B------:R-:W-:Y:S04]  /*4cb40*/  STL.64 [R1+0x3c0], R232 ;  /* 0x0003c0e801007387 */ /* 0x000fe80000100a00 */
[----:B------:R-:W-:Y:S04]  /*4cb50*/  STL.64 [R1+0x3c8], R234 ;  /* 0x0003c8ea01007387 */ /* 0x000fe80000100a00 */
[----:B------:R-:W-:Y:S04]  /*4cb60*/  STL.64 [R1+0x3b0], R28 ;  /* 0x0003b01c01007387 */ /* 0x000fe80000100a00 */
[----:B------:R1:W-:Y:S02]  /*4cb70*/  STL.64 [R1+0x3b8], R30 ;  /* 0x0003b81e01007387 */ /* 0x0003e40000100a00 */
[C---:B-1----:R-:W-:Y:S02]  /*4cb80*/  HMMA.1688.F32.TF32 R28, R248.reuse, R52, R60 ;  /* 0x00000034f81c723c */ /* 0x042fe4000008103c */
[----:B------:R-:W-:Y:S04]  /*4cb90*/  STL.64 [R1+0x3a0], R72 ;  /* 0x0003a04801007387 */ /* 0x000fe80000100a00 */
[----:B------:R-:W-:Y:S04]  /*4cba0*/  STL.64 [R1+0x3a8], R74 ;  /* 0x0003a84a01007387 */ /* 0x000fe80000100a00 */
[----:B------:R-:W-:Y:S01]  /*4cbb0*/  STL.64 [R1+0x390], R68 ;  /* 0x0003904401007387 */ /* 0x000fe20000100a00 */
[C---:B------:R-:W-:Y:S03]  /*4cbc0*/  HMMA.1688.F32.TF32 R60, R248.reuse, R128, R88 ;  /* 0x00000080f83c723c */ /* 0x040fe60000081058 */
[----:B------:R-:W-:Y:S05]  /*4cbd0*/  STL.64 [R1+0x398], R70 ;  /* 0x0003984601007387 */ /* 0x000fea0000100a00 */
[----:B------:R-:W-:Y:S04]  /*4cbe0*/  STL.64 [R1+0x380], R28 ;  /* 0x0003801c01007387 */ /* 0x000fe80000100a00 */
[----:B------:R1:W-:Y:S02]  /*4cbf0*/  STL.64 [R1+0x388], R30 ;  /* 0x0003881e01007387 */ /* 0x0003e40000100a00 */
[C---:B-1----:R-:W-:Y:S02]  /*4cc00*/  HMMA.1688.F32.TF32 R28, R248.reuse, R136, R92 ;  /* 0x00000088f81c723c */ /* 0x042fe4000008105c */
[----:B------:R-:W-:Y:S04]  /*4cc10*/  STL.64 [R1+0x370], R56 ;  /* 0x0003703801007387 */ /* 0x000fe80000100a00 */
[----:B------:R1:W-:Y:S04]  /*4cc20*/  STL.64 [R1+0x378], R58 ;  /* 0x0003783a01007387 */ /* 0x0003e80000100a00 */
[----:B------:R-:W-:Y:S04]  /*4cc30*/  STL.64 [R1+0x360], R60 ;  /* 0x0003603c01007387 */ /* 0x000fe80000100a00 */
[----:B------:R1:W-:Y:S02]  /*4cc40*/  STL.64 [R1+0x368], R62 ;  /* 0x0003683e01007387 */ /* 0x0003e40000100a00 */
[C---:B-1----:R-:W-:Y:S03]  /*4cc50*/  HMMA.1688.F32.TF32 R56, R248.reuse, R140, R104 ;  /* 0x0000008cf838723c */ /* 0x042fe60000081068 */
[----:B------:R-:W-:Y:S04]  /*4cc60*/  STL.64 [R1+0x350], R28 ;  /* 0x0003501c01007387 */ /* 0x000fe80000100a00 */
[----:B------:R1:W-:Y:S01]  /*4cc70*/  STL.64 [R1+0x358], R30 ;  /* 0x0003581e01007387 */ /* 0x0003e20000100a00 */
[C---:B------:R-:W-:Y:S08]  /*4cc80*/  HMMA.1688.F32.TF32 R60, R248.reuse, R144, R108 ;  /* 0x00000090f83c723c */ /* 0x040ff0000008106c */
[C---:B-1----:R-:W-:Y:S03]  /*4cc90*/  HMMA.1688.F32.TF32 R28, R248.reuse, R148, R112 ;  /* 0x00000094f81c723c */ /* 0x042fe60000081070 */
[----:B------:R-:W-:Y:S04]  /*4cca0*/  STL.64 [R1+0x340], R56 ;  /* 0x0003403801007387 */ /* 0x000fe80000100a00 */
[----:B------:R1:W-:Y:S04]  /*4ccb0*/  STL.64 [R1+0x348], R58 ;  /* 0x0003483a01007387 */ /* 0x0003e80000100a00 */
        /* <DEDUP_REMOVED lines=8> */
[----:B------:R1:W-:Y:S04]  /*4cd40*/  STL.64 [R1+0x318], R58 ;  /* 0x0003183a01007387 */ /* 0x0003e80000100a00 */
[----:B------:R-:W-:Y:S04]  /*4cd50*/  STL.64 [R1+0x300], R60 ;  /* 0x0003003c01007387 */ /* 0x000fe80000100a00 */
[----:B------:R1:W-:Y:S02]  /*4cd60*/  STL.64 [R1+0x308], R62 ;  /* 0x0003083e01007387 */ /* 0x0003e40000100a00 */
[C---:B-1----:R-:W-:Y:S02]  /*4cd70*/  HMMA.1688.F32.TF32 R56, R248.reuse, R164, R216 ;  /* 0x000000a4f838723c */ /* 0x042fe400000810d8 */
[----:B------:R-:W-:Y:S04]  /*4cd80*/  LDS R216, [R3+UR10+0x8580] ;  /* 0x0085800a03d87984 */ /* 0x000fe80008000800 */
[----:B------:R-:W-:Y:S02]  /*4cd90*/  STL.64 [R1+0x2f0], R28 ;  /* 0x0002f01c01007387 */ /* 0x000fe40000100a00 */
[C---:B------:R-:W-:Y:S02]  /*4cda0*/  HMMA.1688.F32.TF32 R60, R248.reuse, R168, R220 ;  /* 0x000000a8f83c723c */ /* 0x040fe400000810dc */
[----:B------:R1:W-:Y:S04]  /*4cdb0*/  STL.64 [R1+0x2f8], R30 ;  /* 0x0002f81e01007387 */ /* 0x0003e80000100a00 */
[----:B------:R-:W-:Y:S04]  /*4cdc0*/  LDS R218, [R3+UR10+0xa580] ;  /* 0x00a5800a03da7984 */ /* 0x000fe80008000800 */
[----:B------:R-:W-:Y:S01]  /*4cdd0*/  LDS R217, [R247+UR10+0x8580] ;  /* 0x0085800af7d97984 */ /* 0x000fe20008000800 */
[C---:B-1----:R-:W-:Y:S03]  /*4cde0*/  HMMA.1688.F32.TF32 R28, R248.reuse, R172, R224 ;  /* 0x000000acf81c723c */ /* 0x042fe600000810e0 */
[----:B------:R-:W-:Y:S04]  /*4cdf0*/  STL.64 [R1+0x2e0], R56 ;  /* 0x0002e03801007387 */ /* 0x000fe80000100a00 */
[----:B------:R1:W-:Y:S04]  /*4ce00*/  STL.64 [R1+0x2e8], R58 ;  /* 0x0002e83a01007387 */ /* 0x0003e80000100a00 */
[----:B------:R-:W-:Y:S04]  /*4ce10*/  STL.64 [R1+0x40], R60 ;  /* 0x0000403c01007387 */ /* 0x000fe80000100a00 */
[----:B------:R-:W-:Y:S01]  /*4ce20*/  STL.64 [R1+0x48], R62 ;  /* 0x0000483e01007387 */ /* 0x000fe20000100a00 */
[C---:B-1----:R-:W-:Y:S03]  /*4ce30*/  HMMA.1688.F32.TF32 R56, R248.reuse, R176, R32 ;  /* 0x000000b0f838723c */ /* 0x042fe60000081020 */
[----:B------:R-:W1:Y:S04]  /*4ce40*/  LDS R219, [R247+UR10+0xa580] ;  /* 0x00a5800af7db7984 */ /* 0x000e680008000800 */
[----:B------:R-:W-:Y:S01]  /*4ce50*/  STL.64 [R1+0x30], R28 ;  /* 0x0000301c01007387 */ /* 0x000fe20000100a00 */
[C---:B------:R-:W-:Y:S03]  /*4ce60*/  HMMA.1688.F32.TF32 R32, R248.reuse, R180, R228 ;  /* 0x000000b4f820723c */ /* 0x040fe600000810e4 */
[----:B------:R3:W-:Y:S05]  /*4ce70*/  STL.64 [R1+0x38], R30 ;  /* 0x0000381e01007387 */ /* 0x0007ea0000100a00 */
[C---:B---3--:R-:W-:Y:S08]  /*4ce80*/  HMMA.1688.F32.TF32 R28, R248.reuse, R184, R240 ;  /* 0x000000b8f81c723c */ /* 0x048ff000000810f0 */
[----:B------:R-:W-:Y:S01]  /*4ce90*/  HMMA.1688.F32.TF32 R248, R248, R188, R36 ;  /* 0x000000bcf8f8723c */ /* 0x000fe20000081024 */
[----:B------:R-:W-:Y:S04]  /*4cea0*/  STL.64 [R1+0x20], R56 ;  /* 0x0000203801007387 */ /* 0x000fe80000100a00 */
[----:B------:R-:W-:Y:S04]  /*4ceb0*/  STL.64 [R1+0x28], R58 ;  /* 0x0000283a01007387 */ /* 0x000fe80000100a00 */
[----:B------:R3:W-:Y:S04]  /*4cec0*/  STL.64 [R1+0x10], R32 ;  /* 0x0000102001007387 */ /* 0x0007e80000100a00 */
[----:B------:R1:W-:Y:S06]  /*4ced0*/  STL.64 [R1+0x18], R34 ;  /* 0x0000182201007387 */ /* 0x0003ec0000100a00 */
[----:B------:R-:W-:Y:S04]  /*4cee0*/  STL.64 [R1+0x3df8], R250 ;  /* 0x003df8fa01007387 */ /* 0x000fe80000100a00 */
[----:B------:R-:W-:Y:S04]  /*4cef0*/  STL.64 [R1], R28 ;  /* 0x0000001c01007387 */ /* 0x000fe80000100a00 */
[----:B------:R-:W-:Y:S04]  /*4cf00*/  STL.64 [R1+0x8], R30 ;  /* 0x0000081e01007387 */ /* 0x000fe80000100a00 */
[----:B------:R1:W-:Y:S04]  /*4cf10*/  STL.64 [R1+0x3df0], R248 ;  /* 0x003df0f801007387 */ /* 0x0003e80000100a00 */
[----:B---3--:R-:W3:Y:S04]  /*4cf20*/  LDL.LU R32, [R1+0xa90] ;  /* 0x000a900001207983 */ /* 0x008ee80000300800 */
[----:B------:R-:W3:Y:S04]  /*4cf30*/  LDL.LU R33, [R1+0xa94] ;  /* 0x000a940001217983 */ /* 0x000ee80000300800 */
[----:B-1----:R-:W3:Y:S04]  /*4cf40*/  LDL.LU R34, [R1+0xa98] ;  /* 0x000a980001227983 */ /* 0x002ee80000300800 */
        /* <DEDUP_REMOVED lines=53> */
[C---:B------:R-:W-:Y:S03]  /*4d2a0*/  HMMA.1688.F32.TF32 R240, R64.reuse, R120, R40 ;  /* 0x0000007840f0723c */ /* 0x040fe60000081028 */
        /* <DEDUP_REMOVED lines=33> */
[----:B------:R1:W-:Y:S04]  /*4d4c0*/  STL.64 [R1+0x3e00], R240 ;  /* 0x003e00f001007387 */ /* 0x0003e80000100a00 */
[----:B-1----:R-:W4:Y:S04]  /*4d4d0*/  LDL.LU R240, [R1+0x970] ;  /* 0x0009700001f07983 */ /* 0x002f280000300800 */
[----:B------:R-:W4:Y:S04]  /*4d4e0*/  LDL.LU R241, [R1+0x974] ;  /* 0x0009740001f17983 */ /* 0x000f280000300800 */
[----:B------:R-:W4:Y:S04]  /*4d4f0*/  LDL.LU R242, [R1+0x978] ;  /* 0x0009780001f27983 */ /* 0x000f280000300800 */
[----:B------:R-:W4:Y:S01]  /*4d500*/  LDL.LU R243, [R1+0x97c] ;  /* 0x00097c0001f37983 */ /* 0x000f220000300800 */
        /* <DEDUP_REMOVED lines=10> */
[----:B------:R1:W-:Y:S04]  /*4d5b0*/  STL.64 [R1+0x2c0], R228 ;  /* 0x0002c0e401007387 */ /* 0x0003e80000100a00 */
[----:B------:R3:W-:Y:S04]  /*4d5c0*/  STL.64 [R1+0x2c8], R230 ;  /* 0x0002c8e601007387 */ /* 0x0007e80000100a00 */
[----:B-1----:R-:W2:Y:S04]  /*4d5d0*/  LDL.LU R228, [R1+0xab0] ;  /* 0x000ab00001e47983 */ /* 0x002ea80000300800 */
[----:B------:R-:W2:Y:S04]  /*4d5e0*/  LDL.LU R229, [R1+0xab4] ;  /* 0x000ab40001e57983 */ /* 0x000ea80000300800 */
[----:B---3--:R-:W3:Y:S04]  /*4d5f0*/  LDL.LU R230, [R1+0xab8] ;  /* 0x000ab80001e67983 */ /* 0x008ee80000300800 */
[----:B------:R-:W3:Y:S01]  /*4d600*/  LDL.LU R231, [R1+0xabc] ;  /* 0x000abc0001e77983 */ /* 0x000ee20000300800 */
[C---:B------:R-:W-:Y:S08]  /*4d610*/  HMMA.1688.F32.TF32 R36, R64.reuse, R100, R36 ;  /* 0x000000644024723c */ /* 0x040ff00000081024 */
[C---:B------:R-:W-:Y:S08]  /*4d620*/  HMMA.1688.F32.TF32 R40, R64.reuse, R20, R40 ;  /* 0x000000144028723c */ /* 0x040ff00000081028 */
[C---:B----4-:R-:W-:Y:S03]  /*4d630*/  HMMA.1688.F32.TF32 R240, R64.reuse, R24, R240 ;  /* 0x0000001840f0723c */ /* 0x050fe600000810f0 */
[----:B------:R1:W-:Y:S04]  /*4d640*/  STL.64 [R1+0x2b0], R36 ;  /* 0x0002b02401007387 */ /* 0x0003e80000100a00 */
[----:B------:R-:W-:Y:S01]  /*4d650*/  STL.64 [R1+0x2b8], R38 ;  /* 0x0002b82601007387 */ /* 0x000fe20000100a00 */
[C---:B------:R-:W-:Y:S03]  /*4d660*/  HMMA.1688.F32.TF32 R248, R64.reuse, R16, R248 ;  /* 0x0000001040f8723c */ /* 0x040fe600000810f8 */
[----:B-1----:R-:W4:Y:S04]  /*4d670*/  LDL.LU.64 R36, [R1+0x4118] ;  /* 0x0041180001247983 */ /* 0x002f280000300a00 */
[----:B------:R1:W-:Y:S04]  /*4d680*/  STL.64 [R1+0x2a0], R40 ;  /* 0x0002a02801007387 */ /* 0x0003e80000100a00 */
[----:B------:R-:W-:Y:S01]  /*4d690*/  STL.64 [R1+0x2a8], R42 ;  /* 0x0002a82a01007387 */ /* 0x000fe20000100a00 */
[C---:B------:R-:W-:Y:S03]  /*4d6a0*/  HMMA.1688.F32.TF32 R236, R64.reuse, R8, R236 ;  /* 0x0000000840ec723c */ /* 0x040fe600000810ec */
[----:B-1----:R-:W3:Y:S04]  /*4d6b0*/  LDL.LU.64 R40, [R1+0x4110] ;  /* 0x0041100001287983 */ /* 0x002ee80000300a00 */
[----:B------:R-:W-:Y:S04]  /*4d6c0*/  STL.64 [R1+0x290], R240 ;  /* 0x000290f001007387 */ /* 0x000fe80000100a00 */
[----:B------:R1:W-:Y:S01]  /*4d6d0*/  STL.64 [R1+0x298], R242 ;  /* 0x000298f201007387 */ /* 0x0003e20000100a00 */
[C---:B------:R-:W-:Y:S08]  /*4d6e0*/  HMMA.1688.F32.TF32 R72, R64.reuse, R84, R72 ;  /* 0x000000544048723c */ /* 0x040ff00000081048 */
[C---:B-1----:R-:W-:Y:S08]  /*4d6f0*/  HMMA.1688.F32.TF32 R240, R64.reuse, R12, R232 ;  /* 0x0000000c40f0723c */ /* 0x042ff000000810e8 */
[C---:B------:R-:W-:Y:S08]  /*4d700*/  HMMA.1688.F32.TF32 R232, R64.reuse, R192, R28 ;  /* 0x000000c040e8723c */ /* 0x040ff0000008101c */
[C---:B------:R-:W-:Y:S01]  /*4d710*/  HMMA.1688.F32.TF32 R28, R64.reuse, R80, R68 ;  /* 0x00000050401c723c */ /* 0x040fe20000081044 */
[----:B------:R-:W-:Y:S04]  /*4d720*/  STL.64 [R1+0x280], R248 ;  /* 0x000280f801007387 */ /* 0x000fe80000100a00 */
[----:B------:R-:W-:Y:S04]  /*4d730*/  STL.64 [R1+0x288], R250 ;  /* 0x000288fa01007387 */ /* 0x000fe80000100a00 */
[----:B------:R-:W-:Y:S04]  /*4d740*/  STL.64 [R1+0x270], R240 ;  /* 0x000270f001007387 */ /* 0x000fe80000100a00 */
[----:B------:R-:W-:Y:S01]  /*4d750*/  STL.64 [R1+0x278], R242 ;  /* 0x000278f201007387 */ /* 0x000fe20000100a00 */
[C---:B------:R-:W-:Y:S03]  /*4d760*/  HMMA.1688.F32.TF32 R60, R64.reuse, R76, R60 ;  /* 0x0000004c403c723c */ /* 0x040fe6000008103c */
        /* <DEDUP_REMOVED lines=38> */
[----:B------:R-:W-:Y:S04]  /*4d9d0*/  STL.64 [R1+0x88], R62 ;  /* 0x0000883e01007387 */ /* 0x000fe80000100a00 */
[----:B------:R-:W4:Y:S04]  /*4d9e0*/  LDL.LU R32, [R1+0xac0] ;  /* 0x000ac00001207983 */ /* 0x000f280000300800 */
[----:B------:R-:W-:Y:S04]  /*4d9f0*/  STL.64 [R1+0x70], R56 ;  /* 0x0000703801007387 */ /* 0x000fe80000100a00 */
[----:B------:R-:W-:Y:S04]  /*4da00*/  STL.64 [R1+0x78], R58 ;  /* 0x0000783a01007387 */ /* 0x000fe80000100a00 */
[----:B------:R-:W-:Y:S04]  /*4da10*/  STL.64 [R1+0x60], R28 ;  /* 0x0000601c01007387 */ /* 0x000fe80000100a00 */
[----:B------:R2:W-:Y:S04]  /*4da20*/  STL.64 [R1+0x68], R30 ;  /* 0x0000681e01007387 */ /* 0x0005e80000100a00 */
[----:B------:R-:W4:Y:S04]  /*4da30*/  LDL.LU R33, [R1+0xac4] ;  /* 0x000ac40001217983 */ /* 0x000f280000300800 */
[----:B------:R-:W4:Y:S01]  /*4da40*/  LDL.LU R34, [R1+0xac8] ;  /* 0x000ac80001227983 */ /* 0x000f220000300800 */
[----:B--2---:R-:W-:Y:S03]  /*4da50*/  HMMA.1688.F32.TF32 R28, R64, R160, R224 ;  /* 0x000000a0401c723c */ /* 0x004fe600000810e0 */
[----:B------:R-:W4:-:S15]  /*4da60*/  LDL.LU R35, [R1+0xacc] ;  /* 0x000acc0001237983 */ /* 0x000f1e0000300800 */
[----:B------:R-:W-:Y:S01]  /*4da70*/  NOP ;  /* 0x0000000000007918 */ /* 0x000fe20000000000 */
[----:B------:R-:W-:Y:S04]  /*4da80*/  STL.64 [R1+0x50], R28 ;  /* 0x0000501c01007387 */ /* 0x000fe80000100a00 */
        /* <DEDUP_REMOVED lines=21> */
[----:B------:R-:W3:Y:S04]  /*4dbe0*/  LDL.LU R231, [R1+0xb6c] ;  /* 0x000b6c0001e77983 */ /* 0x000ee80000300800 */
[----:B------:R-:W-:Y:S04]  /*4dbf0*/  STL [R1+0x3cf8], R28 ;  /* 0x003cf81c01007387 */ /* 0x000fe80000100800 */
[----:B------:R-:W-:Y:S04]  /*4dc00*/  STL [R1+0x3cf4], R29 ;  /* 0x003cf41d01007387 */ /* 0x000fe80000100800 */
[----:B------:R-:W-:Y:S04]  /*4dc10*/  STL [R1+0x3cf0], R30 ;  /* 0x003cf01e01007387 */ /* 0x000fe80000100800 */
[----:B------:R1:W-:Y:S01]  /*4dc20*/  STL [R1+0x3cec], R31 ;  /* 0x003cec1f01007387 */ /* 0x0003e20000100800 */
[C---:B----4-:R-:W-:Y:S08]  /*4dc30*/  HMMA.1688.F32.TF32 R32, R64.reuse, R168, R32 ;  /* 0x000000a84020723c */ /* 0x050ff00000081020 */
[C---:B--2---:R-:W-:Y:S08]  /*4dc40*/  HMMA.1688.F32.TF32 R36, R64.reuse, R172, R36 ;  /* 0x000000ac4024723c */ /* 0x044ff00000081024 */
[C---:B------:R-:W-:Y:S03]  /*4dc50*/  HMMA.1688.F32.TF32 R40, R64.reuse, R176, R40 ;  /* 0x000000b04028723c */ /* 0x040fe60000081028 */
[----:B------:R-:W-:Y:S04]  /*4dc60*/  STL [R1+0x3d04], R32 ;  /* 0x003d042001007387 */ /* 0x000fe80000100800 */
[----:B------:R-:W-:Y:S01]  /*4dc70*/  STL [R1+0x3d00], R33 ;  /* 0x003d002101007387 */ /* 0x000fe20000100800 */
[C---:B------:R-:W-:Y:S03]  /*4dc80*/  HMMA.1688.F32.TF32 R56, R64.reuse, R180, R212 ;  /* 0x000000b44038723c */ /* 0x040fe600000810d4 */
[----:B------:R-:W-:Y:S04]  /*4dc90*/  STL [R1+0x3cfc], R34 ;  /* 0x003cfc2201007387 */ /* 0x000fe80000100800 */
[----:B------:R2:W-:Y:S04]  /*4dca0*/  STL [R1+0x3ce8], R35 ;  /* 0x003ce82301007387 */ /* 0x0005e80000100800 */
[----:B------:R-:W-:Y:S01]  /*4dcb0*/  STL [R1+0x3d08], R36 ;  /* 0x003d082401007387 */ /* 0x000fe20000100800 */
[C---:B------:R-:W-:Y:S03]  /*4dcc0*/  HMMA.1688.F32.TF32 R60, R64.reuse, R184, R220 ;  /* 0x000000b8403c723c */ /* 0x040fe600000810dc */
[----:B------:R-:W-:Y:S04]  /*4dcd0*/  STL [R1+0x3ce4], R37 ;  /* 0x003ce42501007387 */ /* 0x000fe80000100800 */
[----:B------:R-:W-:Y:S04]  /*4dce0*/  STL [R1+0x3ce0], R38 ;  /* 0x003ce02601007387 */ /* 0x000fe80000100800 */
[----:B------:R-:W-:Y:S01]  /*4dcf0*/  STL [R1+0x3cdc], R39 ;  /* 0x003cdc2701007387 */ /* 0x000fe20000100800 */
[----:B------:R-:W-:Y:S03]  /*4dd00*/  HMMA.1688.F32.TF32 R64, R64, R188, R224 ;  /* 0x000000bc4040723c */ /* 0x000fe600000810e0 */
        /* <DEDUP_REMOVED lines=9> */
[----:B------:R-:W-:Y:S04]  /*4dda0*/  STL [R1+0x3ca0], R61 ;  /* 0x003ca03d01007387 */ /* 0x000fe80000100800 */
[----:B------:R-:W-:Y:S04]  /*4ddb0*/  STL [R1+0x3c9c], R62 ;  /* 0x003c9c3e01007387 */ /* 0x000fe80000100800 */
[----:B------:R-:W-:Y:S01]  /*4ddc0*/  STL [R1+0x3c98], R63 ;  /* 0x003c983f01007387 */ /* 0x000fe20000100800 */
[C---:B---3--:R-:W-:Y:S03]  /*4ddd0*/  HMMA.1688.F32.TF32 R68, R216.reuse, R120, R228 ;  /* 0x00000078d844723c */ /* 0x048fe600000810e4 */
[----:B------:R-:W-:Y:S04]  /*4dde0*/  STL [R1+0x3c94], R64 ;  /* 0x003c944001007387 */ /* 0x000fe80000100800 */
[----:B------:R-:W-:Y:S04]  /*4ddf0*/  STL [R1+0x3c90], R65 ;  /* 0x003c904101007387 */ /* 0x000fe80000100800 */
[----:B------:R-:W-:Y:S04]  /*4de00*/  STL [R1+0x3c8c], R66 ;  /* 0x003c8c4201007387 */ /* 0x000fe80000100800 */
[----:B------:R-:W-:Y:S04]  /*4de10*/  STL [R1+0x3c88], R67 ;  /* 0x003c884301007387 */ /* 0x000fe80000100800 */
[----:B------:R-:W3:Y:S04]  /*4de20*/  LDL.LU R228, [R1+0xba0] ;  /* 0x000ba00001e47983 */ /* 0x000ee80000300800 */
[----:B------:R-:W3:Y:S04]  /*4de30*/  LDL.LU R229, [R1+0xba4] ;  /* 0x000ba40001e57983 */ /* 0x000ee80000300800 */
[----:B------:R-:W3:Y:S04]  /*4de40*/  LDL.LU R230, [R1+0xba8] ;  /* 0x000ba80001e67983 */ /* 0x000ee80000300800 */
[----:B------:R-:W3:Y:S04]  /*4de50*/  LDL.LU R231, [R1+0xbac] ;  /* 0x000bac0001e77983 */ /* 0x000ee80000300800 */
        /* <DEDUP_REMOVED lines=32> */
[----:B------:R-:W-:Y:S04]  /*4e060*/  STL [R1+0x3c7c], R68 ;  /* 0x003c7c4401007387 */ /* 0x000fe80000100800 */
[----:B------:R-:W-:Y:S04]  /*4e070*/  STL [R1+0x3c78], R69 ;  /* 0x003c784501007387 */ /* 0x000fe80000100800 */
[----:B------:R-:W-:Y:S04]  /*4e080*/  STL [R1+0x3c74], R70 ;  /* 0x003c744601007387 */ /* 0x000fe80000100800 */
[----:B------:R-:W-:Y:S04]  /*4e090*/  STL [R1+0x3c70], R71 ;  /* 0x003c704701007387 */ /* 0x000fe80000100800 */
[----:B------:R-:W-:Y:S04]  /*4e0a0*/  LDS R224, [R3+UR10+0x8600] ;  /* 0x0086000a03e07984 */ /* 0x000fe80008000800 */
[----:B------:R-:W-:Y:S04]  /*4e0b0*/  LDS R226, [R3+UR10+0xa600] ;  /* 0x00a6000a03e27984 */ /* 0x000fe80008000800 */
[----:B------:R-:W-:Y:S04]  /*4e0c0*/  LDS R225, [R247+UR10+0x8600] ;  /* 0x0086000af7e17984 */ /* 0x000fe80008000800 */
[----:B------:R-:W1:Y:S02]  /*4e0d0*/  LDS R227, [R247+UR10+0xa600] ;  /* 0x00a6000af7e37984 */ /* 0x000e640008000800 */
[C---:B-1----:R-:W-:Y:S08]  /*4e0e0*/  HMMA.1688.F32.TF32 R28, R216.reuse, R96, R104 ;  /* 0x00000060d81c723c */ /* 0x042ff00000081068 */
[----:B--2---:R-:W-:Y:S11]  /*4e0f0*/  HMMA.1688.F32.TF32 R32, R216, R4, R92 ;  /* 0x00000004d820723c */ /* 0x004ff6000008105c */
[----:B------:R-:W-:Y:S01]  /*4e100*/  STL.64 [R1+0x1c0], R28 ;  /* 0x0001c01c01007387 */ /* 0x000fe20000100a00 */
[----:B----4-:R-:W-:-:S07]  /*4e110*/  IMAD.MOV.U32 R60, RZ, RZ, R31 ;  /* 0x000000ffff3c7224 */ /* 0x010fce00078e001f */
[----:B------:R-:W-:Y:S04]  /*4e120*/  STL.64 [R1+0x1d0], R32 ;  /* 0x0001d02001007387 */ /* 0x000fe80000100a00 */
[----:B------:R3:W-:Y:S04]  /*4e130*/  STL.64 [R1+0x1d8], R34 ;  /* 0x0001d82201007387 */ /* 0x0007e80000100a00 */
[----:B------:R1:W-:Y:S01]  /*4e140*/  STL [R1+0x1c8], R30 ;  /* 0x0001c81e01007387 */ /* 0x0003e20000100800 */
[C---:B---3--:R-:W-:Y:S08]  /*4e150*/  HMMA.1688.F32.TF32 R32, R216.reuse, R100, R108 ;  /* 0x00000064d820723c */ /* 0x048ff0000008106c */
[----:B-1----:R-:W-:Y:S01]  /*4e160*/  HMMA.1688.F32.TF32 R28, R216, R20, R228 ;  /* 0x00000014d81c723c */ /* 0x002fe200000810e4 */
[----:B------:R-:W-:Y:S10]  /*4e170*/  STL [R1+0x3ca8], R60 ;  /* 0x003ca83c01007387 */ /* 0x000ff40000100800 */
[----:B------:R-:W-:Y:S04]  /*4e180*/  STL.64 [R1+0x1b0], R32 ;  /* 0x0001b02001007387 */ /* 0x000fe80000100a00 */
[----:B------:R-:W-:Y:S04]  /*4e190*/  STL.64 [R1+0x1b8], R34 ;  /* 0x0001b82201007387 */ /* 0x000fe80000100a00 */
[----:B------:R1:W-:Y:S04]  /*4e1a0*/  STL [R1+0x1ac], R31 ;  /* 0x0001ac1f01007387 */ /* 0x0003e80000100800 */
[----:B------:R-:W2:Y:S04]  /*4e1b0*/  LDL.LU R228, [R1+0x1510] ;  /* 0x0015100001e47983 */ /* 0x000ea80000300800 */
[----:B------:R-:W2:Y:S04]  /*4e1c0*/  LDL.LU R229, [R1+0x1514] ;  /* 0x0015140001e57983 */ /* 0x000ea80000300800 */
[----:B------:R-:W2:Y:S04]  /*4e1d0*/  LDL.LU R230, [R1+0x1518] ;  /* 0x0015180001e67983 */ /* 0x000ea80000300800 */
[----:B------:R-:W2:Y:S01]  /*4e1e0*/  LDL.LU R231, [R1+0x151c] ;  /* 0x00151c0001e77983 */ /* 0x000ea20000300800 */
[----:B------:R-:W-:-:S02]  /*4e1f0*/  IMAD.MOV.U32 R61, RZ, RZ, R28 ;  /* 0x000000ffff3d7224 */ /* 0x000fc400078e001c */
[----:B------:R-:W-:Y:S02]  /*4e200*/  IMAD.MOV.U32 R62, RZ, RZ, R29 ;  /* 0x000000ffff3e7224 */ /* 0x000fe400078e001d */
[----:B------:R-:W-:Y:S02]  /*4e210*/  IMAD.MOV.U32 R63, RZ, RZ, R30 ;  /* 0x000000ffff3f7224 */ /* 0x000fe400078e001e */
[C---:B-1----:R-:W-:Y:S03]  /*4e220*/  HMMA.1688.F32.TF32 R28, R216.reuse, R24, R112 ;  /* 0x00000018d81c723c */ /* 0x042fe60000081070 */
[----:B------:R-:W-:Y:S04]  /*4e230*/  STL [R1+0x3cb4], R63 ;  /* 0x003cb43f01007387 */ /* 0x000fe80000100800 */
[----:B------:R-:W-:Y:S01]  /*4e240*/  STL [R1+0x3cb0], R62 ;  /* 0x003cb03e01007387 */ /* 0x000fe20000100800 */
[----:B------:R-:W-:Y:S03]  /*4e250*/  HMMA.1688.F32.TF32 R32, R216, R16, R116 ;  /* 0x00000010d820723c */ /* 0x000fe60000081074 */
[----:B------:R-:W-:Y:S08]  /*4e260*/  STL [R1+0x3cac], R61 ;  /* 0x003cac3d01007387 */ /* 0x000ff00000100800 */
[----:B------:R-:W-:Y:S01]  /*4e270*/  STL.64 [R1+0x190], R28 ;  /* 0x0001901c01007387 */ /* 0x000fe20000100a00 */
[----:B------:R-:W-:-:S03]  /*4e280*/  IMAD.MOV.U32 R60, RZ, RZ, R31 ;  /* 0x000000ffff3c7224 */ /* 0x000fc600078e001f */
[----:B------:R1:W-:Y:S02]  /*4e290*/  STL [R1+0x198], R30 ;  /* 0x0001981e01007387 */ /* 0x0003e40000100800 */
[C---:B-1----:R-:W-:Y:S02]  /*4e2a0*/  HMMA.1688.F32.TF32 R28, R216.reuse, R12, R208 ;  /* 0x0000000cd81c723c */ /* 0x042fe400000810d0 */
[----:B------:R-:W-:Y:S04]  /*4e2b0*/  STL [R1+0x3cb8], R60 ;  /* 0x003cb83c01007387 */ /* 0x000fe80000100800 */
[----:B------:R-:W-:Y:S04]  /*4e2c0*/  STL.64 [R1+0x180], R32 ;  /* 0x0001802001007387 */ /* 0x000fe80000100a00 */
[----:B------:R1:W-:Y:S09]  /*4e2d0*/  STL.64 [R1+0x188], R34 ;  /* 0x0001882201007387 */ /* 0x0003f20000100a00 */
[----:B------:R-:W-:Y:S01]  /*4e2e0*/  IMAD.MOV.U32 R69, RZ, RZ, R28 ;  /* 0x000000ffff457224 */ /* 0x000fe200078e001c */
[----:B------:R3:W-:Y:S01]  /*4e2f0*/  STL [R1+0x17c], R31 ;  /* 0x00017c1f01007387 */ /* 0x0007e20000100800 */
[----:B-1----:R-:W-:Y:S01]  /*4e300*/  HMMA.1688.F32.TF32 R32, R216, R8, R212 ;  /* 0x00000008d820723c */ /* 0x002fe200000810d4 */
[----:B------:R-:W-:-:S02]  /*4e310*/  IMAD.MOV.U32 R70, RZ, RZ, R29 ;  /* 0x000000ffff467224 */ /* 0x000fc400078e001d */
[----:B------:R-:W-:-:S05]  /*4e320*/  IMAD.MOV.U32 R71, RZ, RZ, R30 ;  /* 0x000000ffff477224 */ /* 0x000fca00078e001e */
[----:B---3--:R-:W-:Y:S01]  /*4e330*/  HMMA.1688.F32.TF32 R28, R216, R192, R220 ;  /* 0x000000c0d81c723c */ /* 0x008fe200000810dc */
[----:B------:R-:W-:Y:S04]  /*4e340*/  STL [R1+0x3d0c], R69 ;  /* 0x003d0c4501007387 */ /* 0x000fe80000100800 */
[----:B------:R-:W-:Y:S04]  /*4e350*/  STL [R1+0x3c84], R70 ;  /* 0x003c844601007387 */ /* 0x000fe80000100800 */
[----:B------:R1:W-:Y:S04]  /*4e360*/  STL [R1+0x3c80], R71 ;  /* 0x003c804701007387 */ /* 0x0003e80000100800 */
[----:B------:R-:W-:Y:S04]  /*4e370*/  STL.64 [R1+0x160], R32 ;  /* 0x0001602001007387 */ /* 0x000fe80000100a00 */
[----:B------:R-:W-:Y:S04]  /*4e380*/  STL.64 [R1+0x168], R34 ;  /* 0x0001682201007387 */ /* 0x000fe80000100a00 */
[----:B------:R2:W-:Y:S04]  /*4e390*/  STL [R1+0x158], R30 ;  /* 0x0001581e01007387 */ /* 0x0005e80000100800 */
[----:B------:R-:W3:Y:S04]  /*4e3a0*/  LDL.LU R112, [R1+0x1b50] ;  /* 0x001b500001707983 */ /* 0x000ee80000300800 */
[----:B------:R-:W3:Y:S04]  /*4e3b0*/  LDL.LU R113, [R1+0x1b54] ;  /* 0x001b540001717983 */ /* 0x000ee80000300800 */
[----:B------:R-:W3:Y:S04]  /*4e3c0*/  LDL.LU R114, [R1+0x1b58] ;  /* 0x001b580001727983 */ /* 0x000ee80000300800 */
[----:B------:R-:W3:Y:S04]  /*4e3d0*/  LDL.LU R115, [R1+0x1b5c] ;  /* 0x001b5c0001737983 */ /* 0x000ee80000300800 */
[----:B------:R-:W4:Y:S04]  /*4e3e0*/  LDL.LU R116, [R1+0x1f50] ;  /* 0x001f500001747983 */ /* 0x000f280000300800 */
[----:B------:R-:W4:Y:S04]  /*4e3f0*/  LDL.LU R117, [R1+0x1f54] ;  /* 0x001f540001757983 */ /* 0x000f280000300800 */
[----:B------:R-:W4:Y:S04]  /*4e400*/  LDL.LU R118, [R1+0x1f58] ;  /* 0x001f580001767983 */ /* 0x000f280000300800 */
[----:B------:R-:W4:Y:S01]  /*4e410*/  LDL.LU R119, [R1+0x1f5c] ;  /* 0x001f5c0001777983 */ /* 0x000f220000300800 */
[----:B------:R-:W-:-:S02]  /*4e420*/  IMAD.MOV.U32 R68, RZ, RZ, R31 ;  /* 0x000000ffff447224 */ /* 0x000fc400078e001f */
[----:B-1----:R-:W-:Y:S01]  /*4e430*/  IMAD.MOV.U32 R71, RZ, RZ, R29 ;  /* 0x000000ffff477224 */ /* 0x002fe200078e001d */
[----:B------:R-:W4:Y:S01]  /*4e440*/  LDL.LU R208, [R1+0x1f40] ;  /* 0x001f400001d07983 */ /* 0x000f220000300800 */
[----:B------:R-:W-:-:S03]  /*4e450*/  IMAD.MOV.U32 R70, RZ, RZ, R28 ;  /* 0x000000ffff467224 */ /* 0x000fc600078e001c */
[----:B------:R-:W4:Y:S04]  /*4e460*/  LDL.LU R209, [R1+0x1f44] ;  /* 0x001f440001d17983 */ /* 0x000f280000300800 */
[----:B------:R-:W4:Y:S04]  /*4e470*/  LDL.LU R210, [R1+0x1f48] ;  /* 0x001f480001d27983 */ /* 0x000f280000300800 */
[----:B------:R-:W4:Y:S04]  /*4e480*/  LDL.LU R211, [R1+0x1f4c] ;  /* 0x001f4c0001d37983 */ /* 0x000f280000300800 */
[----:B------:R-:W-:Y:S04]  /*4e490*/  STL [R1+0x3d18], R68 ;  /* 0x003d184401007387 */ /* 0x000fe80000100800 */
[----:B------:R-:W-:Y:S04]  /*4e4a0*/  STL [R1+0x3d14], R71 ;  /* 0x003d144701007387 */ /* 0x000fe80000100800 */
[----:B------:R-:W-:Y:S04]  /*4e4b0*/  STL [R1+0x3d10], R70 ;  /* 0x003d104601007387 */ /* 0x000fe80000100800 */
[----:B------:R-:W4:Y:S04]  /*4e4c0*/  LDL.LU R212, [R1+0x1f30] ;  /* 0x001f300001d47983 */ /* 0x000f280000300800 */
[----:B------:R-:W4:Y:S04]  /*4e4d0*/  LDL.LU R213, [R1+0x1f34] ;  /* 0x001f340001d57983 */ /* 0x000f280000300800 */
[----:B------:R-:W4:Y:S04]  /*4e4e0*/  LDL.LU R214, [R1+0x1f38] ;  /* 0x001f380001d67983 */ /* 0x000f280000300800 */
[----:B------:R-:W4:Y:S01]  /*4e4f0*/  LDL.LU R215, [R1+0x1f3c] ;  /* 0x001f3c0001d77983 */ /* 0x000f220000300800 */
        /* <DEDUP_REMOVED lines=12> */
[----:B------:R-:W-:-:S05]  /*4e5c0*/  IMAD.MOV.U32 R67, RZ, RZ, R31 ;  /* 0x000000ffff437224 */ /* 0x000fca00078e001f */
[----:B------:R-:W-:Y:S04]  /*4e5d0*/  STL.64 [R1+0x3d28], R66 ;  /* 0x003d284201007387 */ /* 0x000fe80000100a00 */
[----:B------:R-:W-:Y:S01]  /*4e5e0*/  STL.64 [R1+0x3d20], R64 ;  /* 0x003d204001007387 */ /* 0x000fe20000100a00 */
        /* <DEDUP_REMOVED lines=11> */
[----:B------:R-:W-:Y:S02]  /*4e6a0*/  IMAD.MOV.U32 R59, RZ, RZ, R31 ;  /* 0x000000ffff3b7224 */ /* 0x000fe400078e001f */
[C---:B------:R-:W-:Y:S08]  /*4e6b0*/  HMMA.1688.F32.TF32 R28, R216.reuse, R44, R208 ;  /* 0x0000002cd81c723c */ /* 0x040ff000000810d0 */
[----:B------:R-:W-:Y:S01]  /*4e6c0*/  HMMA.1688.F32.TF32 R32, R216, R48, R212 ;  /* 0x00000030d820723c */ /* 0x000fe200000810d4 */
[----:B------:R-:W-:Y:S04]  /*4e6d0*/  STL.64 [R1+0x3d38], R62 ;  /* 0x003d383e01007387 */ /* 0x000fe80000100a00 */
[----:B------:R-:W-:Y:S06]  /*4e6e0*/  STL.64 [R1+0x3d30], R60 ;  /* 0x003d303c01007387 */ /* 0x000fec0000100a00 */
[----:B------:R-:W-:-:S02]  /*4e6f0*/  IMAD.MOV.U32 R42, RZ, RZ, R30 ;  /* 0x000000ffff2a7224 */ /* 0x000fc400078e001e */
[----:B------:R-:W-:Y:S02]  /*4e700*/  IMAD.MOV.U32 R43, RZ, RZ, R31 ;  /* 0x000000ffff2b7224 */ /* 0x000fe400078e001f */
[----:B------:R-:W-:Y:S02]  /*4e710*/  IMAD.MOV.U32 R40, RZ, RZ, R28 ;  /* 0x000000ffff287224 */ /* 0x000fe400078e001c */
[----:B------:R-:W-:Y:S01]  /*4e720*/  IMAD.MOV.U32 R41, RZ, RZ, R29 ;  /* 0x000000ffff297224 */ /* 0x000fe200078e001d */
[----:B------:R-:W-:Y:S01]  /*4e730*/  STL.64 [R1+0x3d48], R58 ;  /* 0x003d483a01007387 */ /* 0x000fe20000100a00 */
[----:B------:R-:W-:Y:S02]  /*4e740*/  IMAD.MOV.U32 R30, RZ, RZ, R34 ;  /* 0x000000ffff1e7224 */ /* 0x000fe400078e0022 */
[----:B------:R-:W-:Y:S01]  /*4e750*/  IMAD.MOV.U32 R31, RZ, RZ, R35 ;  /* 0x000000ffff1f7224 */ /* 0x000fe200078e0023 */
[----:B------:R-:W-:Y:S01]  /*4e760*/  STL.64 [R1+0x3d40], R56 ;  /* 0x003d403801007387 */ /* 0x000fe20000100a00 */
[----:B------:R-:W-:-:S02]  /*4e770*/  IMAD.MOV.U32 R28, RZ, RZ, R32 ;  /* 0x000000ffff1c7224 */ /* 0x000fc400078e0020 */
[----:B------:R-:W-:Y:S01]  /*4e780*/  IMAD.MOV.U32 R29, RZ, RZ, R33 ;  /* 0x000000ffff1d7224 */ /* 0x000fe200078e0021 */
[----:B------:R-:W-:Y:S04]  /*4e790*/  STL.64 [R1+0x3d58], R42 ;  /* 0x003d582a01007387 */ /* 0x000fe80000100a00 */
[----:B------:R-:W-:Y:S04]  /*4e7a0*/  STL.64 [R1+0x3d50], R40 ;  /* 0x003d502801007387 */ /* 0x000fe80000100a00 */
[----:B------:R-:W-:Y:S04]  /*4e7b0*/  STL.64 [R1+0x3d68], R30 ;  /* 0x003d681e01007387 */ /* 0x000fe80000100a00 */
[----:B------:R2:W-:Y:S04]  /*4e7c0*/  STL.64 [R1+0x3d60], R28 ;  /* 0x003d601c01007387 */ /* 0x0005e80000100a00 */
[----:B------:R-:W3:Y:S04]  /*4e7d0*/  LDL.LU R134, [R1+0x1e78] ;  /* 0x001e780001867983 */ /* 0x000ee80000300800 */
[----:B------:R-:W3:Y:S04]  /*4e7e0*/  LDL.LU R135, [R1+0x1e7c] ;  /* 0x001e7c0001877983 */ /* 0x000ee80000300800 */
[----:B------:R-:W4:Y:S04]  /*4e7f0*/  LDL.LU R104, [R1+0x1f00] ;  /* 0x001f000001687983 */ /* 0x000f280000300800 */
[----:B------:R-:W4:Y:S04]  /*4e800*/  LDL.LU R105, [R1+0x1f04] ;  /* 0x001f040001697983 */ /* 0x000f280000300800 */
[----:B------:R-:W4:Y:S04]  /*4e810*/  LDL.LU R106, [R1+0x1f08] ;  /* 0x001f0800016a7983 */ /* 0x000f280000300800 */
[----:B------:R-:W4:Y:S01]  /*4e820*/  LDL.LU R107, [R1+0x1f0c] ;  /* 0x001f0c00016b7983 */ /* 0x000f220000300800 */
[C---:B--2---:R-:W-:Y:S03]  /*4e830*/  HMMA.1688.F32.TF32 R28, R216.reuse, R124, R228 ;  /* 0x0000007cd81c723c */ /* 0x044fe600000810e4 */
        /* <DEDUP_REMOVED lines=33> */
[----:B------:R-:W-:Y:S01]  /*4ea50*/  IMAD.MOV.U32 R36, RZ, RZ, R40 ;  /* 0x000000ffff247224 */ /* 0x000fe200078e0028 */
[----:B------:R-:W-:Y:S01]  /*4ea60*/  STL.64 [R1+0x3d78], R70 ;  /* 0x003d784601007387 */ /* 0x000fe20000100a00 */
[----:B------:R-:W-:Y:S02]  /*4ea70*/  IMAD.MOV.U32 R34, RZ, RZ, R43 ;  /* 0x000000ffff227224 */ /* 0x000fe400078e002b */
[----:B------:R-:W-:Y:S01]  /*4ea80*/  IMAD.MOV.U32 R32, RZ, RZ, R41 ;  /* 0x000000ffff207224 */ /* 0x000fe200078e0029 */
[----:B------:R-:W-:Y:S01]  /*4ea90*/  STL.64 [R1+0x3d70], R68 ;  /* 0x003d704401007387 */ /* 0x000fe20000100a00 */
[----:B------:R-:W-:Y:S01]  /*4eaa0*/  IMAD.MOV.U32 R33, RZ, RZ, R42 ;  /* 0x000000ffff217224 */ /* 0x000fe200078e002a */
[----:B----4-:R-:W-:-:S15]  /*4eab0*/  HMMA.1688.F32.TF32 R28, R216, R128, R104 ;  /* 0x00000080d81c723c */ /* 0x010fde0000081068 */
[----:B------:R-:W-:-:S04]  /*4eac0*/  NOP ;  /* 0x0000000000007918 */ /* 0x000fc80000000000 */
[----:B------:R-:W-:Y:S02]  /*4ead0*/  IMAD.MOV.U32 R38, RZ, RZ, R30 ;  /* 0x000000ffff267224 */ /* 0x000fe400078e001e */
[----:B------:R-:W-:Y:S02]  /*4eae0*/  IMAD.MOV.U32 R39, RZ, RZ, R31 ;  /* 0x000000ffff277224 */ /* 0x000fe400078e001f */
[----:B------:R-:W-:Y:S02]  /*4eaf0*/  IMAD.MOV.U32 R37, RZ, RZ, R29 ;  /* 0x000000ffff257224 */ /* 0x000fe400078e001d */
[----:B------:R-:W-:Y:S01]  /*4eb00*/  IMAD.MOV.U32 R35, RZ, RZ, R28 ;  /* 0x000000ffff237224 */ /* 0x000fe200078e001c */
[----:B------:R-:W-:Y:S04]  /*4eb10*/  STL.64 [R1+0x3d98], R38 ;  /* 0x003d982601007387 */ /* 0x000fe80000100a00 */
[----:B------:R-:W-:Y:S04]  /*4eb20*/  STL.64 [R1+0x3d90], R36 ;  /* 0x003d902401007387 */ /* 0x000fe80000100a00 */
[----:B------:R-:W-:Y:S04]  /*4eb30*/  STL.64 [R1+0x3d88], R34 ;  /* 0x003d882201007387 */ /* 0x000fe80000100a00 */
[----:B------:R1:W-:Y:S01]  /*4eb40*/  STL.64 [R1+0x3d80], R32 ;  /* 0x003d802001007387 */ /* 0x0003e20000100a00 */
[C---:B---3--:R-:W-:Y:S08]  /*4eb50*/  HMMA.1688.F32.TF32 R132, R216.reuse, R164, R132 ;  /* 0x000000a4d884723c */ /* 0x048ff00000081084 */
[C---:B--2---:R-:W-:Y:S08]  /*4eb60*/  HMMA.1688.F32.TF32 R72, R216.reuse, R136, R108 ;  /* 0x00000088d848723c */ /* 0x044ff0000008106c */
[C---:B------:R-:W-:Y:S11]  /*4eb70*/  HMMA.1688.F32.TF32 R88, R216.reuse, R140, R112 ;  /* 0x0000008cd858723c */ /* 0x040ff60000081070 */
[----:B------:R-:W-:Y:S01]  /*4eb80*/  STL.64 [R1+0x3c28], R74 ;  /* 0x003c284a01007387 */ /* 0x000fe20000100a00 */
[C---:B------:R-:W-:Y:S03]  /*4eb90*/  HMMA.1688.F32.TF32 R92, R216.reuse, R144, R116 ;  /* 0x00000090d85c723c */ /* 0x040fe60000081074 */
[----:B------:R-:W-:Y:S05]  /*4eba0*/  STL.64 [R1+0x3c20], R72 ;  /* 0x003c204801007387 */ /* 0x000fea0000100a00 */
[C---:B------:R-:W-:Y:S08]  /*4ebb0*/  HMMA.1688.F32.TF32 R116, R216.reuse, R160, R228 ;  /* 0x000000a0d874723c */ /* 0x040ff000000810e4 */
[C---:B------:R-:W-:Y:S01]  /*4ebc0*/  HMMA.1688.F32.TF32 R104, R216.reuse, R148, R208 ;  /* 0x00000094d868723c */ /* 0x040fe200000810d0 */
[----:B------:R-:W-:Y:S04]  /*4ebd0*/  STL [R1+0x3bfc], R88 ;  /* 0x003bfc5801007387 */ /* 0x000fe80000100800 */
[----:B------:R-:W-:Y:S03]  /*4ebe0*/  STL [R1+0x3bf8], R89 ;  /* 0x003bf85901007387 */ /* 0x000fe60000100800 */
[C---:B------:R-:W-:Y:S01]  /*4ebf0*/  HMMA.1688.F32.TF32 R108, R216.reuse, R152, R212 ;  /* 0x00000098d86c723c */ /* 0x040fe200000810d4 */
[----:B------:R-:W-:Y:S04]  /*4ec00*/  STL [R1+0x3bf4], R90 ;  /* 0x003bf45a01007387 */ /* 0x000fe80000100800 */
[----:B------:R-:W-:Y:S03]  /*4ec10*/  STL [R1+0x3bf0], R91 ;  /* 0x003bf05b01007387 */ /* 0x000fe60000100800 */
[----:B------:R-:W-:Y:S01]  /*4ec20*/  HMMA.1688.F32.TF32 R112, R216, R156, R220 ;  /* 0x0000009cd870723c */ /* 0x000fe200000810dc */
[----:B------:R-:W-:Y:S04]  /*4ec30*/  STL [R1+0x3c0c], R92 ;  /* 0x003c0c5c01007387 */ /* 0x000fe80000100800 */
[----:B------:R2:W-:Y:S04]  /*4ec40*/  STL [R1+0x3c08], R93 ;  /* 0x003c085d01007387 */ /* 0x0005e80000100800 */
[----:B------:R3:W-:Y:S04]  /*4ec50*/  STL [R1+0x3c04], R94 ;  /* 0x003c045e01007387 */ /* 0x0007e80000100800 */
[----:B------:R4:W-:Y:S04]  /*4ec60*/  STL [R1+0x3c00], R95 ;  /* 0x003c005f01007387 */ /* 0x0009e80000100800 */
[----:B------:R-:W-:Y:S04]  /*4ec70*/  STL [R1+0x3c18], R104 ;  /* 0x003c186801007387 */ /* 0x000fe80000100800 */
[----:B------:R-:W-:Y:S04]  /*4ec80*/  STL [R1+0x3c14], R105 ;  /* 0x003c146901007387 */ /* 0x000fe80000100800 */
[----:B------:R-:W-:Y:S04]  /*4ec90*/  STL [R1+0x3c10], R106 ;  /* 0x003c106a01007387 */ /* 0x000fe80000100800 */
[----:B------:R1:W-:Y:S01]  /*4eca0*/  STL [R1+0x3bec], R107 ;  /* 0x003bec6b01007387 */ /* 0x0003e20000100800 */
[----:B------:R-:W-:-:S03]  /*4ecb0*/  IMAD.MOV.U32 R220, RZ, RZ, R201 ;  /* 0x000000ffffdc7224 */ /* 0x000fc600078e00c9 */
[----:B------:R-:W-:Y:S01]  /*4ecc0*/  STL [R1+0x3be8], R111 ;  /* 0x003be86f01007387 */ /* 0x000fe20000100800 */
[----:B------:R-:W-:-:S03]  /*4ecd0*/  IMAD.MOV.U32 R221, RZ, RZ, R200 ;  /* 0x000000ffffdd7224 */ /* 0x000fc600078e00c8 */
[----:B------:R-:W-:Y:S01]  /*4ece0*/  STL [R1+0x3be4], R114 ;  /* 0x003be47201007387 */ /* 0x000fe20000100800 */
[----:B------:R-:W-:-:S03]  /*4ecf0*/  IMAD.MOV.U32 R222, RZ, RZ, R205 ;  /* 0x000000ffffde7224 */ /* 0x000fc600078e00cd */
[----:B------:R-:W-:Y:S01]  /*4ed00*/  STL [R1+0x3be0], R115 ;  /* 0x003be07301007387 */ /* 0x000fe20000100800 */
[----:B------:R-:W-:-:S03]  /*4ed10*/  IMAD.MOV.U32 R223, RZ, RZ, R204 ;  /* 0x000000ffffdf7224 */ /* 0x000fc600078e00cc */
[----:B------:R-:W-:Y:S04]  /*4ed20*/  STL [R1+0x3bdc], R119 ;  /* 0x003bdc7701007387 */ /* 0x000fe80000100800 */
        /* <DEDUP_REMOVED lines=30> */
[----:B------:R-:W-:Y:S04]  /*4ef10*/  STL.64 [R1+0x3c38], R134 ;  /* 0x003c388601007387 */ /* 0x000fe80000100a00 */
[----:B------:R-:W-:Y:S04]  /*4ef20*/  STL.64 [R1+0x3c30], R132 ;  /* 0x003c308401007387 */ /* 0x000fe80000100a00 */
[----:B------:R-:W4:Y:S04]  /*4ef30*/  LDL.LU R236, [R1+0x1e80] ;  /* 0x001e800001ec7983 */ /* 0x000f280000300800 */
[----:B------:R-:W4:Y:S04]  /*4ef40*/  LDL.LU R237, [R1+0x1e84] ;  /* 0x001e840001ed7983 */ /* 0x000f280000300800 */
[----:B------:R-:W4:Y:S04]  /*4ef50*/  LDL.LU R238, [R1+0x1e88] ;  /* 0x001e880001ee7983 */ /* 0x000f280000300800 */
[----:B------:R-:W4:Y:S01]  /*4ef60*/  LDL.LU R239, [R1+0x1e8c] ;  /* 0x001e8c0001ef7983 */ /* 0x000f220000300800 */
[C---:B--2---:R-:W-:Y:S08]  /*4ef70*/  HMMA.1688.F32.TF32 R196, R216.reuse, R168, R196 ;  /* 0x000000a8d8c4723c */ /* 0x044ff000000810c4 */
[C---:B---3--:R-:W-:Y:S08]  /*4ef80*/  HMMA.1688.F32.TF32 R200, R216.reuse, R172, R200 ;  /* 0x000000acd8c8723c */ /* 0x048ff000000810c8 */
[C---:B----4-:R-:W-:Y:S03]  /*4ef90*/  HMMA.1688.F32.TF32 R204, R216.reuse, R176, R204 ;  /* 0x000000b0d8cc723c */ /* 0x050fe600000810cc */
[----:B------:R-:W-:Y:S05]  /*4efa0*/  STL.64 [R1+0x3c48], R198 ;  /* 0x003c48c601007387 */ /* 0x000fea0000100a00 */
[C---:B------:R-:W-:Y:S01]  /*4efb0*/  HMMA.1688.F32.TF32 R208, R216.reuse, R180, R208 ;  /* 0x000000b4d8d0723c */ /* 0x040fe200000810d0 */
[----:B------:R-:W-:Y:S07]  /*4efc0*/  STL.64 [R1+0x3c40], R196 ;  /* 0x003c40c401007387 */ /* 0x000fee0000100a00 */
[C---:B------:R-:W-:Y:S08]  /*4efd0*/  HMMA.1688.F32.TF32 R212, R216.reuse, R184, R212 ;  /* 0x000000b8d8d4723c */ /* 0x040ff000000810d4 */
[----:B------:R-:W-:Y:S08]  /*4efe0*/  HMMA.1688.F32.TF32 R216, R216, R188, R220 ;  /* 0x000000bcd8d8723c */ /* 0x000ff000000810dc */
[C---:B------:R-:W-:Y:S01]  /*4eff0*/  HMMA.1688.F32.TF32 R220, R224.reuse, R120, R228 ;  /* 0x00000078e0dc723c */ /* 0x040fe200000810e4 */
[----:B------:R-:W-:Y:S04]  /*4f000*/  STL.64 [R1+0x3c58], R202 ;  /* 0x003c58ca01007387 */ /* 0x000fe80000100a00 */
[----:B------:R-:W-:Y:S03]  /*4f010*/  STL.64 [R1+0x3c50], R200 ;  /* 0x003c50c801007387 */ /* 0x000fe60000100a00 */
[C---:B------:R-:W-:Y:S01]  /*4f020*/  HMMA.1688.F32.TF32 R28, R224.reuse, R96, R232 ;  /* 0x00000060e01c723c */ /* 0x040fe200000810e8 */
[----:B------:R-:W-:Y:S04]  /*4f030*/  STL.64 [R1+0x3c68], R206 ;  /* 0x003c68ce01007387 */ /* 0x000fe80000100a00 */
[----:B------:R2:W-:Y:S03]  /*4f040*/  STL.64 [R1+0x3c60], R204 ;  /* 0x003c60cc01007387 */ /* 0x0005e60000100a00 */
[----:B-1----:R-:W-:Y:S01]  /*4f050*/  HMMA.1688.F32.TF32 R32, R224, R4, R248 ;  /* 0x00000004e020723c */ /* 0x002fe200000810f8 */
        /* <DEDUP_REMOVED lines=9> */
[----:B------:R-:W-:Y:S02]  /*4f0f0*/  IMAD.MOV.U32 R95, RZ, RZ, R30 ;  /* 0x000000ffff5f7224 */ /* 0x000fe400078e001e */
[----:B------:R-:W-:Y:S01]  /*4f100*/  IMAD.MOV.U32 R88, RZ, RZ, R31 ;  /* 0x000000ffff587224 */ /* 0x000fe200078e001f */
[----:B------:R-:W-:Y:S01]  /*4f110*/  STL.64 [R1+0x3dd0], R220 ;  /* 0x003dd0dc01007387 */ /* 0x000fe20000100a00 */
[----:B------:R-:W-:Y:S03]  /*4f120*/  HMMA.1688.F32.TF32 R28, R224, R100, R236 ;  /* 0x00000064e01c723c */ /* 0x000fe600000810ec */
        /* <DEDUP_REMOVED lines=76> */
[----:B------:R-:W-:Y:S04]  /*4f5f0*/  STL.64 [R1+0x3e28], R94 ;  /* 0x003e285e01007387 */ /* 0x000fe80000100a00 */
[----:B------:R-:W-:Y:S04]  /*4f600*/  LDS R228, [R3+UR10+0x8680] ;  /* 0x0086800a03e47984 */ /* 0x000fe80008000800 */
[----:B------:R-:W-:Y:S04]  /*4f610*/  LDS R230, [R3+UR10+0xa680] ;  /* 0x00a6800a03e67984 */ /* 0x000fe80008000800 */
[----:B------:R-:W-:Y:S04]  /*4f620*/  LDS R229, [R247+UR10+0x8680] ;  /* 0x0086800af7e57984 */ /* 0x000fe80008000800 */
[----:B------:R-:W1:Y:S01]  /*4f630*/  LDS R231, [R247+UR10+0xa680] ;  /* 0x00a6800af7e77984 */ /* 0x000e620008000800 */
[----:B--2---:R-:W-:-:S15]  /*4f640*/  HMMA.1688.F32.TF32 R204, R224, R20, R204 ;  /* 0x00000014e0cc723c */ /* 0x004fde00000810cc */
[----:B------:R-:W-:-:S04]  /*4f650*/  NOP ;  /* 0x0000000000007918 */ /* 0x000fc80000000000 */
[----:B------:R-:W-:Y:S02]  /*4f660*/  IMAD.MOV.U32 R92, RZ, RZ, R207 ;  /* 0x000000ffff5c7224 */ /* 0x000fe400078e00cf */
[----:B------:R-:W-:Y:S01]  /*4f670*/  IMAD.MOV.U32 R106, RZ, RZ, R206 ;  /* 0x000000ffff6a7224 */ /* 0x000fe200078e00ce */
[----:B---3--:R-:W-:Y:S01]  /*4f680*/  HMMA.1688.F32.TF32 R88, R224, R24, R200 ;  /* 0x00000018e058723c */ /* 0x008fe200000810c8 */
[----:B------:R-:W-:Y:S02]  /*4f690*/  IMAD.MOV.U32 R104, RZ, RZ, R204 ;  /* 0x000000ffff687224 */ /* 0x000fe400078e00cc */
[----:B------:R-:W-:Y:S01]  /*4f6a0*/  IMAD.MOV.U32 R105, RZ, RZ, R205 ;  /* 0x000000ffff697224 */ /* 0x000fe200078e00cd */
[----:B------:R2:W-:Y:S04]  /*4f6b0*/  STL.64 [R1+0x3e20], R92 ;  /* 0x003e205c01007387 */ /* 0x0005e80000100a00 */
[----:B------:R-:W-:Y:S04]  /*4f6c0*/  STL.64 [R1+0x3e18], R106 ;  /* 0x003e186a01007387 */ /* 0x000fe80000100a00 */
[----:B------:R3:W-:Y:S07]  /*4f6d0*/  STL.64 [R1+0x3e10], R104 ;  /* 0x003e106801007387 */ /* 0x0007ee0000100a00 */
[----:B------:R-:W-:-:S02]  /*4f6e0*/  IMAD.MOV.U32 R111, RZ, RZ, R88 ;  /* 0x000000ffff6f7224 */ /* 0x000fc400078e0058 */
[----:B------:R-:W-:Y:S02]  /*4f6f0*/  IMAD.MOV.U32 R114, RZ, RZ, R89 ;  /* 0x000000ffff727224 */ /* 0x000fe400078e0059 */
[----:B------:R-:W-:Y:S02]  /*4f700*/  IMAD.MOV.U32 R115, RZ, RZ, R90 ;  /* 0x000000ffff737224 */ /* 0x000fe400078e005a */
[----:B------:R-:W-:Y:S02]  /*4f710*/  IMAD.MOV.U32 R119, RZ, RZ, R91 ;  /* 0x000000ffff777224 */ /* 0x000fe400078e005b */
[C---:B----4-:R-:W-:Y:S08]  /*4f720*/  HMMA.1688.F32.TF32 R88, R224.reuse, R8, R72 ;  /* 0x00000008e058723c */ /* 0x050ff00000081048 */
[C---:B--2---:R-:W-:Y:S08]  /*4f730*/  HMMA.1688.F32.TF32 R92, R224.reuse, R12, R132 ;  /* 0x0000000ce05c723c */ /* 0x044ff00000081084 */
[C---:B---3--:R-:W-:Y:S01]  /*4f740*/  HMMA.1688.F32.TF32 R104, R224.reuse, R16, R196 ;  /* 0x00000010e068723c */ /* 0x048fe200000810c4 */
        /* <DEDUP_REMOVED lines=156> */
[----:B----4-:R-:W-:Y:S08]  /*50110*/  HMMA.1688.F32.TF32 R68, R228, R16, R68 ;  /* 0x00000010e444723c */ /* 0x010ff00000081044 */
[C---:B--2---:R-:W-:Y:S08]  /*50120*/  HMMA.1688.F32.TF32 R88, R224.reuse, R168, R88 ;  /* 0x000000a8e058723c */ /* 0x044ff00000081058 */
[C---:B---3--:R-:W-:Y:S08]  /*50130*/  HMMA.1688.F32.TF32 R92, R224.reuse, R164, R92 ;  /* 0x000000a4e05c723c */ /* 0x048ff0000008105c */
[C---:B------:R-:W-:Y:S08]  /*50140*/  HMMA.1688.F32.TF32 R104, R224.reuse, R160, R104 ;  /* 0x000000a0e068723c */ /* 0x040ff00000081068 */
[C---:B------:R-:W-:Y:S08]  /*50150*/  HMMA.1688.F32.TF32 R108, R224.reuse, R148, R108 ;  /* 0x00000094e06c723c */ /* 0x040ff0000008106c */
[C---:B------:R-:W-:Y:S11]  /*50160*/  HMMA.1688.F32.TF32 R112, R224.reuse, R152, R112 ;  /* 0x00000098e070723c */ /* 0x040ff60000081070 */
[----:B------:R-:W-:Y:S04]  /*50170*/  STL.64 [R1+0x600], R108 ;  /* 0x0006006c01007387 */ /* 0x000fe80000100a00 */
[----:B------:R1:W-:Y:S02]  /*50180*/  STL.64 [R1+0x608], R110 ;  /* 0x0006086e01007387 */ /* 0x0003e40000100a00 */
[----:B-1----:R-:W-:Y:S02]  /*50190*/  HMMA.1688.F32.TF32 R108, R224, R156, R116 ;  /* 0x0000009ce06c723c */ /* 0x002fe40000081074 */
[----:B------:R-:W-:Y:S04]  /*501a0*/  STL.64 [R1+0x5f0], R112 ;  /* 0x0005f07001007387 */ /* 0x000fe80000100a00 */
[----:B------:R-:W-:-:S13]  /*501b0*/  STL.64 [R1+0x5f8], R114 ;  /* 0x0005f87201007387 */ /* 0x000fda0000100a00 */
        /* <DEDUP_REMOVED lines=31> */
[----:B------:R-:W2:Y:S05]  /*503b0*/  LDS R227, [R247+UR10+0xa700] ;  /* 0x00a7000af7e37984 */ /* 0x000eaa0008000800 */
        /* <DEDUP_REMOVED lines=37> */
[----:B------:R-:W-:Y:S04]  /*50610*/  STL.64 [R1+0x898], R38 ;  /* 0x0008982601007387 */ /* 0x000fe80000100a00 */
[----:B------:R-:W3:Y:S04]  /*50620*/  LDL.LU R232, [R1+0x2570] ;  /* 0x0025700001e87983 */ /* 0x000ee80000300800 */
[----:B------:R-:W-:Y:S04]  /*50630*/  STL.64 [R1+0x880], R32 ;  /* 0x0008802001007387 */ /* 0x000fe80000100a00 */
[----:B------:R-:W-:Y:S04]  /*50640*/  STL.64 [R1+0x888], R34 ;  /* 0x0008882201007387 */ /* 0x000fe80000100a00 */
        /* <DEDUP_REMOVED lines=97> */
[C---:B------:R-:W-:Y:S11]  /*50c60*/  HMMA.1688.F32.TF32 R88, R228.reuse, R136, R88 ;  /* 0x00000088e458723c */ /* 0x040ff60000081058 */
        /* <DEDUP_REMOVED lines=36> */
[----:B------:R1:W-:Y:S02]  /*50eb0*/  STL.64 [R1+0x7a8], R34 ;  /* 0x0007a82201007387 */ /* 0x0003e40000100a00 */
[----:B-1----:R-:W-:Y:S02]  /*50ec0*/  HMMA.1688.F32.TF32 R32, R228, R188, R28 ;  /* 0x000000bce420723c */ /* 0x002fe4000008101c */
[----:B------:R-:W-:Y:S01]  /*50ed0*/  STL.64 [R1+0x790], R72 ;  /* 0x0007904801007387 */ /* 0x000fe20000100a00 */
[----:B------:R-:W-:-:S02]  /*50ee0*/  IMAD.MOV.U32 R237, RZ, RZ, R246 ;  /* 0x000000ffffed7224 */ /* 0x000fc400078e00f6 */
[----:B------:R-:W-:Y:S01]  /*50ef0*/  IMAD.MOV.U32 R238, RZ, RZ, R245 ;  /* 0x000000ffffee7224 */ /* 0x000fe200078e00f5 */
[----:B------:R-:W-:Y:S02]  /*50f00*/  LDS R228, [R3+UR10+0x8780] ;  /* 0x0087800a03e47984 */ /* 0x000fe40008000800 */
[----:B------:R-:W-:Y:S02]  /*50f10*/  HMMA.1688.F32.TF32 R28, R224, R120, R40 ;  /* 0x00000078e01c723c */ /* 0x000fe40000081028 */
[----:B------:R-:W-:Y:S04]  /*50f20*/  STL.64 [R1+0x798], R74 ;  /* 0x0007984a01007387 */ /* 0x000fe80000100a00 */
[----:B------:R-:W-:Y:S04]  /*50f30*/  STL.64 [R1+0x780], R36 ;  /* 0x0007802401007387 */ /* 0x000fe80000100a00 */
[----:B------:R-:W-:Y:S04]  /*50f40*/  STL.64 [R1+0x788], R38 ;  /* 0x0007882601007387 */ /* 0x000fe80000100a00 */
[----:B------:R-:W-:Y:S04]  /*50f50*/  STL.64 [R1+0x760], R32 ;  /* 0x0007602001007387 */ /* 0x000fe80000100a00 */
[----:B------:R-:W-:Y:S04]  /*50f60*/  STL.64 [R1+0x768], R34 ;  /* 0x0007682201007387 */ /* 0x000fe80000100a00 */
[----:B------:R-:W-:Y:S04]  /*50f70*/  STL.64 [R1+0x750], R28 ;  /* 0x0007501c01007387 */ /* 0x000fe80000100a00 */
[----:B------:R1:W-:Y:S01]  /*50f80*/  STL.64 [R1+0x758], R30 ;  /* 0x0007581e01007387 */ /* 0x0003e20000100a00 */
[----:B------:R-:W-:-:S03]  /*50f90*/  IMAD.MOV.U32 R239, RZ, RZ, R244 ;  /* 0x000000ffffef7224 */ /* 0x000fc600078e00f4 */
[----:B------:R-:W-:Y:S04]  /*50fa0*/  LDS R230, [R3+UR10+0xa780] ;  /* 0x00a7800a03e67984 */ /* 0x000fe80008000800 */
[----:B------:R-:W-:Y:S01]  /*50fb0*/  LDS R229, [R247+UR10+0x8780] ;  /* 0x0087800af7e57984 */ /* 0x000fe20008000800 */
[C---:B-1----:R-:W-:Y:S03]  /*50fc0*/  HMMA.1688.F32.TF32 R28, R224.reuse, R4, R56 ;  /* 0x00000004e01c723c */ /* 0x042fe60000081038 */
[----:B------:R-:W1:Y:S05]  /*50fd0*/  LDS R231, [R247+UR10+0xa780] ;  /* 0x00a7800af7e77984 */ /* 0x000e6a0008000800 */
[C---:B------:R-:W-:Y:S08]  /*50fe0*/  HMMA.1688.F32.TF32 R36, R224.reuse, R96, R60 ;  /* 0x00000060e024723c */ /* 0x040ff0000008103c */
[C---:B------:R-:W-:Y:S03]  /*50ff0*/  HMMA.1688.F32.TF32 R32, R224.reuse, R100, R64 ;  /* 0x00000064e020723c */ /* 0x040fe60000081040 */
[----:B------:R-:W-:Y:S04]  /*51000*/  STL.64 [R1+0x8a0], R28 ;  /* 0x0008a01c01007387 */ /* 0x000fe80000100a00 */
[----:B------:R2:W-:Y:S02]  /*51010*/  STL.64 [R1+0x8a8], R30 ;  /* 0x0008a81e01007387 */ /* 0x0005e40000100a00 */
[C---:B--2---:R-:W-:Y:S02]  /*51020*/  HMMA.1688.F32.TF32 R28, R224.reuse, R20, R240 ;  /* 0x00000014e01c723c */ /* 0x044fe400000810f0 */
[----:B------:R-:W-:Y:S04]  /*51030*/  STL.64 [R1+0x8b0], R36 ;  /* 0x0008b02401007387 */ /* 0x000fe80000100a00 */
[----:B------:R2:W-:Y:S04]  /*51040*/  STL.64 [R1+0x8b8], R38 ;  /* 0x0008b82601007387 */ /* 0x0005e80000100a00 */
[----:B------:R-:W-:Y:S04]  /*51050*/  STL.64 [R1+0x8c0], R32 ;  /* 0x0008c02001007387 */ /* 0x000fe80000100a00 */
[----:B------:R3:W-:Y:S01]  /*51060*/  STL.64 [R1+0x8c8], R34 ;  /* 0x0008c82201007387 */ /* 0x0007e20000100a00 */
[----:B--2---:R-:W-:Y:S04]  /*51070*/  HMMA.1688.F32.TF32 R36, R224, R24, R248 ;  /* 0x00000018e024723c */ /* 0x004fe800000810f8 */
[----:B------:R-:W-:Y:S01]  /*51080*/  IMAD.MOV.U32 R246, RZ, RZ, R29 ;  /* 0x000000fffff67224 */ /* 0x000fe200078e001d */
[----:B------:R2:W-:Y:S01]  /*51090*/  STL [R1+0x8d0], R28 ;  /* 0x0008d01c01007387 */ /* 0x0005e20000100800 */
[----:B------:R-:W-:-:S02]  /*510a0*/  IMAD.MOV.U32 R244, RZ, RZ, R30 ;  /* 0x000000fffff47224 */ /* 0x000fc400078e001e */
[----:B------:R-:W-:Y:S01]  /*510b0*/  IMAD.MOV.U32 R245, RZ, RZ, R31 ;  /* 0x000000fffff57224 */ /* 0x000fe200078e001f */
[C---:B---3--:R-:W-:Y:S08]  /*510c0*/  HMMA.1688.F32.TF32 R32, R224.reuse, R16, R232 ;  /* 0x00000010e020723c */ /* 0x048ff000000810e8 */
[C---:B--2---:R-:W-:Y:S02]  /*510d0*/  HMMA.1688.F32.TF32 R28, R224.reuse, R12, R236 ;  /* 0x0000000ce01c723c */ /* 0x044fe400000810ec */
[----:B------:R2:W-:Y:S04]  /*510e0*/  STL.64 [R1+0x8e0], R36 ;  /* 0x0008e02401007387 */ /* 0x0005e80000100a00 */
[----:B------:R3:W-:Y:S04]  /*510f0*/  STL.64 [R1+0x8e8], R38 ;  /* 0x0008e82601007387 */ /* 0x0007e80000100a00 */
[----:B------:R-:W1:Y:S04]  /*51100*/  LDL.LU R248, [R1+0x2660] ;  /* 0x0026600001f87983 */ /* 0x000e680000300800 */
        /* <DEDUP_REMOVED lines=31> */
[----:B----4-:R-:W3:Y:S04]  /*51300*/  LDL.LU R32, [R1+0x2770] ;  /* 0x0027700001207983 */ /* 0x010ee80000300800 */
[----:B------:R-:W3:Y:S04]  /*51310*/  LDL.LU R33, [R1+0x2774] ;  /* 0x0027740001217983 */ /* 0x000ee80000300800 */
[----:B------:R-:W3:Y:S04]  /*51320*/  LDL.LU R34, [R1+0x2778] ;  /* 0x0027780001227983 */ /* 0x000ee80000300800 */
        /* <DEDUP_REMOVED lines=147> */
[----:B-1----:R-:W-:Y:S03]  /*51c60*/  HMMA.1688.F32.TF32 R28, R228, R120, R248 ;  /* 0x00000078e41c723c */ /* 0x002fe600000810f8 */
[----:B------:R-:W-:Y:S04]  /*51c70*/  LDS R225, [R247+UR10+0xc000] ;  /* 0x00c0000af7e17984 */ /* 0x000fe80008000800 */
[----:B------:R-:W-:Y:S04]  /*51c80*/  STL.64 [R1+0x990], R36 ;  /* 0x0009902401007387 */ /* 0x000fe80000100a00 */
[----:B------:R-:W-:Y:S04]  /*51c90*/  STL.64 [R1+0x998], R38 ;  /* 0x0009982601007387 */ /* 0x000fe80000100a00 */
[----:B------:R-:W-:Y:S04]  /*51ca0*/  STL.64 [R1+0x960], R32 ;  /* 0x0009602001007387 */ /* 0x000fe80000100a00 */
[----:B------:R1:W-:Y:S01]  /*51cb0*/  STL.64 [R1+0x968], R34 ;  /* 0x0009682201007387 */ /* 0x0003e20000100a00 */
[----:B------:R-:W-:-:S03]  /*51cc0*/  IMAD.MOV.U32 R121, RZ, RZ, R30 ;  /* 0x000000ffff797224 */ /* 0x000fc600078e001e */
[----:B------:R2:W-:Y:S01]  /*51cd0*/  STL.64 [R1+0x950], R28 ;  /* 0x0009501c01007387 */ /* 0x0005e20000100a00 */
[----:B------:R-:W-:-:S03]  /*51ce0*/  IMAD.MOV.U32 R120, RZ, RZ, R31 ;  /* 0x000000ffff787224 */ /* 0x000fc600078e001f */
[----:B------:R-:W3:Y:S01]  /*51cf0*/  LDS R227, [R247+UR10+0xe000] ;  /* 0x00e0000af7e37984 */ /* 0x000ee20008000800 */
[C---:B-1----:R-:W-:Y:S08]  /*51d00*/  HMMA.1688.F32.TF32 R32, R228.reuse, R4, R232 ;  /* 0x00000004e420723c */ /* 0x042ff000000810e8 */
[----:B--2---:R-:W-:Y:S01]  /*51d10*/  HMMA.1688.F32.TF32 R28, R228, R96, R236 ;  /* 0x00000060e41c723c */ /* 0x004fe200000810ec */
[----:B------:R1:W-:Y:S04]  /*51d20*/  STL [R1+0x3bcc], R120 ;  /* 0x003bcc7801007387 */ /* 0x0003e80000100800 */
[----:B------:R2:W-:Y:S06]  /*51d30*/  STL [R1+0x3bc8], R121 ;  /* 0x003bc87901007387 */ /* 0x0005ec0000100800 */
[----:B------:R-:W-:Y:S04]  /*51d40*/  STL.64 [R1+0x980], R32 ;  /* 0x0009802001007387 */ /* 0x000fe80000100a00 */
[----:B------:R-:W-:Y:S04]  /*51d50*/  STL.64 [R1+0x988], R34 ;  /* 0x0009882201007387 */ /* 0x000fe80000100a00 */
        /* <DEDUP_REMOVED lines=23> */
[----:B-1----:R-:W-:-:S03]  /*51ed0*/  IMAD.MOV.U32 R120, RZ, RZ, R30 ;  /* 0x000000ffff787224 */ /* 0x002fc600078e001e */
[----:B------:R-:W3:Y:S01]  /*51ee0*/  LDL.LU R42, [R1+0x26e8] ;  /* 0x0026e800012a7983 */ /* 0x000ee20000300800 */
[----:B--2---:R-:W-:-:S03]  /*51ef0*/  IMAD.MOV.U32 R121, RZ, RZ, R31 ;  /* 0x000000ffff797224 */ /* 0x004fc600078e001f */
[----:B------:R-:W2:Y:S04]  /*51f00*/  LDL.LU R43, [R1+0x26ec] ;  /* 0x0026ec00012b7983 */ /* 0x000ea80000300800 */
[----:B----4-:R-:W4:Y:S04]  /*51f10*/  LDL.LU R28, [R1+0x26f0] ;  /* 0x0026f000011c7983 */ /* 0x010f280000300800 */
        /* <DEDUP_REMOVED lines=19> */
[C---:B---3--:R-:W-:Y:S08]  /*52050*/  HMMA.1688.F32.TF32 R32, R228.reuse, R100, R36 ;  /* 0x00000064e420723c */ /* 0x048ff00000081024 */
[----:B------:R-:W-:Y:S11]  /*52060*/  HMMA.1688.F32.TF32 R36, R228, R20, R68 ;  /* 0x00000014e424723c */ /* 0x000ff60000081044 */
[----:B------:R-:W-:-:S02]  /*52070*/  IMAD.MOV.U32 R101, RZ, RZ, R32 ;  /* 0x000000ffff657224 */ /* 0x000fc400078e0020 */
[----:B------:R-:W-:Y:S02]  /*52080*/  IMAD.MOV.U32 R100, RZ, RZ, R33 ;  /* 0x000000ffff647224 */ /* 0x000fe400078e0021 */
[----:B------:R-:W-:Y:S02]  /*52090*/  IMAD.MOV.U32 R97, RZ, RZ, R34 ;  /* 0x000000ffff617224 */ /* 0x000fe400078e0022 */
[----:B------:R-:W-:Y:S02]  /*520a0*/  IMAD.MOV.U32 R96, RZ, RZ, R35 ;  /* 0x000000ffff607224 */ /* 0x000fe400078e0023 */
[C---:B------:R-:W-:Y:S01]  /*520b0*/  HMMA.1688.F32.TF32 R32, R228.reuse, R24, R236 ;  /* 0x00000018e420723c */ /* 0x040fe200000810ec */
[----:B------:R-:W3:Y:S04]  /*520c0*/  LDL.LU R236, [R1+0x25e0] ;  /* 0x0025e00001ec7983 */ /* 0x000ee80000300800 */
[----:B------:R-:W-:Y:S04]  /*520d0*/  STL.64 [R1+0xad0], R36 ;  /* 0x000ad02401007387 */ /* 0x000fe80000100a00 */
[----:B------:R2:W-:Y:S10]  /*520e0*/  STL.64 [R1+0xad8], R38 ;  /* 0x000ad82601007387 */ /* 0x0005f40000100a00 */
[----:B------:R-:W-:Y:S04]  /*520f0*/  STL.64 [R1+0xae0], R32 ;  /* 0x000ae02001007387 */ /* 0x000fe80000100a00 */
[----:B------:R1:W-:Y:S04]  /*52100*/  STL.64 [R1+0xae8], R34 ;  /* 0x000ae82201007387 */ /* 0x0003e80000100a00 */
[----:B------:R-:W3:Y:S04]  /*52110*/  LDL.LU R237, [R1+0x25e4] ;  /* 0x0025e40001ed7983 */ /* 0x000ee80000300800 */
[----:B------:R-:W3:Y:S01]  /*52120*/  LDL.LU R238, [R1+0x25e8] ;  /* 0x0025e80001ee7983 */ /* 0x000ee20000300800 */
[C---:B----4-:R-:W-:Y:S08]  /*52130*/  HMMA.1688.F32.TF32 R28, R228.reuse, R16, R28 ;  /* 0x00000010e41c723c */ /* 0x050ff0000008101c */
[C---:B--2---:R-:W-:Y:S08]  /*52140*/  HMMA.1688.F32.TF32 R36, R228.reuse, R12, R40 ;  /* 0x0000000ce424723c */ /* 0x044ff00000081028 */
[C---:B-1----:R-:W-:Y:S03]  /*52150*/  HMMA.1688.F32.TF32 R32, R228.reuse, R8, R56 ;  /* 0x00000008e420723c */ /* 0x042fe60000081038 */
[----:B------:R-:W-:Y:S04]  /*52160*/  STL.64 [R1+0xaf0], R28 ;  /* 0x000af01c01007387 */ /* 0x000fe80000100a00 */
[----:B------:R1:W-:Y:S02]  /*52170*/  STL.64 [R1+0xaf8], R30 ;  /* 0x000af81e01007387 */ /* 0x0003e40000100a00 */
[----:B-1----:R-:W-:Y:S02]  /*52180*/  HMMA.1688.F32.TF32 R28, R228, R192, R60 ;  /* 0x000000c0e41c723c */ /* 0x002fe4000008103c */
[----:B------:R-:W-:Y:S04]  /*52190*/  STL.64 [R1+0xb00], R36 ;  /* 0x000b002401007387 */ /* 0x000fe80000100a00 */
[----:B------:R-:W-:Y:S04]  /*521a0*/  STL.64 [R1+0xb08], R38 ;  /* 0x000b082601007387 */ /* 0x000fe80000100a00 */
[----:B------:R-:W-:Y:S04]  /*521b0*/  STL.64 [R1+0xb10], R32 ;  /* 0x000b102001007387 */ /* 0x000fe80000100a00 */
[----:B------:R-:W-:Y:S05]  /*521c0*/  STL.64 [R1+0xb18], R34 ;  /* 0x000b182201007387 */ /* 0x000fea0000100a00 */
[----:B------:R-:W-:Y:S01]  /*521d0*/  IMAD.MOV.U32 R4, RZ, RZ, R28 ;  /* 0x000000ffff047224 */ /* 0x000fe200078e001c */
[----:B------:R1:W-:Y:S01]  /*521e0*/  STL.64 [R1+0xb28], R30 ;  /* 0x000b281e01007387 */ /* 0x0003e20000100a00 */
[----:B------:R-:W-:-:S02]  /*521f0*/  IMAD.MOV.U32 R5, RZ, RZ, R29 ;  /* 0x000000ffff057224 */ /* 0x000fc400078e001d */
[----:B-1----:R-:W-:Y:S03]  /*52200*/  HMMA.1688.F32.TF32 R28, R228, R84, R232 ;  /* 0x00000054e41c723c */ /* 0x002fe600000810e8 */
[----:B------:R-:W-:Y:S01]  /*52210*/  STL [R1+0x3b24], R5 ;  /* 0x003b240501007387 */ /* 0x000fe20000100800 */
[----:B------:R-:W-:-:S03]  /*52220*/  IMAD.MOV.U32 R239, RZ, RZ, R252 ;  /* 0x000000ffffef7224 */ /* 0x000fc600078e00fc */
[----:B------:R-:W-:Y:S01]  /*52230*/  STL [R1+0x3b20], R4 ;  /* 0x003b200401007387 */ /* 0x000fe20000100800 */
[----:B------:R-:W-:Y:S11]  /*52240*/  HMMA.1688.F32.TF32 R32, R228, R80, R64 ;  /* 0x00000050e420723c */ /* 0x000ff60000081040 */
[----:B------:R-:W-:Y:S01]  /*52250*/  STL.64 [R1+0xb30], R28 ;  /* 0x000b301c01007387 */ /* 0x000fe20000100a00 */
[----:B------:R-:W-:-:S03]  /*52260*/  IMAD.MOV.U32 R252, RZ, RZ, R31 ;  /* 0x000000fffffc7224 */ /* 0x000fc600078e001f */
[----:B------:R1:W-:Y:S04]  /*52270*/  STL [R1+0xb38], R30 ;  /* 0x000b381e01007387 */ /* 0x0003e80000100800 */
[----:B------:R-:W2:Y:S04]  /*52280*/  LDL.LU R232, [R1+0x25c0] ;  /* 0x0025c00001e87983 */ /* 0x000ea80000300800 */
[----:B------:R-:W2:Y:S01]  /*52290*/  LDL.LU R233, [R1+0x25c4] ;  /* 0x0025c40001e97983 */ /* 0x000ea20000300800 */
[----:B-1----:R-:W-:Y:S03]  /*522a0*/  HMMA.1688.F32.TF32 R28, R228, R76, R240 ;  /* 0x0000004ce41c723c */ /* 0x002fe600000810f0 */
[----:B------:R-:W2:Y:S04]  /*522b0*/  LDL.LU R234, [R1+0x25c8] ;  /* 0x0025c80001ea7983 */ /* 0x000ea80000300800 */
[----:B------:R-:W2:Y:S04]  /*522c0*/  LDL.LU R235, [R1+0x25cc] ;  /* 0x0025cc0001eb7983 */ /* 0x000ea80000300800 */
[----:B------:R1:W-:Y:S08]  /*522d0*/  STL [R1+0x3b1c], R252 ;  /* 0x003b1cfc01007387 */ /* 0x0003f00000100800 */
[----:B------:R-:W-:Y:S01]  /*522e0*/  STL.64 [R1+0xb60], R28 ;  /* 0x000b601c01007387 */ /* 0x000fe20000100a00 */
[----:B-1----:R-:W-:-:S03]  /*522f0*/  IMAD.MOV.U32 R252, RZ, RZ, R31 ;  /* 0x000000fffffc7224 */ /* 0x002fc600078e001f */
[----:B------:R-:W-:Y:S04]  /*52300*/  STL.64 [R1+0xb40], R32 ;  /* 0x000b402001007387 */ /* 0x000fe80000100a00 */
[----:B------:R-:W-:Y:S04]  /*52310*/  STL.64 [R1+0xb48], R34 ;  /* 0x000b482201007387 */ /* 0x000fe80000100a00 */
[----:B------:R1:W-:Y:S02]  /*52320*/  STL [R1+0xb68], R30 ;  /* 0x000b681e01007387 */ /* 0x0003e40000100800 */
[----:B-1----:R-:W-:Y:S02]  /*52330*/  HMMA.1688.F32.TF32 R28, R228, R44, R248 ;  /* 0x0000002ce41c723c */ /* 0x002fe400000810f8 */
[----:B------:R-:W-:-:S15]  /*52340*/  STL [R1+0x3b28], R252 ;  /* 0x003b28fc01007387 */ /* 0x000fde0000100800 */
[----:B------:R-:W-:Y:S02]  /*52350*/  NOP ;  /* 0x0000000000007918 */ /* 0x000fe40000000000 */
[----:B------:R-:W-:Y:S04]  /*52360*/  STL [R1+0xc80], R28 ;  /* 0x000c801c01007387 */ /* 0x000fe80000100800 */
[----:B------:R3:W-:Y:S04]  /*52370*/  STL [R1+0xc8c], R31 ;  /* 0x000c8c1f01007387 */ /* 0x0007e80000100800 */
[----:B------:R-:W4:Y:S04]  /*52380*/  LDL.LU R64, [R1+0x25a0] ;  /* 0x0025a00001407983 */ /* 0x000f280000300800 */
[----:B------:R-:W4:Y:S01]  /*52390*/  LDL.LU R65, [R1+0x25a4] ;  /* 0x0025a40001417983 */ /* 0x000f220000300800 */
[----:B------:R-:W-:-:S02]  /*523a0*/  IMAD.MOV.U32 R5, RZ, RZ, R29 ;  /* 0x000000ffff057224 */ /* 0x000fc400078e001d */
[----:B------:R-:W-:-:S03]  /*523b0*/  IMAD.MOV.U32 R4, RZ, RZ, R30 ;  /* 0x000000ffff047224 */ /* 0x000fc600078e001e */
[----:B------:R-:W-:Y:S04]  /*523c0*/  STL [R1+0x3b30], R5 ;  /* 0x003b300501007387 */ /* 0x000fe80000100800 */
[----:B------:R-:W-:Y:S01]  /*523d0*/  STL [R1+0x3b2c], R4 ;  /* 0x003b2c0401007387 */ /* 0x000fe20000100800 */
[----:B---3--:R-:W-:Y:S03]  /*523e0*/  HMMA.1688.F32.TF32 R28, R228, R48, R236 ;  /* 0x00000030e41c723c */ /* 0x008fe600000810ec */
        /* <DEDUP_REMOVED lines=8> */
[----:B------:R-:W-:-:S02]  /*52470*/  IMAD.MOV.U32 R66, RZ, RZ, R2 ;  /* 0x000000ffff427224 */ /* 0x000fc400078e0002 */
[----:B------:R-:W-:Y:S02]  /*52480*/  IMAD.MOV.U32 R67, RZ, RZ, R0 ;  /* 0x000000ffff437224 */ /* 0x000fe400078e0000 */
[----:B------:R-:W-:Y:S02]  /*52490*/  IMAD.MOV.U32 R0, RZ, RZ, R28 ;  /* 0x000000ffff007224 */ /* 0x000fe400078e001c */
[----:B------:R-:W-:Y:S02]  /*524a0*/  IMAD.MOV.U32 R2, RZ, RZ, R29 ;  /* 0x000000ffff027224 */ /* 0x000fe400078e001d */
[----:B------:R-:W-:Y:S02]  /*524b0*/  IMAD.MOV.U32 R193, RZ, RZ, R30 ;  /* 0x000000ffffc17224 */ /* 0x000fe400078e001e */
[----:B------:R-:W-:-:S05]  /*524c0*/  IMAD.MOV.U32 R192, RZ, RZ, R31 ;  /* 0x000000ffffc07224 */ /* 0x000fca00078e001f */
[----:B------:R-:W-:Y:S04]  /*524d0*/  STL [R1+0x3b40], R192 ;  /* 0x003b40c001007387 */ /* 0x000fe80000100800 */
[----:B------:R-:W-:Y:S04]  /*524e0*/  STL [R1+0x3b3c], R193 ;  /* 0x003b3cc101007387 */ /* 0x000fe80000100800 */
[----:B------:R-:W-:Y:S04]  /*524f0*/  STL [R1+0x3b38], R2 ;  /* 0x003b380201007387 */ /* 0x000fe80000100800 */
[----:B------:R1:W-:Y:S04]  /*52500*/  STL [R1+0x3b34], R0 ;  /* 0x003b340001007387 */ /* 0x0003e80000100800 */
[----:B------:R-:W3:Y:S04]  /*52510*/  LDL.LU R248, [R1+0x2540] ;  /* 0x0025400001f87983 */ /* 0x000ee80000300800 */
[----:B------:R-:W3:Y:S04]  /*52520*/  LDL.LU R249, [R1+0x2544] ;  /* 0x0025440001f97983 */ /* 0x000ee80000300800 */
[----:B------:R-:W3:Y:S04]  /*52530*/  LDL.LU R250, [R1+0x2548] ;  /* 0x0025480001fa7983 */ /* 0x000ee80000300800 */
[----:B------:R-:W3:Y:S01]  /*52540*/  LDL.LU R251, [R1+0x254c] ;  /* 0x00254c0001fb7983 */ /* 0x000ee20000300800 */
        /* <DEDUP_REMOVED lines=9> */
[----:B------:R-:W-:Y:S01]  /*525e0*/  STL [R1+0x3b50], R24 ;  /* 0x003b501801007387 */ /* 0x000fe20000100800 */
[----:B----4-:R-:W-:Y:S03]  /*525f0*/  HMMA.1688.F32.TF32 R28, R228, R124, R64 ;  /* 0x0000007ce41c723c */ /* 0x010fe60000081040 */
[----:B------:R-:W-:-:S15]  /*52600*/  STL [R1+0x3b4c], R25 ;  /* 0x003b4c1901007387 */ /* 0x000fde0000100800 */
[----:B------:R-:W-:Y:S01]  /*52610*/  NOP ;  /* 0x0000000000007918 */ /* 0x000fe20000000000 */
[----:B------:R-:W-:Y:S02]  /*52620*/  IMAD.MOV.U32 R48, RZ, RZ, R28 ;  /* 0x000000ffff307224 */ /* 0x000fe400078e001c */
[----:B------:R-:W-:Y:S02]  /*52630*/  IMAD.MOV.U32 R49, RZ, RZ, R29 ;  /* 0x000000ffff317224 */ /* 0x000fe400078e001d */
[----:B------:R-:W-:Y:S02]  /*52640*/  IMAD.MOV.U32 R53, RZ, RZ, R30 ;  /* 0x000000ffff357224 */ /* 0x000fe400078e001e */
[----:B------:R-:W-:Y:S01]  /*52650*/  IMAD.MOV.U32 R52, RZ, RZ, R31 ;  /* 0x000000ffff347224 */ /* 0x000fe200078e001f */
[----:B------:R-:W-:Y:S04]  /*52660*/  STL [R1+0x3b48], R84 ;  /* 0x003b485401007387 */ /* 0x000fe80000100800 */
[----:B------:R4:W-:Y:S04]  /*52670*/  STL [R1+0x3b44], R85 ;  /* 0x003b445501007387 */ /* 0x0009e80000100800 */
[----:B------:R-:W-:Y:S04]  /*52680*/  STL [R1+0x3b60], R52 ;  /* 0x003b603401007387 */ /* 0x000fe80000100800 */
[----:B------:R-:W-:Y:S04]  /*52690*/  STL [R1+0x3b5c], R53 ;  /* 0x003b5c3501007387 */ /* 0x000fe80000100800 */
[----:B------:R-:W-:Y:S04]  /*526a0*/  STL [R1+0x3b58], R49 ;  /* 0x003b583101007387 */ /* 0x000fe80000100800 */
[----:B------:R1:W-:Y:S01]  /*526b0*/  STL [R1+0x3b54], R48 ;  /* 0x003b543001007387 */ /* 0x0003e20000100800 */
[----:B---3--:R-:W-:-:S15]  /*526c0*/  HMMA.1688.F32.TF32 R28, R228, R128, R240 ;  /* 0x00000080e41c723c */ /* 0x008fde00000810f0 */
[----:B------:R-:W-:-:S04]  /*526d0*/  NOP ;  /* 0x0000000000007918 */ /* 0x000fc80000000000 */
[----:B------:R-:W-:Y:S02]  /*526e0*/  IMAD.MOV.U32 R44, RZ, RZ, R28 ;  /* 0x000000ffff2c7224 */ /* 0x000fe400078e001c */
[----:B------:R-:W-:Y:S02]  /*526f0*/  IMAD.MOV.U32 R45, RZ, RZ, R29 ;  /* 0x000000ffff2d7224 */ /* 0x000fe400078e001d */
[----:B------:R-:W-:Y:S01]  /*52700*/  IMAD.MOV.U32 R125, RZ, RZ, R30 ;  /* 0x000000ffff7d7224 */ /* 0x000fe200078e001e */
[----:B------:R3:W-:Y:S01]  /*52710*/  STL [R1+0x3b64], R44 ;  /* 0x003b642c01007387 */ /* 0x0007e20000100800 */
[----:B------:R-:W-:Y:S02]  /*52720*/  IMAD.MOV.U32 R124, RZ, RZ, R31 ;  /* 0x000000ffff7c7224 */ /* 0x000fe400078e001f */
[----:B------:R-:W-:Y:S01]  /*52730*/  HMMA.1688.F32.TF32 R28, R228, R136, R236 ;  /* 0x00000088e41c723c */ /* 0x000fe200000810ec */
        /* <DEDUP_REMOVED lines=24> */
[----:B------:R-:W-:Y:S01]  /*528c0*/  HMMA.1688.F32.TF32 R28, R228, R140, R248 ;  /* 0x0000008ce41c723c */ /* 0x000fe200000810f8 */
[----:B------:R-:W3:Y:S04]  /*528d0*/  LDL.LU R248, [R1+0x2330] ;  /* 0x0023300001f87983 */ /* 0x000ee80000300800 */
[----:B------:R-:W3:Y:S04]  /*528e0*/  LDL.LU R249, [R1+0x2334] ;  /* 0x0023340001f97983 */ /* 0x000ee80000300800 */
[----:B------:R-:W3:Y:S04]  /*528f0*/  LDL.LU R250, [R1+0x2338] ;  /* 0x0023380001fa7983 */ /* 0x000ee80000300800 */
[----:B------:R-:W3:Y:S06]  /*52900*/  LDL.LU R251, [R1+0x233c] ;  /* 0x00233c0001fb7983 */ /* 0x000eec0000300800 */
[----:B-1----:R-:W-:-:S02]  /*52910*/  IMAD.MOV.U32 R0, RZ, RZ, R28 ;  /* 0x000000ffff007224 */ /* 0x002fc400078e001c */
[----:B------:R-:W-:Y:S02]  /*52920*/  IMAD.MOV.U32 R5, RZ, RZ, R29 ;  /* 0x000000ffff057224 */ /* 0x000fe400078e001d */
[----:B------:R-:W-:Y:S02]  /*52930*/  IMAD.MOV.U32 R4, RZ, RZ, R30 ;  /* 0x000000ffff047224 */ /* 0x000fe400078e001e */
[----:B------:R-:W-:Y:S02]  /*52940*/  IMAD.MOV.U32 R252, RZ, RZ, R31 ;  /* 0x000000fffffc7224 */ /* 0x000fe400078e001f */
[----:B--2---:R-:W-:Y:S01]  /*52950*/  HMMA.1688.F32.TF32 R28, R228, R144, R232 ;  /* 0x00000090e41c723c */ /* 0x004fe200000810e8 */
[----:B------:R-:W2:Y:S04]  /*52960*/  LDL.LU R232, [R1+0x2310] ;  /* 0x0023100001e87983 */ /* 0x000ea80000300800 */
[----:B------:R-:W2:Y:S04]  /*52970*/  LDL.LU R233, [R1+0x2314] ;  /* 0x0023140001e97983 */ /* 0x000ea80000300800 */
[----:B------:R-:W2:Y:S04]  /*52980*/  LDL.LU R234, [R1+0x2318] ;  /* 0x0023180001ea7983 */ /* 0x000ea80000300800 */
[----:B------:R-:W2:Y:S06]  /*52990*/  LDL.LU R235, [R1+0x231c] ;  /* 0x00231c0001eb7983 */ /* 0x000eac0000300800 */
[----:B----4-:R-:W-:-:S02]  /*529a0*/  IMAD.MOV.U32 R85, RZ, RZ, R28 ;  /* 0x000000ffff557224 */ /* 0x010fc400078e001c */
[----:B------:R-:W-:Y:S02]  /*529b0*/  IMAD.MOV.U32 R192, RZ, RZ, R29 ;  /* 0x000000ffffc07224 */ /* 0x000fe400078e001d */
[----:B------:R-:W-:Y:S02]  /*529c0*/  IMAD.MOV.U32 R193, RZ, RZ, R30 ;  /* 0x000000ffffc17224 */ /* 0x000fe400078e001e */
[----:B------:R-:W-:Y:S02]  /*529d0*/  IMAD.MOV.U32 R2, RZ, RZ, R31 ;  /* 0x000000ffff027224 */ /* 0x000fe400078e001f */
[----:B---3--:R-:W-:Y:S01]  /*529e0*/  HMMA.1688.F32.TF32 R28, R228, R148, R236 ;  /* 0x00000094e41c723c */ /* 0x008fe200000810ec */
[----:B------:R-:W3:Y:S04]  /*529f0*/  LDL.LU R236, [R1+0x22f0] ;  /* 0x0022f00001ec7983 */ /* 0x000ee80000300800 */
[----:B------:R-:W3:Y:S04]  /*52a00*/  LDL.LU R237, [R1+0x22f4] ;  /* 0x0022f40001ed7983 */ /* 0x000ee80000300800 */
[----:B------:R-:W3:Y:S04]  /*52a10*/  LDL.LU R238, [R1+0x22f8] ;  /* 0x0022f80001ee7983 */ /* 0x000ee80000300800 */
[----:B------:R-:W3:Y:S06]  /*52a20*/  LDL.LU R239, [R1+0x22fc] ;  /* 0x0022fc0001ef7983 */ /* 0x000eec0000300800 */
[----:B------:R-:W-:-:S02]  /*52a30*/  IMAD.MOV.U32 R25, RZ, RZ, R28 ;  /* 0x000000ffff197224 */ /* 0x000fc400078e001c */
        /* <DEDUP_REMOVED lines=33> */
[----:B--2---:R-:W-:Y:S01]  /*52c50*/  HMMA.1688.F32.TF32 R28, R228, R172, R232 ;  /* 0x000000ace41c723c */ /* 0x004fe200000810e8 */
[----:B------:R-:W-:Y:S02]  /*52c60*/  IMAD.MOV.U32 R232, RZ, RZ, R54 ;  /* 0x000000ffffe87224 */ /* 0x000fe400078e0036 */
[----:B------:R-:W-:-:S02]  /*52c70*/  IMAD.MOV.U32 R233, RZ, RZ, R55 ;  /* 0x000000ffffe97224 */ /* 0x000fc400078e0037 */
[----:B------:R-:W-:Y:S02]  /*52c80*/  IMAD.MOV.U32 R234, RZ, RZ, R50 ;  /* 0x000000ffffea7224 */ /* 0x000fe400078e0032 */
[----:B------:R-:W-:Y:S02]  /*52c90*/  IMAD.MOV.U32 R235, RZ, RZ, R51 ;  /* 0x000000ffffeb7224 */ /* 0x000fe400078e0033 */
[----:B------:R-:W-:-:S10]  /*52ca0*/  IMAD.MOV.U32 R248, RZ, RZ, R46 ;  /* 0x000000fffff87224 */ /* 0x000fd400078e002e */
        /* <DEDUP_REMOVED lines=22> */
[----:B------:R-:W-:Y:S01]  /*52e10*/  IMAD.MOV.U32 R43, RZ, RZ, R22 ;  /* 0x000000ffff2b7224 */ /* 0x000fe200078e0016 */
[----:B---3--:R-:W-:Y:S01]  /*52e20*/  HMMA.1688.F32.TF32 R28, R228, R176, R236 ;  /* 0x000000b0e41c723c */ /* 0x008fe200000810ec */
[----:B------:R-:W-:-:S02]  /*52e30*/  IMAD.MOV.U32 R236, RZ, RZ, R99 ;  /* 0x000000ffffec7224 */ /* 0x000fc400078e0063 */
[----:B------:R-:W2:Y:S01]  /*52e40*/  LDL.LU R99, [R1+0x40fc] ;  /* 0x0040fc0001637983 */ /* 0x000ea20000300800 */
[----:B------:R-:W-:Y:S02]  /*52e50*/  IMAD.MOV.U32 R237, RZ, RZ, R98 ;  /* 0x000000ffffed7224 */ /* 0x000fe400078e0062 */
[----:B------:R-:W-:Y:S01]  /*52e60*/  IMAD.MOV.U32 R238, RZ, RZ, R103 ;  /* 0x000000ffffee7224 */ /* 0x000fe200078e0067 */
[----:B------:R-:W3:Y:S01]  /*52e70*/  LDL.LU R98, [R1+0x40f8] ;  /* 0x0040f80001627983 */ /* 0x000ee20000300800 */
[----:B------:R-:W-:-:S03]  /*52e80*/  IMAD.MOV.U32 R239, RZ, RZ, R102 ;  /* 0x000000ffffef7224 */ /* 0x000fc600078e0066 */
        /* <DEDUP_REMOVED lines=24> */
[----:B------:R-:W4:Y:S04]  /*53010*/  LDL.LU R23, [R1+0x4094] ;  /* 0x0040940001177983 */ /* 0x000f280000300800 */
[----:B------:R-:W4:Y:S04]  /*53020*/  LDL.LU R22, [R1+0x4090] ;  /* 0x0040900001167983 */ /* 0x000f280000300800 */
[----:B------:R-:W4:Y:S04]  /*53030*/  LDL.LU R68, [R1+0x2240] ;  /* 0x0022400001447983 */ /* 0x000f280000300800 */
[----:B------:R-:W4:Y:S04]  /*53040*/  LDL.LU R69, [R1+0x2244] ;  /* 0x0022440001457983 */ /* 0x000f280000300800 */
[----:B------:R-:W4:Y:S04]  /*53050*/  LDL.LU R70, [R1+0x2248] ;  /* 0x0022480001467983 */ /* 0x000f280000300800 */
[----:B------:R-:W4:Y:S01]  /*53060*/  LDL.LU R71, [R1+0x224c] ;  /* 0x00224c0001477983 */ /* 0x000f220000300800 */
[----:B--2---:R-:W-:-:S02]  /*53070*/  IMAD.MOV.U32 R39, RZ, RZ, R26 ;  /* 0x000000ffff277224 */ /* 0x004fc400078e001a */
[----:B---3--:R-:W-:Y:S02]  /*53080*/  IMAD.MOV.U32 R38, RZ, RZ, R27 ;  /* 0x000000ffff267224 */ /* 0x008fe400078e001b */
[----:B----4-:R-:W-:Y:S02]  /*53090*/  IMAD.MOV.U32 R36, RZ, RZ, R23 ;  /* 0x000000ffff247224 */ /* 0x010fe400078e0017 */
[----:B------:R-:W2:Y:S01]  /*530a0*/  LDL.LU R23, [R1+0x408c] ;  /* 0x00408c0001177983 */ /* 0x000ea20000300800 */
[----:B------:R-:W-:-:S03]  /*530b0*/  IMAD.MOV.U32 R37, RZ, RZ, R22 ;  /* 0x000000ffff257224 */ /* 0x000fc600078e0016 */
        /* <DEDUP_REMOVED lines=43> */
[----:B--2---:R-:W-:-:S02]  /*53370*/  IMAD.MOV.U32 R75, RZ, RZ, R23 ;  /* 0x000000ffff4b7224 */ /* 0x004fc400078e0017 */
[----:B---3--:R-:W-:Y:S02]  /*53380*/  IMAD.MOV.U32 R74, RZ, RZ, R22 ;  /* 0x000000ffff4a7224 */ /* 0x008fe400078e0016 */
[----:B----4-:R-:W-:Y:S02]  /*53390*/  IMAD.MOV.U32 R73, RZ, RZ, R27 ;  /* 0x000000ffff497224 */ /* 0x010fe400078e001b */
[----:B------:R-:W-:Y:S02]  /*533a0*/  IMAD.MOV.U32 R72, RZ, RZ, R26 ;  /* 0x000000ffff487224 */ /* 0x000fe400078e001a */
[----:B------:R-:W2:Y:S04]  /*533b0*/  LDL.LU R26, [R1+0x407c] ;  /* 0x00407c00011a7983 */ /* 0x000ea80000300800 */
[----:B------:R-:W2:Y:S04]  /*533c0*/  LDL.LU R27, [R1+0x4078] ;  /* 0x00407800011b7983 */ /* 0x000ea80000300800 */
[----:B------:R-:W3:Y:S04]  /*533d0*/  LDL.LU R22, [R1+0x4074] ;  /* 0x0040740001167983 */ /* 0x000ee80000300800 */
[----:B------:R-:W3:Y:S04]  /*533e0*/  LDL.LU R23, [R1+0x4070] ;  /* 0x0040700001177983 */ /* 0x000ee80000300800 */
[----:B------:R-:W4:Y:S04]  /*533f0*/  LDL.LU R102, [R1+0x406c] ;  /* 0x00406c0001667983 */ /* 0x000f280000300800 */
[----:B------:R-:W4:Y:S04]  /*53400*/  LDL.LU R103, [R1+0x4068] ;  /* 0x0040680001677983 */ /* 0x000f280000300800 */
[----:B------:R-:W2:Y:S04]  /*53410*/  LDL.LU R98, [R1+0x4064] ;  /* 0x0040640001627983 */ /* 0x000ea80000300800 */
[----:B------:R-:W2:Y:S04]  /*53420*/  LDL.LU R99, [R1+0x4060] ;  /* 0x0040600001637983 */ /* 0x000ea80000300800 */
[----:B------:R-:W2:Y:S04]  /*53430*/  LDL.LU R6, [R1+0x405c] ;  /* 0x00405c0001067983 */ /* 0x000ea80000300800 */
[----:B------:R-:W2:Y:S04]  /*53440*/  LDL.LU R7, [R1+0x4058] ;  /* 0x0040580001077983 */ /* 0x000ea80000300800 */
[----:B------:R-:W2:Y:S04]  /*53450*/  LDL.LU R122, [R1+0x4054] ;  /* 0x00405400017a7983 */ /* 0x000ea80000300800 */
[----:B------:R-:W2:Y:S01]  /*53460*/  LDL.LU R123, [R1+0x4050] ;  /* 0x00405000017b7983 */ /* 0x000ea20000300800 */
        /* <DEDUP_REMOVED lines=13> */
[----:B------:R-:W-:Y:S04]  /*53540*/  LDS R228, [R3+UR10+0xc080] ;  /* 0x00c0800a03e47984 */ /* 0x000fe80008000800 */
[----:B------:R-:W-:Y:S03]  /*53550*/  LDS R230, [R3+UR10+0xe080] ;  /* 0x00e0800a03e67984 */ /* 0x000fe60008000800 */
[----:B------:R-:W-:Y:S01]  /*53560*/  HMMA.1688.F32.TF32 R68, R224, R18, R68 ;  /* 0x00000012e044723c */ /* 0x000fe20000081044 */
[----:B------:R-:W-:Y:S04]  /*53570*/  LDS R229, [R247+UR10+0xc080] ;  /* 0x00c0800af7e57984 */ /* 0x000fe80008000800 */
[----:B------:R-:W1:Y:S06]  /*53580*/  LDS R231, [R247+UR10+0xe080] ;  /* 0x00e0800af7e77984 */ /* 0x000e6c0008000800 */
[----:B------:R-:W-:-:S02]  /*53590*/  IMAD.MOV.U32 R13, RZ, RZ, R88 ;  /* 0x000000ffff0d7224 */ /* 0x000fc400078e0058 */
[----:B------:R-:W-:Y:S02]  /*535a0*/  IMAD.MOV.U32 R12, RZ, RZ, R89 ;  /* 0x000000ffff0c7224 */ /* 0x000fe400078e0059 */
[----:B------:R-:W-:Y:S02]  /*535b0*/  IMAD.MOV.U32 R9, RZ, RZ, R90 ;  /* 0x000000ffff097224 */ /* 0x000fe400078e005a */
[----:B------:R-:W-:Y:S02]  /*535c0*/  IMAD.MOV.U32 R8, RZ, RZ, R91 ;  /* 0x000000ffff087224 */ /* 0x000fe400078e005b */
[C---:B--2---:R-:W-:Y:S08]  /*535d0*/  HMMA.1688.F32.TF32 R88, R224.reuse, R122, R200 ;  /* 0x0000007ae058723c */ /* 0x044ff000000810c8 */
[C---:B------:R-:W-:Y:S08]  /*535e0*/  HMMA.1688.F32.TF32 R104, R224.reuse, R6, R196 ;  /* 0x00000006e068723c */ /* 0x040ff000000810c4 */
[C---:B------:R-:W-:Y:S03]  /*535f0*/  HMMA.1688.F32.TF32 R92, R224.reuse, R98, R132 ;  /* 0x00000062e05c723c */ /* 0x040fe60000081084 */
[----:B------:R-:W-:Y:S04]  /*53600*/  STL.64 [R1+0x1020], R88 ;  /* 0x0010205801007387 */ /* 0x000fe80000100a00 */
[----:B------:R4:W-:Y:S02]  /*53610*/  STL.64 [R1+0x1028], R90 ;  /* 0x0010285a01007387 */ /* 0x0009e40000100a00 */
[C---:B----4-:R-:W-:Y:S08]  /*53620*/  HMMA.1688.F32.TF32 R88, R224.reuse, R102, R72 ;  /* 0x00000066e058723c */ /* 0x050ff00000081048 */
[C---:B---3--:R-:W-:Y:S08]  /*53630*/  HMMA.1688.F32.TF32 R72, R224.reuse, R22, R32 ;  /* 0x00000016e048723c */ /* 0x048ff00000081020 */
[C---:B------:R-:W-:Y:S01]  /*53640*/  HMMA.1688.F32.TF32 R32, R224.reuse, R26, R36 ;  /* 0x0000001ae020723c */ /* 0x040fe20000081024 */
        /* <DEDUP_REMOVED lines=10> */
[----:B------:R2:W-:Y:S01]  /*536f0*/  STL.64 [R1+0x1d68], R34 ;  /* 0x001d682201007387 */ /* 0x0005e20000100a00 */
[C---:B------:R-:W-:Y:S08]  /*53700*/  HMMA.1688.F32.TF32 R28, R224.reuse, R194, R56 ;  /* 0x000000c2e01c723c */ /* 0x040ff00000081038 */
        /* <DEDUP_REMOVED lines=21> */
[----:B------:R-:W-:Y:S01]  /*53860*/  STL.64 [R1+0x2740], R36 ;  /* 0x0027402401007387 */ /* 0x000fe20000100a00 */
[----:B------:R-:W-:-:S03]  /*53870*/  IMAD.MOV.U32 R232, RZ, RZ, R130 ;  /* 0x000000ffffe87224 */ /* 0x000fc600078e0082 */
[----:B------:R2:W-:Y:S01]  /*53880*/  STL.64 [R1+0x2748], R38 ;  /* 0x0027482601007387 */ /* 0x0005e20000100a00 */
[----:B------:R-:W-:-:S03]  /*53890*/  IMAD.MOV.U32 R233, RZ, RZ, R143 ;  /* 0x000000ffffe97224 */ /* 0x000fc600078e008f */
[----:B------:R3:W-:Y:S04]  /*538a0*/  STL.64 [R1+0x2730], R32 ;  /* 0x0027302001007387 */ /* 0x0007e80000100a00 */
[----:B------:R4:W-:Y:S01]  /*538b0*/  STL.64 [R1+0x2738], R34 ;  /* 0x0027382201007387 */ /* 0x0009e20000100a00 */
[----:B------:R-:W-:-:S03]  /*538c0*/  IMAD.MOV.U32 R234, RZ, RZ, R142 ;  /* 0x000000ffffea7224 */ /* 0x000fc600078e008e */
[----:B------:R-:W2:Y:S01]  /*538d0*/  LDL.LU R130, [R1+0x404c] ;  /* 0x00404c0001827983 */ /* 0x000ea20000300800 */
[----:B------:R-:W-:-:S03]  /*538e0*/  IMAD.MOV.U32 R235, RZ, RZ, R150 ;  /* 0x000000ffffeb7224 */ /* 0x000fc600078e0096 */
[----:B------:R1:W-:Y:S01]  /*538f0*/  STL.64 [R1+0x2720], R28 ;  /* 0x0027201c01007387 */ /* 0x0003e20000100a00 */
[----:B------:R-:W-:-:S03]  /*53900*/  IMAD.MOV.U32 R248, RZ, RZ, R155 ;  /* 0x000000fffff87224 */ /* 0x000fc600078e009b */
[----:B------:R1:W-:Y:S01]  /*53910*/  STL.64 [R1+0x2728], R30 ;  /* 0x0027281e01007387 */ /* 0x0003e20000100a00 */
[----:B------:R-:W-:-:S03]  /*53920*/  IMAD.MOV.U32 R249, RZ, RZ, R154 ;  /* 0x000000fffff97224 */ /* 0x000fc600078e009a */
[----:B------:R-:W2:Y:S01]  /*53930*/  LDL.LU R143, [R1+0x4048] ;  /* 0x00404800018f7983 */ /* 0x000ea20000300800 */
[----:B------:R-:W-:-:S03]  /*53940*/  IMAD.MOV.U32 R250, RZ, RZ, R159 ;  /* 0x000000fffffa7224 */ /* 0x000fc600078e009f */
[----:B------:R-:W2:Y:S01]  /*53950*/  LDL.LU R142, [R1+0x4044] ;  /* 0x00404400018e7983 */ /* 0x000ea20000300800 */
[----:B------:R-:W-:-:S03]  /*53960*/  IMAD.MOV.U32 R251, RZ, RZ, R158 ;  /* 0x000000fffffb7224 */ /* 0x000fc600078e009e */
[----:B------:R-:W1:Y:S01]  /*53970*/  LDL.LU R150, [R1+0x4040] ;  /* 0x0040400001967983 */ /* 0x000e620000300800 */
        /* <DEDUP_REMOVED lines=9> */
[----:B------:R-:W3:Y:S04]  /*53a10*/  LDL.LU R190, [R1+0x4028] ;  /* 0x0040280001be7983 */ /* 0x000ee80000300800 */
        /* <DEDUP_REMOVED lines=26> */
[----:B--2---:R-:W-:Y:S02]  /*53bc0*/  IMAD.MOV.U32 R39, RZ, RZ, R191 ;  /* 0x000000ffff277224 */ /* 0x004fe400078e00bf */
[----:B---3--:R-:W-:-:S02]  /*53bd0*/  IMAD.MOV.U32 R38, RZ, RZ, R190 ;  /* 0x000000ffff267224 */ /* 0x008fc400078e00be */
[----:B----4-:R-:W-:Y:S02]  /*53be0*/  IMAD.MOV.U32 R37, RZ, RZ, R186 ;  /* 0x000000ffff257224 */ /* 0x010fe400078e00ba */
[----:B------:R-:W-:Y:S02]  /*53bf0*/  IMAD.MOV.U32 R36, RZ, RZ, R187 ;  /* 0x000000ffff247224 */ /* 0x000fe400078e00bb */
[----:B------:R-:W2:Y:S04]  /*53c00*/  LDL.LU R187, [R1+0x3fec] ;  /* 0x003fec0001bb7983 */ /* 0x000ea80000300800 */
[----:B------:R-:W3:Y:S04]  /*53c10*/  LDL.LU R186, [R1+0x3fe8] ;  /* 0x003fe80001ba7983 */ /* 0x000ee80000300800 */
[----:B------:R-:W4:Y:S04]  /*53c20*/  LDL.LU R190, [R1+0x3fe4] ;  /* 0x003fe40001be7983 */ /* 0x000f280000300800 */
[----:B------:R-:W4:Y:S01]  /*53c30*/  LDL.LU R191, [R1+0x3fe0] ;  /* 0x003fe00001bf7983 */ /* 0x000f220000300800 */
[----:B------:R-:W-:-:S02]  /*53c40*/  IMAD.MOV.U32 R33, RZ, RZ, R179 ;  /* 0x000000ffff217224 */ /* 0x000fc400078e00b3 */
[----:B------:R-:W-:Y:S02]  /*53c50*/  IMAD.MOV.U32 R32, RZ, RZ, R178 ;  /* 0x000000ffff207224 */ /* 0x000fe400078e00b2 */
[----:B------:R-:W4:Y:S01]  /*53c60*/  LDL.LU R178, [R1+0x3fdc] ;  /* 0x003fdc0001b27983 */ /* 0x000f220000300800 */
[----:B------:R-:W-:Y:S02]  /*53c70*/  IMAD.MOV.U32 R34, RZ, RZ, R183 ;  /* 0x000000ffff227224 */ /* 0x000fe400078e00b7 */
[----:B------:R-:W-:Y:S01]  /*53c80*/  IMAD.MOV.U32 R35, RZ, RZ, R182 ;  /* 0x000000ffff237224 */ /* 0x000fe200078e00b6 */
[----:B------:R-:W4:Y:S04]  /*53c90*/  LDL.LU R179, [R1+0x3fd8] ;  /* 0x003fd80001b37983 */ /* 0x000f280000300800 */
[----:B------:R-:W4:Y:S04]  /*53ca0*/  LDL.LU R183, [R1+0x3fd4] ;  /* 0x003fd40001b77983 */ /* 0x000f280000300800 */
[----:B------:R-:W4:Y:S01]  /*53cb0*/  LDL.LU R182, [R1+0x3fd0] ;  /* 0x003fd00001b67983 */ /* 0x000f220000300800 */
[----:B------:R-:W-:-:S02]  /*53cc0*/  IMAD.MOV.U32 R135, RZ, RZ, R174 ;  /* 0x000000ffff877224 */ /* 0x000fc400078e00ae */
[----:B------:R-:W-:Y:S02]  /*53cd0*/  IMAD.MOV.U32 R134, RZ, RZ, R175 ;  /* 0x000000ffff867224 */ /* 0x000fe400078e00af */
[----:B------:R-:W-:Y:S02]  /*53ce0*/  IMAD.MOV.U32 R133, RZ, RZ, R170 ;  /* 0x000000ffff857224 */ /* 0x000fe400078e00aa */
[----:B------:R-:W-:Y:S02]  /*53cf0*/  IMAD.MOV.U32 R132, RZ, RZ, R171 ;  /* 0x000000ffff847224 */ /* 0x000fe400078e00ab */
[----:B------:R-:W4:Y:S04]  /*53d00*/  LDL.LU R171, [R1+0x3fcc] ;  /* 0x003fcc0001ab7983 */ /* 0x000f280000300800 */
[----:B------:R-:W4:Y:S04]  /*53d10*/  LDL.LU R170, [R1+0x3fc8] ;  /* 0x003fc80001aa7983 */ /* 0x000f280000300800 */
[----:B------:R-:W4:Y:S04]  /*53d20*/  LDL.LU R175, [R1+0x3fc4] ;  /* 0x003fc40001af7983 */ /* 0x000f280000300800 */
[----:B------:R-:W4:Y:S01]  /*53d30*/  LDL.LU R174, [R1+0x3fc0] ;  /* 0x003fc00001ae7983 */ /* 0x000f220000300800 */
[----:B--2---:R-:W-:-:S02]  /*53d40*/  IMAD.MOV.U32 R199, RZ, RZ, R187 ;  /* 0x000000ffffc77224 */ /* 0x004fc400078e00bb */
[----:B---3--:R-:W-:Y:S02]  /*53d50*/  IMAD.MOV.U32 R198, RZ, RZ, R186 ;  /* 0x000000ffffc67224 */ /* 0x008fe400078e00ba */
        /* <DEDUP_REMOVED lines=21> */
[----:B------:R-:W4:Y:S01]  /*53eb0*/  LDL.LU R191, [R1+0x3f90] ;  /* 0x003f900001bf7983 */ /* 0x000f220000300800 */
[----:B------:R-:W-:Y:S02]  /*53ec0*/  IMAD.MOV.U32 R214, RZ, RZ, R183 ;  /* 0x000000ffffd67224 */ /* 0x000fe400078e00b7 */
[----:B------:R-:W-:-:S02]  /*53ed0*/  IMAD.MOV.U32 R212, RZ, RZ, R179 ;  /* 0x000000ffffd47224 */ /* 0x000fc400078e00b3 */
[----:B------:R-:W4:Y:S01]  /*53ee0*/  LDL.LU R179, [R1+0x3f8c] ;  /* 0x003f8c0001b37983 */ /* 0x000f220000300800 */
[----:B------:R-:W-:-:S03]  /*53ef0*/  IMAD.MOV.U32 R213, RZ, RZ, R178 ;  /* 0x000000ffffd57224 */ /* 0x000fc600078e00b2 */
[----:B------:R-:W4:Y:S01]  /*53f00*/  LDL.LU R178, [R1+0x3f88] ;  /* 0x003f880001b27983 */ /* 0x000f220000300800 */
[----:B------:R-:W-:-:S03]  /*53f10*/  IMAD.MOV.U32 R215, RZ, RZ, R182 ;  /* 0x000000ffffd77224 */ /* 0x000fc600078e00b6 */
[----:B------:R-:W4:Y:S04]  /*53f20*/  LDL.LU R183, [R1+0x3f84] ;  /* 0x003f840001b77983 */ /* 0x000f280000300800 */
[----:B------:R-:W4:Y:S01]  /*53f30*/  LDL.LU R182, [R1+0x3f80] ;  /* 0x003f800001b67983 */ /* 0x000f220000300800 */
[----:B--2---:R-:W-:Y:S02]  /*53f40*/  IMAD.MOV.U32 R219, RZ, RZ, R186 ;  /* 0x000000ffffdb7224 */ /* 0x004fe400078e00ba */
        /* <DEDUP_REMOVED lines=47> */
[----:B-1----:R-:W-:Y:S02]  /*54240*/  IMAD.MOV.U32 R28, RZ, RZ, R150 ;  /* 0x000000ffff1c7224 */ /* 0x002fe400078e0096 */
        /* <DEDUP_REMOVED lines=11> */
[----:B--2---:R-:W-:Y:S02]  /*54300*/  IMAD.MOV.U32 R119, RZ, RZ, R187 ;  /* 0x000000ffff777224 */ /* 0x004fe400078e00bb */
[----:B---3--:R-:W-:Y:S02]  /*54310*/  IMAD.MOV.U32 R118, RZ, RZ, R186 ;  /* 0x000000ffff767224 */ /* 0x008fe400078e00ba */
[----:B----4-:R-:W-:-:S02]  /*54320*/  IMAD.MOV.U32 R117, RZ, RZ, R191 ;  /* 0x000000ffff757224 */ /* 0x010fc400078e00bf */
        /* <DEDUP_REMOVED lines=32> */
[----:B------:R-:W3:Y:S01]  /*54530*/  LDL.LU R151, [R1+0x3ee0] ;  /* 0x003ee00001977983 */ /* 0x000ee20000300800 */
[----:B------:R-:W-:Y:S08]  /*54540*/  HMMA.1688.F32.TF32 R68, R228, R6, R68 ;  /* 0x00000006e444723c */ /* 0x000ff00000081044 */
[C---:B--2---:R-:W-:Y:S08]  /*54550*/  HMMA.1688.F32.TF32 R108, R224.reuse, R126, R108 ;  /* 0x0000007ee06c723c */ /* 0x044ff0000008106c */
[C---:B------:R-:W-:Y:S11]  /*54560*/  HMMA.1688.F32.TF32 R112, R224.reuse, R130, R112 ;  /* 0x00000082e070723c */ /* 0x040ff60000081070 */
[----:B------:R-:W-:Y:S01]  /*54570*/  STL.64 [R1+0x2710], R108 ;  /* 0x0027106c01007387 */ /* 0x000fe20000100a00 */
[C---:B------:R-:W-:Y:S03]  /*54580*/  HMMA.1688.F32.TF32 R104, R224.reuse, R142, R104 ;  /* 0x0000008ee068723c */ /* 0x040fe60000081068 */
[----:B------:R1:W-:Y:S05]  /*54590*/  STL.64 [R1+0x2718], R110 ;  /* 0x0027186e01007387 */ /* 0x0003ea0000100a00 */
[C---:B---3--:R-:W-:Y:S08]  /*545a0*/  HMMA.1688.F32.TF32 R92, R224.reuse, R146, R92 ;  /* 0x00000092e05c723c */ /* 0x048ff0000008105c */
[C---:B-1----:R-:W-:Y:S08]  /*545b0*/  HMMA.1688.F32.TF32 R108, R224.reuse, R138, R116 ;  /* 0x0000008ae06c723c */ /* 0x042ff00000081074 */
[C---:B------:R-:W-:Y:S01]  /*545c0*/  HMMA.1688.F32.TF32 R88, R224.reuse, R150, R88 ;  /* 0x00000096e058723c */ /* 0x040fe20000081058 */
[----:B------:R-:W-:Y:S04]  /*545d0*/  STL.64 [R1+0x2700], R112 ;  /* 0x0027007001007387 */ /* 0x000fe80000100a00 */
[----:B------:R-:W-:Y:S06]  /*545e0*/  STL.64 [R1+0x2708], R114 ;  /* 0x0027087201007387 */ /* 0x000fec0000100a00 */
        /* <DEDUP_REMOVED lines=27> */
[C---:B----4-:R-:W-:Y:S08]  /*547a0*/  HMMA.1688.F32.TF32 R92, R224.reuse, R182, R132 ;  /* 0x000000b6e05c723c */ /* 0x050ff00000081084 */
[C---:B-1----:R-:W-:Y:S08]  /*547b0*/  HMMA.1688.F32.TF32 R88, R224.reuse, R186, R72 ;  /* 0x000000bae058723c */ /* 0x042ff00000081048 */
[----:B------:R-:W-:Y:S01]  /*547c0*/  HMMA.1688.F32.TF32 R72, R224, R190, R32 ;  /* 0x000000bee048723c */ /* 0x000fe20000081020 */
[----:B------:R-:W-:Y:S04]  /*547d0*/  STL.64 [R1+0x2860], R104 ;  /* 0x0028606801007387 */ /* 0x000fe80000100a00 */
[----:B------:R-:W-:Y:S03]  /*547e0*/  LDS R224, [R3+UR10+0xc100] ;  /* 0x00c1000a03e07984 */ /* 0x000fe60008000800 */
        /* <DEDUP_REMOVED lines=11> */
[----:B------:R1:W-:Y:S04]  /*548a0*/  STL.64 [R1+0x1018], R34 ;  /* 0x0010182201007387 */ /* 0x0003e80000100a00 */
[----:B------:R-:W-:Y:S04]  /*548b0*/  LDS R226, [R3+UR10+0xe100] ;  /* 0x00e1000a03e27984 */ /* 0x000fe80008000800 */
[----:B------:R-:W-:Y:S01]  /*548c0*/  LDS R225, [R247+UR10+0xc100] ;  /* 0x00c1000af7e17984 */ /* 0x000fe20008000800 */
[C---:B-1----:R-:W-:Y:S03]  /*548d0*/  HMMA.1688.F32.TF32 R32, R228.reuse, R102, R40 ;  /* 0x00000066e420723c */ /* 0x042fe60000081028 */
[----:B------:R-:W-:Y:S04]  /*548e0*/  STL.64 [R1+0x1500], R68 ;  /* 0x0015004401007387 */ /* 0x000fe80000100a00 */
[----:B------:R-:W-:Y:S04]  /*548f0*/  STL.64 [R1+0x1508], R70 ;  /* 0x0015084601007387 */ /* 0x000fe80000100a00 */
[----:B------:R-:W-:Y:S04]  /*54900*/  STL.64 [R1+0x1730], R36 ;  /* 0x0017302401007387 */ /* 0x000fe80000100a00 */
[----:B------:R1:W-:Y:S04]  /*54910*/  STL.64 [R1+0x1738], R38 ;  /* 0x0017382601007387 */ /* 0x0003e80000100a00 */
[----:B------:R-:W2:Y:S04]  /*54920*/  LDS R227, [R247+UR10+0xe100] ;  /* 0x00e1000af7e37984 */ /* 0x000ea80008000800 */
[----:B------:R-:W-:Y:S01]  /*54930*/  STL.64 [R1+0x1930], R32 ;  /* 0x0019302001007387 */ /* 0x000fe20000100a00 */
[C---:B-1----:R-:W-:Y:S03]  /*54940*/  HMMA.1688.F32.TF32 R36, R228.reuse, R26, R60 ;  /* 0x0000001ae424723c */ /* 0x042fe6000008103c */
        /* <DEDUP_REMOVED lines=122> */
[C---:B----4-:R-:W-:Y:S08]  /*550f0*/  HMMA.1688.F32.TF32 R104, R228.reuse, R78, R104 ;  /* 0x0000004ee468723c */ /* 0x050ff00000081068 */
[C---:B------:R-:W-:Y:S08]  /*55100*/  HMMA.1688.F32.TF32 R108, R228.reuse, R82, R116 ;  /* 0x00000052e46c723c */ /* 0x040ff00000081074 */
[C---:B------:R-:W-:Y:S11]  /*55110*/  HMMA.1688.F32.TF32 R92, R228.reuse, R46, R92 ;  /* 0x0000002ee45c723c */ /* 0x040ff6000008105c */
        /* <DEDUP_REMOVED lines=57> */
[----:B------:R-:W-:Y:S04]  /*554b0*/  STL.64 [R1+0x2750], R36 ;  /* 0x0027502401007387 */ /* 0x000fe80000100a00 */
[----:B------:R-:W-:Y:S04]  /*554c0*/  STL.64 [R1+0x2758], R38 ;  /* 0x0027582601007387 */ /* 0x000fe80000100a00 */
[----:B------:R-:W-:Y:S04]  /*554d0*/  LDS R229, [R247+UR10+0xc180] ;  /* 0x00c1800af7e57984 */ /* 0x000fe80008000800 */
[----:B------:R-:W-:Y:S04]  /*554e0*/  STL.64 [R1+0x26b0], R32 ;  /* 0x0026b02001007387 */ /* 0x000fe80000100a00 */
[----:B------:R1:W-:Y:S04]  /*554f0*/  STL.64 [R1+0x26b8], R34 ;  /* 0x0026b82201007387 */ /* 0x0003e80000100a00 */
[----:B------:R-:W-:Y:S04]  /*55500*/  STL.64 [R1+0x1000], R28 ;  /* 0x0010001c01007387 */ /* 0x000fe80000100a00 */
[----:B------:R2:W-:Y:S01]  /*55510*/  STL.64 [R1+0x1008], R30 ;  /* 0x0010081e01007387 */ /* 0x0005e20000100a00 */
[C---:B-1----:R-:W-:Y:S03]  /*55520*/  HMMA.1688.F32.TF32 R32, R224.reuse, R6, R248 ;  /* 0x00000006e020723c */ /* 0x042fe600000810f8 */
[----:B------:R-:W1:Y:S05]  /*55530*/  LDS R231, [R247+UR10+0xe180] ;  /* 0x00e1800af7e77984 */ /* 0x000e6a0008000800 */
[C---:B--2---:R-:W-:Y:S01]  /*55540*/  HMMA.1688.F32.TF32 R28, R224.reuse, R98, R232 ;  /* 0x00000062e01c723c */ /* 0x044fe200000810e8 */
[----:B------:R-:W-:Y:S10]  /*55550*/  STL.64 [R1+0x3ed8], R98 ;  /* 0x003ed86201007387 */ /* 0x000ff40000100a00 */
[----:B------:R-:W-:Y:S04]  /*55560*/  STL.64 [R1+0x14f0], R32 ;  /* 0x0014f02001007387 */ /* 0x000fe80000100a00 */
[----:B------:R-:W-:Y:S04]  /*55570*/  STL.64 [R1+0x14f8], R34 ;  /* 0x0014f82201007387 */ /* 0x000fe80000100a00 */
[----:B------:R-:W-:Y:S04]  /*55580*/  STL.64 [R1+0x3ed0], R96 ;  /* 0x003ed06001007387 */ /* 0x000fe80000100a00 */
[----:B------:R-:W-:Y:S04]  /*55590*/  STL.64 [R1+0x1720], R28 ;  /* 0x0017201c01007387 */ /* 0x000fe80000100a00 */
[----:B------:R2:W-:Y:S02]  /*555a0*/  STL.64 [R1+0x1728], R30 ;  /* 0x0017281e01007387 */ /* 0x0005e40000100a00 */
[----:B--2---:R-:W-:Y:S02]  /*555b0*/  HMMA.1688.F32.TF32 R28, R224, R102, R236 ;  /* 0x00000066e01c723c */ /* 0x004fe400000810ec */
[----:B------:R-:W1:-:S15]  /*555c0*/  LDL.LU R236, [R1+0x14e0] ;  /* 0x0014e00001ec7983 */ /* 0x000e5e0000300800 */
[----:B------:R-:W-:Y:S02]  /*555d0*/  NOP ;  /* 0x0000000000007918 */ /* 0x000fe40000000000 */
[----:B------:R2:W-:Y:S04]  /*555e0*/  STL.64 [R1+0x1920], R28 ;  /* 0x0019201c01007387 */ /* 0x0005e80000100a00 */
[----:B------:R3:W-:Y:S04]  /*555f0*/  STL.64 [R1+0x1928], R30 ;  /* 0x0019281e01007387 */ /* 0x0007e80000100a00 */
        /* <DEDUP_REMOVED lines=111> */
[----:B------:R-:W-:Y:S04]  /*55cf0*/  STL.64 [R1+0x3ec8], R102 ;  /* 0x003ec86601007387 */ /* 0x000fe80000100a00 */
[----:B------:R1:W-:Y:S04]  /*55d00*/  STL.64 [R1+0x3ec0], R100 ;  /* 0x003ec06401007387 */ /* 0x0003e80000100a00 */
[----:B-1----:R-:W3:Y:S04]  /*55d10*/  LDL.LU R100, [R1+0x19a0] ;  /* 0x0019a00001647983 */ /* 0x002ee80000300800 */
[----:B------:R-:W3:Y:S04]  /*55d20*/  LDL.LU R101, [R1+0x19a4] ;  /* 0x0019a40001657983 */ /* 0x000ee80000300800 */
[----:B------:R-:W3:Y:S04]  /*55d30*/  LDL.LU R102, [R1+0x19a8] ;  /* 0x0019a80001667983 */ /* 0x000ee80000300800 */
[----:B------:R-:W3:Y:S04]  /*55d40*/  LDL.LU R103, [R1+0x19ac] ;  /* 0x0019ac0001677983 */ /* 0x000ee80000300800 */
[----:B------:R-:W-:Y:S04]  /*55d50*/  STL.64 [R1+0x3eb8], R22 ;  /* 0x003eb81601007387 */ /* 0x000fe80000100a00 */
[----:B------:R1:W-:Y:S01]  /*55d60*/  STL.64 [R1+0x3eb0], R20 ;  /* 0x003eb01401007387 */ /* 0x0003e20000100a00 */
[C---:B--2---:R-:W-:Y:S08]  /*55d70*/  HMMA.1688.F32.TF32 R32, R224.reuse, R150, R32 ;  /* 0x00000096e020723c */ /* 0x044ff00000081020 */
[C---:B---3--:R-:W-:Y:S08]  /*55d80*/  HMMA.1688.F32.TF32 R100, R224.reuse, R22, R100 ;  /* 0x00000016e064723c */ /* 0x048ff00000081064 */
[C---:B-1----:R-:W-:Y:S11]  /*55d90*/  HMMA.1688.F32.TF32 R20, R224.reuse, R26, R96 ;  /* 0x0000001ae014723c */ /* 0x042ff60000081060 */
[----:B------:R-:W-:Y:S01]  /*55da0*/  STL.64 [R1+0x19a0], R100 ;  /* 0x0019a06401007387 */ /* 0x000fe20000100a00 */
[C---:B------:R-:W-:Y:S03]  /*55db0*/  HMMA.1688.F32.TF32 R96, R224.reuse, R14, R112 ;  /* 0x0000000ee060723c */ /* 0x040fe60000081070 */
[----:B------:R1:W-:Y:S04]  /*55dc0*/  STL.64 [R1+0x19a8], R102 ;  /* 0x0019a86601007387 */ /* 0x0003e80000100a00 */
[----:B------:R-:W-:Y:S04]  /*55dd0*/  STL.64 [R1+0x1af0], R20 ;  /* 0x001af01401007387 */ /* 0x000fe80000100a00 */
[----:B------:R2:W-:Y:S01]  /*55de0*/  STL.64 [R1+0x1af8], R22 ;  /* 0x001af81601007387 */ /* 0x0005e20000100a00 */
[C---:B-1----:R-:W-:Y:S08]  /*55df0*/  HMMA.1688.F32.TF32 R100, R224.reuse, R18, R108 ;  /* 0x00000012e064723c */ /* 0x042ff0000008106c */
[C---:B--2---:R-:W-:Y:S11]  /*55e00*/  HMMA.1688.F32.TF32 R20, R224.reuse, R10, R116 ;  /* 0x0000000ae014723c */ /* 0x044ff60000081074 */
        /* <DEDUP_REMOVED lines=47> */
[----:B------:R-:W-:Y:S01]  /*56100*/  STL.64 [R1+0x2518], R38 ;  /* 0x0025182601007387 */ /* 0x000fe20000100a00 */
[C---:B-1----:R-:W-:Y:S04]  /*56110*/  HMMA.1688.F32.TF32 R32, R224.reuse, R162, R28 ;  /* 0x000000a2e020723c */ /* 0x042fe8000008101c */
[----:B------:R-:W-:Y:S04]  /*56120*/  STL.64 [R1+0x2650], R20 ;  /* 0x0026501401007387 */ /* 0x000fe80000100a00 */
[----:B------:R1:W-:Y:S01]  /*56130*/  STL.64 [R1+0x2658], R22 ;  /* 0x0026581601007387 */ /* 0x0003e20000100a00 */
[C---:B----4-:R-:W-:Y:S08]  /*56140*/  HMMA.1688.F32.TF32 R28, R224.reuse, R166, R40 ;  /* 0x000000a6e01c723c */ /* 0x050ff00000081028 */
        /* <DEDUP_REMOVED lines=147> */
[----:B------:R-:W-:Y:S04]  /*56a80*/  LDS R225, [R247+UR10+0xc200] ;  /* 0x00c2000af7e17984 */ /* 0x000fe80008000800 */
[----:B------:R-:W1:Y:S01]  /*56a90*/  LDS R227, [R247+UR10+0xe200] ;  /* 0x00e2000af7e37984 */ /* 0x000e620008000800 */
[----:B--2---:R-:W-:-:S15]  /*56aa0*/  HMMA.1688.F32.TF32 R96, R228, R6, R96 ;  /* 0x00000006e460723c */ /* 0x004fde0000081060 */
[----:B------:R-:W-:-:S04]  /*56ab0*/  NOP ;  /* 0x0000000000007918 */ /* 0x000fc80000000000 */
[----:B------:R-:W-:Y:S04]  /*56ac0*/  STL.64 [R1+0x14e0], R96 ;  /* 0x0014e06001007387 */ /* 0x000fe80000100a00 */
[----:B------:R2:W-:Y:S04]  /*56ad0*/  STL.64 [R1+0x14e8], R98 ;  /* 0x0014e86201007387 */ /* 0x0005e80000100a00 */
[----:B--2---:R-:W2:Y:S04]  /*56ae0*/  LDL.LU.64 R98, [R1+0x3ed8] ;  /* 0x003ed80001627983 */ /* 0x004ea80000300a00 */
[----:B------:R-:W3:Y:S01]  /*56af0*/  LDL.LU.64 R96, [R1+0x3ed0] ;  /* 0x003ed00001607983 */ /* 0x000ee20000300a00 */
[----:B--2---:R-:W-:-:S15]  /*56b00*/  HMMA.1688.F32.TF32 R100, R228, R98, R100 ;  /* 0x00000062e464723c */ /* 0x004fde0000081064 */
[----:B------:R-:W-:-:S04]  /*56b10*/  NOP ;  /* 0x0000000000007918 */ /* 0x000fc80000000000 */
[----:B------:R-:W-:Y:S04]  /*56b20*/  STL.64 [R1+0x1710], R100 ;  /* 0x0017106401007387 */ /* 0x000fe80000100a00 */
[----:B------:R2:W-:Y:S04]  /*56b30*/  STL.64 [R1+0x1718], R102 ;  /* 0x0017186601007387 */ /* 0x0005e80000100a00 */
[----:B--2---:R-:W4:Y:S04]  /*56b40*/  LDL.LU.64 R102, [R1+0x3ec8] ;  /* 0x003ec80001667983 */ /* 0x004f280000300a00 */
[----:B------:R-:W2:Y:S01]  /*56b50*/  LDL.LU.64 R100, [R1+0x3ec0] ;  /* 0x003ec00001647983 */ /* 0x000ea20000300a00 */
[----:B----4-:R-:W-:-:S15]  /*56b60*/  HMMA.1688.F32.TF32 R20, R228, R102, R20 ;  /* 0x00000066e414723c */ /* 0x010fde0000081014 */
[----:B------:R-:W-:-:S04]  /*56b70*/  NOP ;  /* 0x0000000000007918 */ /* 0x000fc80000000000 */
[----:B------:R-:W-:Y:S04]  /*56b80*/  STL.64 [R1+0x18d0], R20 ;  /* 0x0018d01401007387 */ /* 0x000fe80000100a00 */
[----:B------:R4:W-:Y:S04]  /*56b90*/  STL.64 [R1+0x18d8], R22 ;  /* 0x0018d81601007387 */ /* 0x0009e80000100a00 */
[----:B----4-:R-:W4:Y:S01]  /*56ba0*/  LDL.LU.64 R22, [R1+0x3eb8] ;  /* 0x003eb80001167983 */ /* 0x010f220000300a00 */
[C---:B------:R-:W-:Y:S03]  /*56bb0*/  HMMA.1688.F32.TF32 R112, R228.reuse, R26, R112 ;  /* 0x0000001ae470723c */ /* 0x040fe60000081070 */
[----:B------:R-:W2:Y:S05]  /*56bc0*/  LDL.LU.64 R20, [R1+0x3eb0] ;  /* 0x003eb00001147983 */ /* 0x000eaa0000300a00 */
[C---:B---3--:R-:W-:Y:S08]  /*56bd0*/  HMMA.1688.F32.TF32 R104, R228.reuse, R14, R104 ;  /* 0x0000000ee468723c */ /* 0x048ff00000081068 */
[C---:B------:R-:W-:Y:S08]  /*56be0*/  HMMA.1688.F32.TF32 R92, R228.reuse, R10, R92 ;  /* 0x0000000ae45c723c */ /* 0x040ff0000008105c */
[C---:B------:R-:W-:Y:S08]  /*56bf0*/  HMMA.1688.F32.TF32 R88, R228.reuse, R194, R88 ;  /* 0x000000c2e458723c */ /* 0x040ff00000081058 */
[C---:B------:R-:W-:Y:S08]  /*56c00*/  HMMA.1688.F32.TF32 R68, R228.reuse, R150, R68 ;  /* 0x00000096e444723c */ /* 0x040ff00000081044 */
[----:B----4-:R-:W-:-:S15]  /*56c10*/  HMMA.1688.F32.TF32 R108, R228, R22, R108 ;  /* 0x00000016e46c723c */ /* 0x010fde000008106c */
[----:B------:R-:W-:-:S04]  /*56c20*/  NOP ;  /* 0x0000000000007918 */ /* 0x000fc80000000000 */
[----:B------:R-:W-:Y:S04]  /*56c30*/  STL.64 [R1+0x18c0], R108 ;  /* 0x0018c06c01007387 */ /* 0x000fe80000100a00 */
[----:B------:R3:W-:Y:S02]  /*56c40*/  STL.64 [R1+0x18c8], R110 ;  /* 0x0018c86e01007387 */ /* 0x0007e40000100a00 */
[----:B---3--:R-:W-:Y:S02]  /*56c50*/  HMMA.1688.F32.TF32 R108, R228, R18, R116 ;  /* 0x00000012e46c723c */ /* 0x008fe40000081074 */
        /* <DEDUP_REMOVED lines=45> */
[C---:B---3--:R-:W-:Y:S01]  /*56f30*/  HMMA.1688.F32.TF32 R32, R228.reuse, R158, R40 ;  /* 0x0000009ee420723c */ /* 0x048fe20000081028 */
[----:B------:R-:W-:Y:S04]  /*56f40*/  STL.64 [R1+0x2260], R68 ;  /* 0x0022604401007387 */ /* 0x000fe80000100a00 */
[----:B------:R-:W-:Y:S04]  /*56f50*/  STL.64 [R1+0x2268], R70 ;  /* 0x0022684601007387 */ /* 0x000fe80000100a00 */
        /* <DEDUP_REMOVED lines=17> */
[----:B---3--:R-:W-:Y:S03]  /*57070*/  HMMA.1688.F32.TF32 R28, R228, R186, R236 ;  /* 0x000000bae41c723c */ /* 0x008fe600000810ec */
        /* <DEDUP_REMOVED lines=38> */
[----:B-1----:R-:W4:Y:S04]  /*572e0*/  LDL.LU R32, [R1+0x1600] ;  /* 0x0016000001207983 */ /* 0x002f280000300800 */
        /* <DEDUP_REMOVED lines=77> */
[----:B----4-:R-:W-:Y:S08]  /*577c0*/  HMMA.1688.F32.TF32 R92, R224, R102, R92 ;  /* 0x00000066e05c723c */ /* 0x010ff0000008105c */
[----:B------:R-:W-:Y:S08]  /*577d0*/  HMMA.1688.F32.TF32 R228, R228, R190, R108 ;  /* 0x000000bee4e4723c */ /* 0x000ff0000008106c */
[C---:B------:R-:W-:Y:S11]  /*577e0*/  HMMA.1688.F32.TF32 R108, R224.reuse, R122, R112 ;  /* 0x0000007ae06c723c */ /* 0x040ff60000081070 */
[----:B------:R-:W-:Y:S04]  /*577f0*/  STL.64 [R1+0x23c0], R228 ;  /* 0x0023c0e401007387 */ /* 0x000fe80000100a00 */
[----:B------:R-:W-:Y:S04]  /*57800*/  STL.64 [R1+0x23c8], R230 ;  /* 0x0023c8e601007387 */ /* 0x000fe80000100a00 */
[----:B------:R-:W-:Y:S01]  /*57810*/  STL.64 [R1+0xfe0], R108 ;  /* 0x000fe06c01007387 */ /* 0x000fe20000100a00 */
[C---:B------:R-:W-:Y:S03]  /*57820*/  HMMA.1688.F32.TF32 R104, R224.reuse, R98, R104 ;  /* 0x00000062e068723c */ /* 0x040fe60000081068 */
[----:B------:R1:W-:Y:S04]  /*57830*/  STL.64 [R1+0xfe8], R110 ;  /* 0x000fe86e01007387 */ /* 0x0003e80000100a00 */
[----:B------:R-:W-:Y:S04]  /*57840*/  LDS R228, [R3+UR10+0xc280] ;  /* 0x00c2800a03e47984 */ /* 0x000fe80008000800 */
[----:B------:R-:W-:Y:S01]  /*57850*/  LDS R230, [R3+UR10+0xe280] ;  /* 0x00e2800a03e67984 */ /* 0x000fe20008000800 */
[----:B-1----:R-:W-:Y:S03]  /*57860*/  HMMA.1688.F32.TF32 R108, R224, R6, R116 ;  /* 0x00000006e06c723c */ /* 0x002fe60000081074 */
[----:B------:R-:W-:Y:S04]  /*57870*/  LDS R229, [R247+UR10+0xc280] ;  /* 0x00c2800af7e57984 */ /* 0x000fe80008000800 */
[----:B------:R-:W1:-:S12]  /*57880*/  LDS R231, [R247+UR10+0xe280] ;  /* 0x00e2800af7e77984 */ /* 0x000e580008000800 */
        /* <DEDUP_REMOVED lines=179> */
[----:B--2---:R-:W-:-:S15]  /*583c0*/  HMMA.1688.F32.TF32 R108, R224, R170, R108 ;  /* 0x000000aae06c723c */ /* 0x004fde000008106c */
[----:B------:R-:W-:-:S04]  /*583d0*/  NOP ;  /* 0x0000000000007918 */ /* 0x000fc80000000000 */
[----:B------:R-:W-:Y:S04]  /*583e0*/  STL.64 [R1+0x2330], R108 ;  /* 0x0023306c01007387 */ /* 0x000fe80000100a00 */
[----:B------:R1:W-:Y:S02]  /*583f0*/  STL.64 [R1+0x2338], R110 ;  /* 0x0023386e01007387 */ /* 0x0003e40000100a00 */
[C---:B-1----:R-:W-:Y:S08]  /*58400*/  HMMA.1688.F32.TF32 R108, R224.reuse, R174, R112 ;  /* 0x000000aee06c723c */ /* 0x042ff00000081070 */
[C---:B---3--:R-:W-:Y:S11]  /*58410*/  HMMA.1688.F32.TF32 R112, R224.reuse, R178, R116 ;  /* 0x000000b2e070723c */ /* 0x048ff60000081074 */
[----:B------:R-:W-:Y:S04]  /*58420*/  STL.64 [R1+0x2320], R108 ;  /* 0x0023206c01007387 */ /* 0x000fe80000100a00 */
[----:B------:R1:W-:Y:S02]  /*58430*/  STL.64 [R1+0x2328], R110 ;  /* 0x0023286e01007387 */ /* 0x0003e40000100a00 */
[C---:B-1----:R-:W-:Y:S08]  /*58440*/  HMMA.1688.F32.TF32 R108, R224.reuse, R182, R104 ;  /* 0x000000b6e06c723c */ /* 0x042ff00000081068 */
[C---:B------:R-:W-:Y:S08]  /*58450*/  HMMA.1688.F32.TF32 R104, R224.reuse, R186, R92 ;  /* 0x000000bae068723c */ /* 0x040ff0000008105c */
[----:B------:R-:W-:Y:S01]  /*58460*/  HMMA.1688.F32.TF32 R92, R224, R190, R88 ;  /* 0x000000bee05c723c */ /* 0x000fe20000081058 */
[----:B------:R-:W-:Y:S04]  /*58470*/  STL.64 [R1+0x2310], R112 ;  /* 0x0023107001007387 */ /* 0x000fe80000100a00 */
[----:B------:R-:W-:Y:S03]  /*58480*/  LDS R224, [R3+UR10+0xc300] ;  /* 0x00c3000a03e07984 */ /* 0x000fe60008000800 */
[C---:B------:R-:W-:Y:S01]  /*58490*/  HMMA.1688.F32.TF32 R88, R228.reuse, R122, R220 ;  /* 0x0000007ae458723c */ /* 0x040fe200000810dc */
        /* <DEDUP_REMOVED lines=10> */
[----:B------:R-:W-:Y:S04]  /*58540*/  LDS R226, [R3+UR10+0xe300] ;  /* 0x00e3000a03e27984 */ /* 0x000fe80008000800 */
[----:B------:R-:W-:Y:S01]  /*58550*/  LDS R225, [R247+UR10+0xc300] ;  /* 0x00c3000af7e17984 */ /* 0x000fe20008000800 */
[C---:B--2---:R-:W-:Y:S03]  /*58560*/  HMMA.1688.F32.TF32 R88, R228.reuse, R98, R212 ;  /* 0x00000062e458723c */ /* 0x044fe600000810d4 */
[----:B------:R-:W1:Y:S05]  /*58570*/  LDS R227, [R247+UR10+0xe300] ;  /* 0x00e3000af7e37984 */ /* 0x000e6a0008000800 */
        /* <DEDUP_REMOVED lines=268> */
[----:B----4-:R-:W4:Y:S04]  /*59640*/  LDL.LU R30, [R1+0x1068] ;  /* 0x00106800011e7983 */ /* 0x010f280000300800 */
        /* <DEDUP_REMOVED lines=89> */
[C---:B--2---:R-:W-:Y:S08]  /*59be0*/  HMMA.1688.F32.TF32 R72, R228.reuse, R122, R72 ;  /* 0x0000007ae448723c */ /* 0x044ff00000081048 */
[----:B----4-:R-:W-:Y:S08]  /*59bf0*/  HMMA.1688.F32.TF32 R28, R228, R22, R28 ;  /* 0x00000016e41c723c */ /* 0x010ff0000008101c */
[C---:B---3--:R-:W-:Y:S08]  /*59c00*/  HMMA.1688.F32.TF32 R236, R224.reuse, R130, R236 ;  /* 0x00000082e0ec723c */ /* 0x048ff000000810ec */
[C---:B------:R-:W-:Y:S08]  /*59c10*/  HMMA.1688.F32.TF32 R232, R224.reuse, R126, R232 ;  /* 0x0000007ee0e8723c */ /* 0x040ff000000810e8 */
[C---:B------:R-:W-:Y:S11]  /*59c20*/  HMMA.1688.F32.TF32 R108, R224.reuse, R138, R108 ;  /* 0x0000008ae06c723c */ /* 0x040ff6000008106c */
[----:B------:R-:W-:Y:S04]  /*59c30*/  STL.64 [R1+0x1d90], R232 ;  /* 0x001d90e801007387 */ /* 0x000fe80000100a00 */
[----:B------:R1:W-:Y:S04]  /*59c40*/  STL.64 [R1+0x1d98], R234 ;  /* 0x001d98ea01007387 */ /* 0x0003e80000100a00 */
[----:B-1----:R-:W2:Y:S04]  /*59c50*/  LDL.LU.64 R234, [R1+0x3ea8] ;  /* 0x003ea80001ea7983 */ /* 0x002ea80000300a00 */
[----:B------:R-:W2:Y:S04]  /*59c60*/  LDL.LU.64 R232, [R1+0x3ea0] ;  /* 0x003ea00001e87983 */ /* 0x000ea80000300a00 */
[----:B------:R-:W-:Y:S04]  /*59c70*/  STL.64 [R1+0x1d70], R236 ;  /* 0x001d70ec01007387 */ /* 0x000fe80000100a00 */
[----:B------:R1:W-:Y:S04]  /*59c80*/  STL.64 [R1+0x1d78], R238 ;  /* 0x001d78ee01007387 */ /* 0x0003e80000100a00 */
[----:B-1----:R-:W3:Y:S04]  /*59c90*/  LDL.LU.64 R238, [R1+0x3e98] ;  /* 0x003e980001ee7983 */ /* 0x002ee80000300a00 */
[----:B------:R-:W3:Y:S04]  /*59ca0*/  LDL.LU.64 R236, [R1+0x3e90] ;  /* 0x003e900001ec7983 */ /* 0x000ee80000300a00 */
[----:B------:R-:W-:Y:S04]  /*59cb0*/  STL.64 [R1+0x1d50], R108 ;  /* 0x001d506c01007387 */ /* 0x000fe80000100a00 */
[----:B------:R1:W-:Y:S02]  /*59cc0*/  STL.64 [R1+0x1d58], R110 ;  /* 0x001d586e01007387 */ /* 0x0003e40000100a00 */
[C---:B-1----:R-:W-:Y:S08]  /*59cd0*/  HMMA.1688.F32.TF32 R108, R224.reuse, R142, R112 ;  /* 0x0000008ee06c723c */ /* 0x042ff00000081070 */
[C---:B------:R-:W-:Y:S08]  /*59ce0*/  HMMA.1688.F32.TF32 R116, R224.reuse, R146, R116 ;  /* 0x00000092e074723c */ /* 0x040ff00000081074 */
[C---:B------:R-:W-:Y:S03]  /*59cf0*/  HMMA.1688.F32.TF32 R112, R224.reuse, R150, R104 ;  /* 0x00000096e070723c */ /* 0x040fe60000081068 */
        /* <DEDUP_REMOVED lines=29> */
[----:B-1----:R-:W-:Y:S01]  /*59ed0*/  HMMA.1688.F32.TF32 R88, R224, R190, R132 ;  /* 0x000000bee058723c */ /* 0x002fe20000081084 */
[----:B------:R-:W-:Y:S04]  /*59ee0*/  LDS R224, [R3+UR10+0xc400] ;  /* 0x00c4000a03e07984 */ /* 0x000fe80008000800 */
        /* <DEDUP_REMOVED lines=12> */
[----:B------:R-:W1:Y:S05]  /*59fb0*/  LDS R227, [R247+UR10+0xe400] ;  /* 0x00e4000af7e37984 */ /* 0x000e6a0008000800 */
[C---:B------:R-:W-:Y:S11]  /*59fc0*/  HMMA.1688.F32.TF32 R32, R228.reuse, R102, R68 ;  /* 0x00000066e420723c */ /* 0x040ff60000081044 */
[----:B------:R-:W-:Y:S04]  /*59fd0*/  STL.64 [R1+0x1090], R72 ;  /* 0x0010904801007387 */ /* 0x000fe80000100a00 */
[----:B------:R-:W-:Y:S04]  /*59fe0*/  STL.64 [R1+0x1098], R74 ;  /* 0x0010984a01007387 */ /* 0x000fe80000100a00 */
[----:B------:R-:W-:Y:S04]  /*59ff0*/  STL.64 [R1+0x1080], R36 ;  /* 0x0010802401007387 */ /* 0x000fe80000100a00 */
[----:B------:R4:W-:Y:S04]  /*5a000*/  STL.64 [R1+0x1088], R38 ;  /* 0x0010882601007387 */ /* 0x0009e80000100a00 */
[----:B------:R-:W-:Y:S04]  /*5a010*/  STL.64 [R1+0x1070], R32 ;  /* 0x0010702001007387 */ /* 0x000fe80000100a00 */
[----:B------:R1:W-:Y:S01]  /*5a020*/  STL.64 [R1+0x1078], R34 ;  /* 0x0010782201007387 */ /* 0x0003e20000100a00 */
[C---:B----4-:R-:W-:Y:S03]  /*5a030*/  HMMA.1688.F32.TF32 R36, R228.reuse, R26, R40 ;  /* 0x0000001ae424723c */ /* 0x050fe60000081028 */
[----:B------:R-:W-:Y:S04]  /*5a040*/  STL.64 [R1+0x10b0], R28 ;  /* 0x0010b01c01007387 */ /* 0x000fe80000100a00 */
[----:B------:R4:W-:Y:S01]  /*5a050*/  STL.64 [R1+0x10b8], R30 ;  /* 0x0010b81e01007387 */ /* 0x0009e20000100a00 */
[C---:B-1----:R-:W-:Y:S08]  /*5a060*/  HMMA.1688.F32.TF32 R32, R228.reuse, R18, R56 ;  /* 0x00000012e420723c */ /* 0x042ff00000081038 */
        /* <DEDUP_REMOVED lines=193> */
[----:B------:R2:W-:Y:S04]  /*5ac80*/  STL.64 [R1+0xe28], R30 ;  /* 0x000e281e01007387 */ /* 0x0005e80000100a00 */
[----:B------:R-:W3:Y:S01]  /*5ac90*/  LDL.LU R240, [R1+0x480] ;  /* 0x0004800001f07983 */ /* 0x000ee20000300800 */
[----:B--2---:R-:W-:-:S15]  /*5aca0*/  HMMA.1688.F32.TF32 R28, R224, R102, R248 ;  /* 0x00000066e01c723c */ /* 0x004fde00000810f8 */
[----:B------:R-:W-:-:S04]  /*5acb0*/  NOP ;  /* 0x0000000000007918 */ /* 0x000fc80000000000 */
        /* <DEDUP_REMOVED lines=17> */
[----:B--2---:R-:W2:Y:S04]  /*5add0*/  LDL.LU R28, [R1+0xcc0] ;  /* 0x000cc000011c7983 */ /* 0x004ea80000300800 */
        /* <DEDUP_REMOVED lines=148> */
[C---:B----4-:R-:W-:Y:S02]  /*5b720*/  HMMA.1688.F32.TF32 R20, R224.reuse, R158, R68 ;  /* 0x0000009ee014723c */ /* 0x050fe40000081044 */
[----:B------:R-:W-:Y:S04]  /*5b730*/  STL.64 [R1+0x1b70], R32 ;  /* 0x001b702001007387 */ /* 0x000fe80000100a00 */
[----:B------:R1:W-:Y:S04]  /*5b740*/  STL.64 [R1+0x1b78], R34 ;  /* 0x001b782201007387 */ /* 0x0003e80000100a00 */
[----:B------:R-:W-:Y:S04]  /*5b750*/  STL.64 [R1+0x1bf0], R36 ;  /* 0x001bf02401007387 */ /* 0x000fe80000100a00 */
[----:B------:R-:W-:Y:S01]  /*5b760*/  STL.64 [R1+0x1bf8], R38 ;  /* 0x001bf82601007387 */ /* 0x000fe20000100a00 */
[C---:B-1----:R-:W-:Y:S04]  /*5b770*/  HMMA.1688.F32.TF32 R32, R224.reuse, R162, R28 ;  /* 0x000000a2e020723c */ /* 0x042fe8000008101c */
[----:B------:R-:W-:Y:S04]  /*5b780*/  STL.64 [R1+0x1cd0], R20 ;  /* 0x001cd01401007387 */ /* 0x000fe80000100a00 */
[----:B------:R1:W-:Y:S01]  /*5b790*/  STL.64 [R1+0x1cd8], R22 ;  /* 0x001cd81601007387 */ /* 0x0003e20000100a00 */
[C---:B------:R-:W-:Y:S08]  /*5b7a0*/  HMMA.1688.F32.TF32 R28, R224.reuse, R166, R40 ;  /* 0x000000a6e01c723c */ /* 0x040ff00000081028 */
        /* <DEDUP_REMOVED lines=23> */
[----:B------:R-:W2:Y:S04]  /*5b920*/  LDL.LU R64, [R1] ;  /* 0x0000000001407983 */ /* 0x000ea80000300800 */
        /* <DEDUP_REMOVED lines=144> */
[C---:B------:R-:W-:Y:S08]  /*5c230*/  HMMA.1688.F32.TF32 R108, R228.reuse, R18, R108 ;  /* 0x00000012e46c723c */ /* 0x040ff0000008106c */
[C---:B---3--:R-:W-:Y:S08]  /*5c240*/  HMMA.1688.F32.TF32 R92, R228.reuse, R14, R92 ;  /* 0x0000000ee45c723c */ /* 0x048ff0000008105c */
[C---:B------:R-:W-:Y:S08]  /*5c250*/  HMMA.1688.F32.TF32 R104, R228.reuse, R10, R104 ;  /* 0x0000000ae468723c */ /* 0x040ff00000081068 */
[C---:B------:R-:W-:Y:S08]  /*5c260*/  HMMA.1688.F32.TF32 R240, R228.reuse, R194, R240 ;  /* 0x000000c2e4f0723c */ /* 0x040ff000000810f0 */
[C---:B------:R-:W-:Y:S08]  /*5c270*/  HMMA.1688.F32.TF32 R248, R228.reuse, R86, R248 ;  /* 0x00000056e4f8723c */ /* 0x040ff000000810f8 */
[C---:B------:R-:W-:Y:S08]  /*5c280*/  HMMA.1688.F32.TF32 R232, R228.reuse, R82, R232 ;  /* 0x00000052e4e8723c */ /* 0x040ff000000810e8 */
[C---:B------:R-:W-:Y:S08]  /*5c290*/  HMMA.1688.F32.TF32 R88, R228.reuse, R46, R88 ;  /* 0x0000002ee458723c */ /* 0x040ff00000081058 */
[----:B----4-:R-:W-:-:S15]  /*5c2a0*/  HMMA.1688.F32.TF32 R116, R228, R22, R116 ;  /* 0x00000016e474723c */ /* 0x010fde0000081074 */
[----:B------:R-:W-:-:S04]  /*5c2b0*/  NOP ;  /* 0x0000000000007918 */ /* 0x000fc80000000000 */
[----:B------:R-:W-:Y:S04]  /*5c2c0*/  STL.64 [R1+0x430], R116 ;  /* 0x0004307401007387 */ /* 0x000fe80000100a00 */
[----:B------:R3:W-:Y:S04]  /*5c2d0*/  STL.64 [R1+0x438], R118 ;  /* 0x0004387601007387 */ /* 0x0007e80000100a00 */
[----:B---3--:R-:W3:Y:S04]  /*5c2e0*/  LDL.LU.64 R118, [R1+0x3e58] ;  /* 0x003e580001767983 */ /* 0x008ee80000300a00 */
[----:B------:R-:W4:Y:S04]  /*5c2f0*/  LDL.LU.64 R116, [R1+0x3e50] ;  /* 0x003e500001747983 */ /* 0x000f280000300a00 */
        /* <DEDUP_REMOVED lines=76> */
[----:B------:R-:W-:Y:S01]  /*5c7c0*/  STL.64 [R1+0x1b88], R34 ;  /* 0x001b882201007387 */ /* 0x000fe20000100a00 */
[----:B-1----:R-:W-:Y:S03]  /*5c7d0*/  HMMA.1688.F32.TF32 R36, R228, R186, R64 ;  /* 0x000000bae424723c */ /* 0x002fe60000081040 */
[----:B------:R-:W-:Y:S04]  /*5c7e0*/  STL.64 [R1+0x1b60], R28 ;  /* 0x001b601c01007387 */ /* 0x000fe80000100a00 */
[----:B------:R2:W-:-:S12]  /*5c7f0*/  STL.64 [R1+0x1b68], R30 ;  /* 0x001b681e01007387 */ /* 0x0005d80000100a00 */
[----:B------:R1:W-:Y:S04]  /*5c800*/  STL.64 [R1+0x1b40], R36 ;  /* 0x001b402401007387 */ /* 0x0003e80000100a00 */
[----:B------:R4:W-:Y:S04]  /*5c810*/  STL.64 [R1+0x1b48], R38 ;  /* 0x001b482601007387 */ /* 0x0009e80000100a00 */
[----:B------:R-:W4:Y:S01]  /*5c820*/  LDL.LU R196, [R1+0x70] ;  /* 0x0000700001c47983 */ /* 0x000f220000300800 */
[----:B--2---:R-:W-:Y:S08]  /*5c830*/  HMMA.1688.F32.TF32 R28, R224, R122, R240 ;  /* 0x0000007ae01c723c */ /* 0x004ff000000810f0 */
[----:B---3--:R-:W-:Y:S01]  /*5c840*/  HMMA.1688.F32.TF32 R32, R228, R190, R248 ;  /* 0x000000bee420723c */ /* 0x008fe200000810f8 */
[----:B------:R-:W-:Y:S04]  /*5c850*/  LDS R228, [R3+UR10+0xc580] ;  /* 0x00c5800a03e47984 */ /* 0x000fe80008000800 */
[----:B------:R-:W-:Y:S04]  /*5c860*/  LDS R230, [R3+UR10+0xe580] ;  /* 0x00e5800a03e67984 */ /* 0x000fe80008000800 */
[----:B------:R-:W-:Y:S04]  /*5c870*/  LDS R229, [R247+UR10+0xc580] ;  /* 0x00c5800af7e57984 */ /* 0x000fe80008000800 */
[----:B------:R-:W2:Y:S06]  /*5c880*/  LDS R231, [R247+UR10+0xe580] ;  /* 0x00e5800af7e77984 */ /* 0x000eac0008000800 */
        /* <DEDUP_REMOVED lines=92> */
[C---:B------:R-:W-:Y:S08]  /*5ce50*/  HMMA.1688.F32.TF32 R132, R224.reuse, R10, R132 ;  /* 0x0000000ae084723c */ /* 0x040ff00000081084 */
[C---:B----4-:R-:W-:Y:S08]  /*5ce60*/  HMMA.1688.F32.TF32 R36, R224.reuse, R18, R36 ;  /* 0x00000012e024723c */ /* 0x050ff00000081024 */
[C---:B------:R-:W-:Y:S08]  /*5ce70*/  HMMA.1688.F32.TF32 R208, R224.reuse, R26, R208 ;  /* 0x0000001ae0d0723c */ /* 0x040ff000000810d0 */
[C---:B------:R-:W-:Y:S08]  /*5ce80*/  HMMA.1688.F32.TF32 R212, R224.reuse, R22, R212 ;  /* 0x00000016e0d4723c */ /* 0x040ff000000810d4 */
[C---:B------:R-:W-:Y:S08]  /*5ce90*/  HMMA.1688.F32.TF32 R220, R224.reuse, R98, R220 ;  /* 0x00000062e0dc723c */ /* 0x040ff000000810dc */
[C---:B------:R-:W-:Y:S08]  /*5cea0*/  HMMA.1688.F32.TF32 R88, R224.reuse, R6, R88 ;  /* 0x00000006e058723c */ /* 0x040ff00000081058 */
[C---:B------:R-:W-:Y:S11]  /*5ceb0*/  HMMA.1688.F32.TF32 R216, R224.reuse, R102, R216 ;  /* 0x00000066e0d8723c */ /* 0x040ff600000810d8 */
[----:B------:R-:W-:Y:S04]  /*5cec0*/  STL.64 [R1+0x2d0], R88 ;  /* 0x0002d05801007387 */ /* 0x000fe80000100a00 */
[----:B------:R1:W-:Y:S01]  /*5ced0*/  STL.64 [R1+0x2d8], R90 ;  /* 0x0002d85a01007387 */ /* 0x0003e20000100a00 */
[C---:B---3--:R-:W-:Y:S03]  /*5cee0*/  HMMA.1688.F32.TF32 R32, R224.reuse, R14, R32 ;  /* 0x0000000ee020723c */ /* 0x048fe60000081020 */
[----:B-1----:R-:W2:Y:S04]  /*5cef0*/  LDL.LU.64 R90, [R1+0x3de8] ;  /* 0x003de800015a7983 */ /* 0x002ea80000300a00 */
[----:B------:R-:W3:Y:S04]  /*5cf00*/  LDL.LU.64 R88, [R1+0x3de0] ;  /* 0x003de00001587983 */ /* 0x000ee80000300a00 */
[----:B------:R-:W-:Y:S04]  /*5cf10*/  STL.64 [R1+0x2c0], R220 ;  /* 0x0002c0dc01007387 */ /* 0x000fe80000100a00 */
[----:B------:R1:W-:Y:S04]  /*5cf20*/  STL.64 [R1+0x2c8], R222 ;  /* 0x0002c8de01007387 */ /* 0x0003e80000100a00 */
[----:B-1----:R-:W4:Y:S04]  /*5cf30*/  LDL.LU.64 R222, [R1+0x3dd8] ;  /* 0x003dd80001de7983 */ /* 0x002f280000300a00 */
[----:B------:R-:W4:Y:S04]  /*5cf40*/  LDL.LU.64 R220, [R1+0x3dd0] ;  /* 0x003dd00001dc7983 */ /* 0x000f280000300a00 */
        /* <DEDUP_REMOVED lines=21> */
[----:B------:R-:W3:Y:S04]  /*5d0a0*/  LDL.LU.64 R32, [R1+0x3d80] ;  /* 0x003d800001207983 */ /* 0x000ee80000300a00 */
[----:B------:R1:W-:Y:S04]  /*5d0b0*/  STL.64 [R1+0x260], R132 ;  /* 0x0002608401007387 */ /* 0x0003e80000100a00 */
[----:B------:R1:W-:Y:S04]  /*5d0c0*/  STL.64 [R1+0x268], R134 ;  /* 0x0002688601007387 */ /* 0x0003e80000100a00 */
[----:B-1----:R-:W4:Y:S04]  /*5d0d0*/  LDL.LU R132, [R1+0x60] ;  /* 0x0000600001847983 */ /* 0x002f280000300800 */
[----:B------:R1:W-:Y:S04]  /*5d0e0*/  STL.64 [R1+0x2f0], R72 ;  /* 0x0002f04801007387 */ /* 0x0003e80000100a00 */
[----:B------:R1:W-:Y:S04]  /*5d0f0*/  STL.64 [R1+0x2f8], R74 ;  /* 0x0002f84a01007387 */ /* 0x0003e80000100a00 */
[----:B------:R-:W4:Y:S04]  /*5d100*/  LDL.LU R133, [R1+0x64] ;  /* 0x0000640001857983 */ /* 0x000f280000300800 */
[----:B------:R-:W4:Y:S04]  /*5d110*/  LDL.LU R134, [R1+0x68] ;  /* 0x0000680001867983 */ /* 0x000f280000300800 */
[----:B------:R-:W4:Y:S04]  /*5d120*/  LDL.LU R135, [R1+0x6c] ;  /* 0x00006c0001877983 */ /* 0x000f280000300800 */
[----:B-1----:R-:W4:Y:S04]  /*5d130*/  LDL.LU R72, [R1+0x50] ;  /* 0x0000500001487983 */ /* 0x002f280000300800 */
[----:B------:R-:W4:Y:S04]  /*5d140*/  LDL.LU R73, [R1+0x54] ;  /* 0x0000540001497983 */ /* 0x000f280000300800 */
[----:B------:R-:W4:Y:S04]  /*5d150*/  LDL.LU R74, [R1+0x58] ;  /* 0x00005800014a7983 */ /* 0x000f280000300800 */
[----:B------:R-:W4:Y:S04]  /*5d160*/  LDL.LU R75, [R1+0x5c] ;  /* 0x00005c00014b7983 */ /* 0x000f280000300800 */
[----:B------:R-:W-:Y:S04]  /*5d170*/  STL.64 [R1+0x300], R68 ;  /* 0x0003004401007387 */ /* 0x000fe80000100a00 */
[----:B------:R1:W-:Y:S04]  /*5d180*/  STL.64 [R1+0x308], R70 ;  /* 0x0003084601007387 */ /* 0x0003e80000100a00 */
[----:B-1----:R-:W4:Y:S04]  /*5d190*/  LDL.LU.64 R70, [R1+0x3d78] ;  /* 0x003d780001467983 */ /* 0x002f280000300a00 */
[----:B------:R-:W4:Y:S04]  /*5d1a0*/  LDL.LU.64 R68, [R1+0x3d70] ;  /* 0x003d700001447983 */ /* 0x000f280000300a00 */
[----:B------:R-:W-:Y:S04]  /*5d1b0*/  STL.64 [R1+0x310], R28 ;  /* 0x0003101c01007387 */ /* 0x000fe80000100a00 */
[----:B------:R1:W-:Y:S04]  /*5d1c0*/  STL.64 [R1+0x318], R30 ;  /* 0x0003181e01007387 */ /* 0x0003e80000100a00 */
[----:B-1----:R-:W4:Y:S04]  /*5d1d0*/  LDL.LU.64 R30, [R1+0x3d68] ;  /* 0x003d6800011e7983 */ /* 0x002f280000300a00 */
[----:B------:R-:W4:Y:S01]  /*5d1e0*/  LDL.LU.64 R28, [R1+0x3d60] ;  /* 0x003d6000011c7983 */ /* 0x000f220000300a00 */
[C---:B------:R-:W-:Y:S08]  /*5d1f0*/  HMMA.1688.F32.TF32 R40, R224.reuse, R78, R40 ;  /* 0x0000004ee028723c */ /* 0x040ff00000081028 */
[C---:B------:R-:W-:Y:S08]  /*5d200*/  HMMA.1688.F32.TF32 R56, R224.reuse, R46, R56 ;  /* 0x0000002ee038723c */ /* 0x040ff00000081038 */
[C---:B------:R-:W-:Y:S08]  /*5d210*/  HMMA.1688.F32.TF32 R60, R224.reuse, R50, R60 ;  /* 0x00000032e03c723c */ /* 0x040ff0000008103c */
[C---:B------:R-:W-:Y:S01]  /*5d220*/  HMMA.1688.F32.TF32 R64, R224.reuse, R54, R64 ;  /* 0x00000036e040723c */ /* 0x040fe20000081040 */
[----:B------:R-:W-:Y:S07]  /*5d230*/  STL.64 [R1+0x320], R40 ;  /* 0x0003202801007387 */ /* 0x000fee0000100a00 */
[C---:B------:R-:W-:Y:S01]  /*5d240*/  HMMA.1688.F32.TF32 R240, R224.reuse, R126, R240 ;  /* 0x0000007ee0f0723c */ /* 0x040fe200000810f0 */
[----:B------:R1:W-:Y:S04]  /*5d250*/  STL.64 [R1+0x328], R42 ;  /* 0x0003282a01007387 */ /* 0x0003e80000100a00 */
[----:B-1----:R-:W4:Y:S04]  /*5d260*/  LDL.LU.64 R42, [R1+0x3d58] ;  /* 0x003d5800012a7983 */ /* 0x002f280000300a00 */
[----:B------:R-:W4:Y:S04]  /*5d270*/  LDL.LU.64 R40, [R1+0x3d50] ;  /* 0x003d500001287983 */ /* 0x000f280000300a00 */
[----:B------:R-:W-:Y:S04]  /*5d280*/  STL.64 [R1+0x1870], R56 ;  /* 0x0018703801007387 */ /* 0x000fe80000100a00 */
[----:B------:R1:W-:Y:S01]  /*5d290*/  STL.64 [R1+0x1878], R58 ;  /* 0x0018783a01007387 */ /* 0x0003e20000100a00 */
[C---:B------:R-:W-:Y:S03]  /*5d2a0*/  HMMA.1688.F32.TF32 R248, R224.reuse, R130, R248 ;  /* 0x00000082e0f8723c */ /* 0x040fe600000810f8 */
[----:B-1----:R-:W4:Y:S04]  /*5d2b0*/  LDL.LU.64 R58, [R1+0x3d48] ;  /* 0x003d4800013a7983 */ /* 0x002f280000300a00 */
[----:B------:R-:W4:Y:S04]  /*5d2c0*/  LDL.LU.64 R56, [R1+0x3d40] ;  /* 0x003d400001387983 */ /* 0x000f280000300a00 */
[----:B------:R-:W-:Y:S04]  /*5d2d0*/  STL.64 [R1+0x1850], R60 ;  /* 0x0018503c01007387 */ /* 0x000fe80000100a00 */
        /* <DEDUP_REMOVED lines=9> */
[----:B------:R1:W-:Y:S01]  /*5d370*/  STL.64 [R1+0x1818], R242 ;  /* 0x001818f201007387 */ /* 0x0003e20000100a00 */
[C---:B------:R-:W-:Y:S08]  /*5d380*/  HMMA.1688.F32.TF32 R200, R224.reuse, R150, R200 ;  /* 0x00000096e0c8723c */ /* 0x040ff000000810c8 */
[C---:B-1----:R-:W-:Y:S08]  /*5d390*/  HMMA.1688.F32.TF32 R240, R224.reuse, R138, R232 ;  /* 0x0000008ae0f0723c */ /* 0x042ff000000810e8 */
[C---:B------:R-:W-:Y:S08]  /*5d3a0*/  HMMA.1688.F32.TF32 R232, R224.reuse, R142, R236 ;  /* 0x0000008ee0e8723c */ /* 0x040ff000000810ec */
[----:B------:R-:W-:Y:S01]  /*5d3b0*/  HMMA.1688.F32.TF32 R196, R224, R154, R196 ;  /* 0x0000009ae0c4723c */ /* 0x000fe200000810c4 */
[----:B------:R2:W-:Y:S04]  /*5d3c0*/  STL.64 [R1+0x1800], R248 ;  /* 0x001800f801007387 */ /* 0x0005e80000100a00 */
[----:B------:R1:W-:Y:S04]  /*5d3d0*/  STL.64 [R1+0x1808], R250 ;  /* 0x001808fa01007387 */ /* 0x0003e80000100a00 */
[----:B------:R-:W-:Y:S04]  /*5d3e0*/  STL.64 [R1+0x17f0], R240 ;  /* 0x0017f0f001007387 */ /* 0x000fe80000100a00 */
[----:B------:R-:W-:Y:S04]  /*5d3f0*/  STL.64 [R1+0x17f8], R242 ;  /* 0x0017f8f201007387 */ /* 0x000fe80000100a00 */
[----:B------:R4:W-:Y:S04]  /*5d400*/  STL.64 [R1+0x17e0], R232 ;  /* 0x0017e0e801007387 */ /* 0x0009e80000100a00 */
[----:B------:R1:W-:Y:S04]  /*5d410*/  STL.64 [R1+0x17e8], R234 ;  /* 0x0017e8ea01007387 */ /* 0x0003e80000100a00 */
[----:B------:R-:W-:Y:S04]  /*5d420*/  STL.64 [R1+0x17b0], R204 ;  /* 0x0017b0cc01007387 */ /* 0x000fe80000100a00 */
[----:B------:R-:W-:Y:S04]  /*5d430*/  STL.64 [R1+0x17b8], R206 ;  /* 0x0017b8ce01007387 */ /* 0x000fe80000100a00 */
[----:B------:R-:W-:Y:S04]  /*5d440*/  STL.64 [R1+0x17d0], R200 ;  /* 0x0017d0c801007387 */ /* 0x000fe80000100a00 */
[----:B------:R-:W-:Y:S01]  /*5d450*/  STL.64 [R1+0x17d8], R202 ;  /* 0x0017d8ca01007387 */ /* 0x000fe20000100a00 */
[----:B--2---:R-:W-:-:S02]  /*5d460*/  IMAD.MOV.U32 R248, RZ, RZ, R36 ;  /* 0x000000fffff87224 */ /* 0x004fc400078e0024 */
[----:B-1----:R-:W-:Y:S02]  /*5d470*/  IMAD.MOV.U32 R251, RZ, RZ, R34 ;  /* 0x000000fffffb7224 */ /* 0x002fe400078e0022 */
[----:B---3--:R-:W-:Y:S02]  /*5d480*/  IMAD.MOV.U32 R249, RZ, RZ, R32 ;  /* 0x000000fffff97224 */ /* 0x008fe400078e0020 */
[----:B------:R-:W-:Y:S02]  /*5d490*/  IMAD.MOV.U32 R250, RZ, RZ, R33 ;  /* 0x000000fffffa7224 */ /* 0x000fe400078e0021 */
[----:B------:R-:W-:Y:S02]  /*5d4a0*/  IMAD.MOV.U32 R236, RZ, RZ, R35 ;  /* 0x000000ffffec7224 */ /* 0x000fe400078e0023 */
[----:B----4-:R-:W-:Y:S02]  /*5d4b0*/  IMAD.MOV.U32 R233, RZ, RZ, R71 ;  /* 0x000000ffffe97224 */ /* 0x010fe400078e0047 */
[----:B------:R-:W-:-:S02]  /*5d4c0*/  IMAD.MOV.U32 R232, RZ, RZ, R68 ;  /* 0x000000ffffe87224 */ /* 0x000fc400078e0044 */
[----:B------:R-:W2:Y:S01]  /*5d4d0*/  LDL.LU R68, [R1+0x3d18] ;  /* 0x003d180001447983 */ /* 0x000ea20000300800 */
[----:B------:R-:W-:-:S03]  /*5d4e0*/  IMAD.MOV.U32 R234, RZ, RZ, R70 ;  /* 0x000000ffffea7224 */ /* 0x000fc600078e0046 */
[----:B------:R-:W-:Y:S01]  /*5d4f0*/  STL.64 [R1+0x18f0], R196 ;  /* 0x0018f0c401007387 */ /* 0x000fe20000100a00 */
[----:B------:R-:W-:-:S03]  /*5d500*/  IMAD.MOV.U32 R235, RZ, RZ, R69 ;  /* 0x000000ffffeb7224 */ /* 0x000fc600078e0045 */
[----:B------:R1:W-:Y:S04]  /*5d510*/  STL.64 [R1+0x18f8], R198 ;  /* 0x0018f8c601007387 */ /* 0x0003e80000100a00 */
[----:B------:R-:W3:Y:S04]  /*5d520*/  LDL.LU R71, [R1+0x3d14] ;  /* 0x003d140001477983 */ /* 0x000ee80000300800 */
[----:B------:R-:W4:Y:S04]  /*5d530*/  LDL.LU R70, [R1+0x3d10] ;  /* 0x003d100001467983 */ /* 0x000f280000300800 */
        /* <DEDUP_REMOVED lines=13> */
[----:B------:R-:W3:Y:S01]  /*5d610*/  LDL.LU R35, [R1+0x3ce8] ;  /* 0x003ce80001237983 */ /* 0x000ee20000300800 */
[----:B------:R-:W-:-:S02]  /*5d620*/  IMAD.MOV.U32 R237, RZ, RZ, R37 ;  /* 0x000000ffffed7224 */ /* 0x000fc400078e0025 */
[----:B------:R-:W-:Y:S01]  /*5d630*/  IMAD.MOV.U32 R238, RZ, RZ, R38 ;  /* 0x000000ffffee7224 */ /* 0x000fe200078e0026 */
[----:B------:R-:W3:Y:S01]  /*5d640*/  LDL.LU R37, [R1+0x3ce4] ;  /* 0x003ce40001257983 */ /* 0x000ee20000300800 */
[----:B------:R-:W-:-:S03]  /*5d650*/  IMAD.MOV.U32 R239, RZ, RZ, R39 ;  /* 0x000000ffffef7224 */ /* 0x000fc600078e0027 */
[----:B------:R-:W4:Y:S04]  /*5d660*/  LDL.LU R38, [R1+0x3ce0] ;  /* 0x003ce00001267983 */ /* 0x000f280000300800 */
[----:B------:R-:W4:Y:S01]  /*5d670*/  LDL.LU R39, [R1+0x3cdc] ;  /* 0x003cdc0001277983 */ /* 0x000f220000300800 */
[C---:B-1----:R-:W-:Y:S08]  /*5d680*/  HMMA.1688.F32.TF32 R196, R224.reuse, R158, R132 ;  /* 0x0000009ee0c4723c */ /* 0x042ff00000081084 */
[C---:B------:R-:W-:Y:S11]  /*5d690*/  HMMA.1688.F32.TF32 R132, R224.reuse, R162, R72 ;  /* 0x000000a2e084723c */ /* 0x040ff60000081048 */
[----:B------:R-:W-:Y:S04]  /*5d6a0*/  STL.64 [R1+0x1970], R196 ;  /* 0x001970c401007387 */ /* 0x000fe80000100a00 */
[----:B------:R-:W-:Y:S04]  /*5d6b0*/  STL.64 [R1+0x1978], R198 ;  /* 0x001978c601007387 */ /* 0x000fe80000100a00 */
[----:B------:R-:W-:Y:S04]  /*5d6c0*/  STL.64 [R1+0x1960], R132 ;  /* 0x0019608401007387 */ /* 0x000fe80000100a00 */
[----:B------:R-:W-:Y:S01]  /*5d6d0*/  STL.64 [R1+0x1968], R134 ;  /* 0x0019688601007387 */ /* 0x000fe20000100a00 */
[C---:B--2---:R-:W-:Y:S08]  /*5d6e0*/  HMMA.1688.F32.TF32 R72, R224.reuse, R166, R28 ;  /* 0x000000a6e048723c */ /* 0x044ff0000008101c */
[----:B---3--:R-:W-:Y:S01]  /*5d6f0*/  HMMA.1688.F32.TF32 R28, R224, R170, R32 ;  /* 0x000000aae01c723c */ /* 0x008fe20000081020 */
[----:B------:R-:W-:-:S02]  /*5d700*/  IMAD.MOV.U32 R32, RZ, RZ, R40 ;  /* 0x000000ffff207224 */ /* 0x000fc400078e0028 */
[----:B------:R-:W-:Y:S02]  /*5d710*/  IMAD.MOV.U32 R33, RZ, RZ, R41 ;  /* 0x000000ffff217224 */ /* 0x000fe400078e0029 */
[----:B------:R-:W-:-:S06]  /*5d720*/  IMAD.MOV.U32 R34, RZ, RZ, R42 ;  /* 0x000000ffff227224 */ /* 0x000fcc00078e002a */
[----:B------:R-:W-:Y:S04]  /*5d730*/  STL.64 [R1+0x1950], R72 ;  /* 0x0019504801007387 */ /* 0x000fe80000100a00 */
[----:B------:R-:W-:Y:S04]  /*5d740*/  STL.64 [R1+0x1958], R74 ;  /* 0x0019584a01007387 */ /* 0x000fe80000100a00 */
[----:B------:R-:W2:Y:S01]  /*5d750*/  LDL.LU R40, [R1+0x3cd8] ;  /* 0x003cd80001287983 */ /* 0x000ea20000300800 */
[----:B------:R-:W-:-:S03]  /*5d760*/  IMAD.MOV.U32 R35, RZ, RZ, R43 ;  /* 0x000000ffff237224 */ /* 0x000fc600078e002b */
[----:B------:R-:W-:Y:S04]  /*5d770*/  STL.64 [R1+0x1910], R28 ;  /* 0x0019101c01007387 */ /* 0x000fe80000100a00 */
[----:B------:R4:W-:Y:S04]  /*5d780*/  STL.64 [R1+0x1918], R30 ;  /* 0x0019181e01007387 */ /* 0x0009e80000100a00 */
[----:B------:R-:W2:Y:S04]  /*5d790*/  LDL.LU R41, [R1+0x3cd4] ;  /* 0x003cd40001297983 */ /* 0x000ea80000300800 */
[----:B------:R-:W2:Y:S04]  /*5d7a0*/  LDL.LU R42, [R1+0x3cd0] ;  /* 0x003cd000012a7983 */ /* 0x000ea80000300800 */
[----:B------:R-:W2:Y:S01]  /*5d7b0*/  LDL.LU R43, [R1+0x3ccc] ;  /* 0x003ccc00012b7983 */ /* 0x000ea20000300800 */
[----:B----4-:R-:W-:Y:S01]  /*5d7c0*/  HMMA.1688.F32.TF32 R28, R224, R174, R36 ;  /* 0x000000aee01c723c */ /* 0x010fe20000081024 */
[----:B------:R-:W-:-:S02]  /*5d7d0*/  IMAD.MOV.U32 R36, RZ, RZ, R56 ;  /* 0x000000ffff247224 */ /* 0x000fc400078e0038 */
[----:B------:R-:W3:Y:S01]  /*5d7e0*/  LDL.LU R56, [R1+0x3cc8] ;  /* 0x003cc80001387983 */ /* 0x000ee20000300800 */
[----:B------:R-:W-:Y:S02]  /*5d7f0*/  IMAD.MOV.U32 R37, RZ, RZ, R57 ;  /* 0x000000ffff257224 */ /* 0x000fe400078e0039 */
[----:B------:R-:W-:Y:S02]  /*5d800*/  IMAD.MOV.U32 R38, RZ, RZ, R58 ;  /* 0x000000ffff267224 */ /* 0x000fe400078e003a */
[----:B------:R-:W-:-:S11]  /*5d810*/  IMAD.MOV.U32 R39, RZ, RZ, R59 ;  /* 0x000000ffff277224 */ /* 0x000fd600078e003b */
[----:B------:R-:W-:Y:S04]  /*5d820*/  STL.64 [R1+0x18e0], R28 ;  /* 0x0018e01c01007387 */ /* 0x000fe80000100a00 */
[----:B------:R2:W-:Y:S04]  /*5d830*/  STL.64 [R1+0x18e8], R30 ;  /* 0x0018e81e01007387 */ /* 0x0005e80000100a00 */
[----:B------:R-:W3:Y:S04]  /*5d840*/  LDL.LU R57, [R1+0x3cc4] ;  /* 0x003cc40001397983 */ /* 0x000ee80000300800 */
[----:B------:R-:W3:Y:S04]  /*5d850*/  LDL.LU R58, [R1+0x3cc0] ;  /* 0x003cc000013a7983 */ /* 0x000ee80000300800 */
[----:B------:R-:W3:Y:S01]  /*5d860*/  LDL.LU R59, [R1+0x3cbc] ;  /* 0x003cbc00013b7983 */ /* 0x000ee20000300800 */
[----:B--2---:R-:W-:Y:S01]  /*5d870*/  HMMA.1688.F32.TF32 R28, R224, R178, R40 ;  /* 0x000000b2e01c723c */ /* 0x004fe20000081028 */
[----:B------:R-:W-:-:S02]  /*5d880*/  IMAD.MOV.U32 R40, RZ, RZ, R60 ;  /* 0x000000ffff287224 */ /* 0x000fc400078e003c */
[----:B------:R-:W2:-:S15]  /*5d890*/  LDL.LU R60, [R1+0x3cb8] ;  /* 0x003cb800013c7983 */ /* 0x000e9e0000300800 */
[----:B------:R-:W-:Y:S01]  /*5d8a0*/  NOP ;  /* 0x0000000000007918 */ /* 0x000fe20000000000 */
[----:B------:R-:W-:Y:S04]  /*5d8b0*/  STL.64 [R1+0x1860], R28 ;  /* 0x0018601c01007387 */ /* 0x000fe80000100a00 */
[----:B------:R3:W-:Y:S02]  /*5d8c0*/  STL.64 [R1+0x1868], R30 ;  /* 0x0018681e01007387 */ /* 0x0007e40000100a00 */
[----:B---3--:R-:W-:Y:S01]  /*5d8d0*/  HMMA.1688.F32.TF32 R28, R224, R182, R56 ;  /* 0x000000b6e01c723c */ /* 0x008fe20000081038 */
[----:B------:R-:W-:Y:S02]  /*5d8e0*/  IMAD.MOV.U32 R41, RZ, RZ, R63 ;  /* 0x000000ffff297224 */ /* 0x000fe400078e003f */
[----:B------:R-:W3:Y:S01]  /*5d8f0*/  LDL.LU R63, [R1+0x3cb4] ;  /* 0x003cb400013f7983 */ /* 0x000ee20000300800 */
[----:B------:R-:W-:-:S02]  /*5d900*/  IMAD.MOV.U32 R42, RZ, RZ, R62 ;  /* 0x000000ffff2a7224 */ /* 0x000fc400078e003e */
[----:B------:R-:W-:Y:S01]  /*5d910*/  IMAD.MOV.U32 R43, RZ, RZ, R61 ;  /* 0x000000ffff2b7224 */ /* 0x000fe200078e003d */
[----:B------:R-:W4:Y:S04]  /*5d920*/  LDL.LU R62, [R1+0x3cb0] ;  /* 0x003cb000013e7983 */ /* 0x000f280000300800 */
[----:B------:R-:W4:Y:S04]  /*5d930*/  LDL.LU R61, [R1+0x3cac] ;  /* 0x003cac00013d7983 */ /* 0x000f280000300800 */
[----:B------:R-:W4:Y:S04]  /*5d940*/  LDL.LU R72, [R1+0x190] ;  /* 0x0001900001487983 */ /* 0x000f280000300800 */
[----:B------:R-:W-:Y:S04]  /*5d950*/  STL.64 [R1+0x1840], R28 ;  /* 0x0018401c01007387 */ /* 0x000fe80000100a00 */
[----:B------:R1:W-:Y:S04]  /*5d960*/  STL.64 [R1+0x1848], R30 ;  /* 0x0018481e01007387 */ /* 0x0003e80000100a00 */
[----:B------:R-:W4:Y:S04]  /*5d970*/  LDL.LU R73, [R1+0x194] ;  /* 0x0001940001497983 */ /* 0x000f280000300800 */
[----:B------:R-:W4:Y:S01]  /*5d980*/  LDL.LU R74, [R1+0x198] ;  /* 0x00019800014a7983 */ /* 0x000f220000300800 */
[----:B--2---:R-:W-:-:S03]  /*5d990*/  IMAD.MOV.U32 R75, RZ, RZ, R60 ;  /* 0x000000ffff4b7224 */ /* 0x004fc600078e003c */
        /* <DEDUP_REMOVED lines=8> */
[----:B---3--:R-:W-:-:S02]  /*5da20*/  IMAD.MOV.U32 R134, RZ, RZ, R63 ;  /* 0x000000ffff867224 */ /* 0x008fc400078e003f */
[----:B----4-:R-:W-:Y:S02]  /*5da30*/  IMAD.MOV.U32 R133, RZ, RZ, R62 ;  /* 0x000000ffff857224 */ /* 0x010fe400078e003e */
[----:B------:R-:W-:Y:S02]  /*5da40*/  IMAD.MOV.U32 R132, RZ, RZ, R61 ;  /* 0x000000ffff847224 */ /* 0x000fe400078e003d */
[----:B--2---:R-:W-:Y:S02]  /*5da50*/  IMAD.MOV.U32 R203, RZ, RZ, R60 ;  /* 0x000000ffffcb7224 */ /* 0x004fe400078e003c */
[----:B------:R-:W1:Y:S04]  /*5da60*/  LDL.LU R60, [R1+0x3ca4] ;  /* 0x003ca400013c7983 */ /* 0x000e680000300800 */
[----:B------:R-:W2:Y:S04]  /*5da70*/  LDL.LU R204, [R1+0x1d0] ;  /* 0x0001d00001cc7983 */ /* 0x000ea80000300800 */
[----:B------:R-:W2:Y:S04]  /*5da80*/  LDL.LU R205, [R1+0x1d4] ;  /* 0x0001d40001cd7983 */ /* 0x000ea80000300800 */
[----:B------:R-:W2:Y:S04]  /*5da90*/  LDL.LU R206, [R1+0x1d8] ;  /* 0x0001d80001ce7983 */ /* 0x000ea80000300800 */
[----:B------:R-:W2:Y:S04]  /*5daa0*/  LDL.LU R207, [R1+0x1dc] ;  /* 0x0001dc0001cf7983 */ /* 0x000ea80000300800 */
[----:B------:R-:W1:Y:S04]  /*5dab0*/  LDL.LU R61, [R1+0x3ca0] ;  /* 0x003ca000013d7983 */ /* 0x000e680000300800 */
[----:B------:R-:W1:Y:S04]  /*5dac0*/  LDL.LU R62, [R1+0x3c9c] ;  /* 0x003c9c00013e7983 */ /* 0x000e680000300800 */
[----:B------:R-:W1:Y:S01]  /*5dad0*/  LDL.LU R63, [R1+0x3c98] ;  /* 0x003c9800013f7983 */ /* 0x000e620000300800 */
[----:B------:R-:W-:-:S02]  /*5dae0*/  IMAD.MOV.U32 R56, RZ, RZ, R64 ;  /* 0x000000ffff387224 */ /* 0x000fc400078e0040 */
[----:B------:R-:W-:Y:S01]  /*5daf0*/  IMAD.MOV.U32 R57, RZ, RZ, R65 ;  /* 0x000000ffff397224 */ /* 0x000fe200078e0041 */
[----:B------:R-:W3:Y:S01]  /*5db00*/  LDL.LU R135, [R1+0x1ac] ;  /* 0x0001ac0001877983 */ /* 0x000ee20000300800 */
[----:B------:R-:W-:-:S03]  /*5db10*/  IMAD.MOV.U32 R58, RZ, RZ, R66 ;  /* 0x000000ffff3a7224 */ /* 0x000fc600078e0042 */
[----:B------:R-:W4:Y:S01]  /*5db20*/  LDL.LU R64, [R1+0x3c94] ;  /* 0x003c940001407983 */ /* 0x000f220000300800 */
[----:B------:R-:W-:-:S03]  /*5db30*/  IMAD.MOV.U32 R59, RZ, RZ, R67 ;  /* 0x000000ffff3b7224 */ /* 0x000fc600078e0043 */
[----:B------:R-:W4:Y:S04]  /*5db40*/  LDL.LU R65, [R1+0x3c90] ;  /* 0x003c900001417983 */ /* 0x000f280000300800 */
[----:B------:R-:W4:Y:S04]  /*5db50*/  LDL.LU R66, [R1+0x3c8c] ;  /* 0x003c8c0001427983 */ /* 0x000f280000300800 */
[----:B------:R-:W4:Y:S01]  /*5db60*/  LDL.LU R67, [R1+0x3c88] ;  /* 0x003c880001437983 */ /* 0x000f220000300800 */
[----:B-1----:R-:W-:Y:S01]  /*5db70*/  HMMA.1688.F32.TF32 R28, R224, R186, R60 ;  /* 0x000000bae01c723c */ /* 0x002fe2000008103c */
[----:B------:R-:W-:-:S02]  /*5db80*/  IMAD.MOV.U32 R60, RZ, RZ, R70 ;  /* 0x000000ffff3c7224 */ /* 0x000fc400078e0046 */
[----:B------:R-:W2:Y:S01]  /*5db90*/  LDL.LU R70, [R1+0x3c84] ;  /* 0x003c840001467983 */ /* 0x000ea20000300800 */
[----:B------:R-:W-:-:S15]  /*5dba0*/  IMAD.MOV.U32 R61, RZ, RZ, R71 ;  /* 0x000000ffff3d7224 */ /* 0x000fde00078e0047 */
[----:B------:R-:W-:Y:S04]  /*5dbb0*/  STL.64 [R1+0x1820], R28 ;  /* 0x0018201c01007387 */ /* 0x000fe80000100a00 */
[----:B------:R4:W-:Y:S04]  /*5dbc0*/  STL.64 [R1+0x1828], R30 ;  /* 0x0018281e01007387 */ /* 0x0009e80000100a00 */
[----:B------:R-:W3:Y:S01]  /*5dbd0*/  LDL.LU R71, [R1+0x3c80] ;  /* 0x003c800001477983 */ /* 0x000ee20000300800 */
[----:B------:R-:W-:-:S03]  /*5dbe0*/  IMAD.MOV.U32 R63, RZ, RZ, R68 ;  /* 0x000000ffff3f7224 */ /* 0x000fc600078e0044 */
[----:B------:R-:W3:Y:S01]  /*5dbf0*/  LDL.LU R62, [R1+0x158] ;  /* 0x00015800013e7983 */ /* 0x000ee20000300800 */
[----:B----4-:R-:W-:Y:S03]  /*5dc00*/  HMMA.1688.F32.TF32 R28, R224, R190, R64 ;  /* 0x000000bee01c723c */ /* 0x010fe60000081040 */
[----:B------:R-:W4:Y:S01]  /*5dc10*/  LDL.LU R68, [R1+0x3c7c] ;  /* 0x003c7c0001447983 */ /* 0x000f220000300800 */
[----:B------:R-:W-:-:S03]  /*5dc20*/  IMAD.MOV.U32 R224, RZ, RZ, R69 ;  /* 0x000000ffffe07224 */ /* 0x000fc600078e0045 */
[----:B------:R-:W4:-:S12]  /*5dc30*/  LDL.LU R69, [R1+0x3c78] ;  /* 0x003c780001457983 */ /* 0x000f180000300800 */
[----:B------:R-:W-:Y:S04]  /*5dc40*/  STL.64 [R1+0x17a0], R28 ;  /* 0x0017a01c01007387 */ /* 0x000fe80000100a00 */
[----:B------:R4:W-:Y:S01]  /*5dc50*/  STL.64 [R1+0x17a8], R30 ;  /* 0x0017a81e01007387 */ /* 0x0009e20000100a00 */
[----:B--2---:R-:W-:-:S03]  /*5dc60*/  IMAD.MOV.U32 R225, RZ, RZ, R70 ;  /* 0x000000ffffe17224 */ /* 0x004fc600078e0046 */
[----:B------:R-:W4:Y:S01]  /*5dc70*/  LDL.LU R70, [R1+0x3c74] ;  /* 0x003c740001467983 */ /* 0x000f220000300800 */
[----:B---3--:R-:W-:-:S03]  /*5dc80*/  IMAD.MOV.U32 R226, RZ, RZ, R71 ;  /* 0x000000ffffe27224 */ /* 0x008fc600078e0047 */
[----:B------:R-:W4:Y:S04]  /*5dc90*/  LDL.LU R71, [R1+0x3c70] ;  /* 0x003c700001477983 */ /* 0x000f280000300800 */
[----:B------:R-:W2:Y:S04]  /*5dca0*/  LDL.LU R227, [R1+0x17c] ;  /* 0x00017c0001e37983 */ /* 0x000ea80000300800 */
[----:B------:R-:W3:Y:S04]  /*5dcb0*/  LDL.LU R64, [R1+0x160] ;  /* 0x0001600001407983 */ /* 0x000ee80000300800 */
[----:B------:R-:W3:Y:S04]  /*5dcc0*/  LDL.LU R65, [R1+0x164] ;  /* 0x0001640001417983 */ /* 0x000ee80000300800 */
[----:B------:R-:W3:Y:S04]  /*5dcd0*/  LDL.LU R66, [R1+0x168] ;  /* 0x0001680001427983 */ /* 0x000ee80000300800 */
[----:B------:R-:W3:Y:S01]  /*5dce0*/  LDL.LU R67, [R1+0x16c] ;  /* 0x00016c0001437983 */ /* 0x000ee20000300800 */
[C---:B------:R-:W-:Y:S08]  /*5dcf0*/  HMMA.1688.F32.TF32 R204, R228.reuse, R6, R204 ;  /* 0x00000006e4cc723c */ /* 0x040ff000000810cc */
[C---:B------:R-:W-:Y:S08]  /*5dd00*/  HMMA.1688.F32.TF32 R200, R228.reuse, R98, R200 ;  /* 0x00000062e4c8723c */ /* 0x040ff000000810c8 */
[C---:B------:R-:W-:Y:S08]  /*5dd10*/  HMMA.1688.F32.TF32 R196, R228.reuse, R102, R196 ;  /* 0x00000066e4c4723c */ /* 0x040ff000000810c4 */
[C---:B------:R-:W-:Y:S08]  /*5dd20*/  HMMA.1688.F32.TF32 R132, R228.reuse, R22, R132 ;  /* 0x00000016e484723c */ /* 0x040ff00000081084 */
[C---:B------:R-:W-:Y:S08]  /*5dd30*/  HMMA.1688.F32.TF32 R72, R228.reuse, R26, R72 ;  /* 0x0000001ae448723c */ /* 0x040ff00000081048 */
[----:B----4-:R-:W-:Y:S01]  /*5dd40*/  HMMA.1688.F32.TF32 R28, R228, R122, R68 ;  /* 0x0000007ae41c723c */ /* 0x010fe20000081044 */
[----:B------:R-:W4:-:S15]  /*5dd50*/  LDL.LU R68, [R1+0x180] ;  /* 0x0001800001447983 */ /* 0x000f1e0000300800 */
[----:B------:R-:W-:-:S03]  /*5dd60*/  NOP ;  /* 0x0000000000007918 */ /* 0x000fc60000000000 */
[----:B------:R-:W-:Y:S04]  /*5dd70*/  STL.64 [R1+0x1e0], R28 ;  /* 0x0001e01c01007387 */ /* 0x000fe80000100a00 */
[----:B------:R-:W-:Y:S04]  /*5dd80*/  STL.64 [R1+0x1e8], R30 ;  /* 0x0001e81e01007387 */ /* 0x000fe80000100a00 */
[----:B------:R-:W4:Y:S04]  /*5dd90*/  LDL.LU R69, [R1+0x184] ;  /* 0x0001840001457983 */ /* 0x000f280000300800 */
[----:B------:R-:W4:Y:S04]  /*5dda0*/  LDL.LU R70, [R1+0x188] ;  /* 0x0001880001467983 */ /* 0x000f280000300800 */
[----:B------:R-:W4:Y:S04]  /*5ddb0*/  LDL.LU R71, [R1+0x18c] ;  /* 0x00018c0001477983 */ /* 0x000f280000300800 */
[----:B------:R-:W-:Y:S04]  /*5ddc0*/  STL.64 [R1+0x1d0], R204 ;  /* 0x0001d0cc01007387 */ /* 0x000fe80000100a00 */
[----:B------:R1:W-:Y:S04]  /*5ddd0*/  STL.64 [R1+0x1d8], R206 ;  /* 0x0001d8ce01007387 */ /* 0x0003e80000100a00 */
[----:B------:R-:W-:Y:S04]  /*5dde0*/  LDS R28, [R3+UR10+0xc600] ;  /* 0x00c6000a031c7984 */ /* 0x000fe80008000800 */
[----:B------:R-:W-:Y:S04]  /*5ddf0*/  LDS R30, [R3+UR10+0xe600] ;  /* 0x00e6000a031e7984 */ /* 0x000fe80008000800 */
[----:B-1----:R-:W2:Y:S04]  /*5de00*/  LDL.LU.64 R206, [R1+0x3c68] ;  /* 0x003c680001ce7983 */ /* 0x002ea80000300a00 */
[----:B------:R-:W2:Y:S04]  /*5de10*/  LDL.LU.64 R204, [R1+0x3c60] ;  /* 0x003c600001cc7983 */ /* 0x000ea80000300a00 */
[----:B------:R-:W-:Y:S04]  /*5de20*/  STL.64 [R1+0x1c0], R200 ;  /* 0x0001c0c801007387 */ /* 0x000fe80000100a00 */
[----:B------:R1:W-:Y:S04]  /*5de30*/  STL.64 [R1+0x1c8], R202 ;  /* 0x0001c8ca01007387 */ /* 0x0003e80000100a00 */
[----:B------:R-:W-:Y:S04]  /*5de40*/  LDS R29, [R247+UR10+0xc600] ;  /* 0x00c6000af71d7984 */ /* 0x000fe80008000800 */
[----:B------:R-:W2:Y:S04]  /*5de50*/  LDS R31, [R247+UR10+0xe600] ;  /* 0x00e6000af71f7984 */ /* 0x000ea80008000800 */
        /* <DEDUP_REMOVED lines=13> */
[----:B------:R-:W3:Y:S01]  /*5df30*/  LDL.LU.64 R72, [R1+0x3c20] ;  /* 0x003c200001487983 */ /* 0x000ee20000300a00 */
[----:B----4-:R-:W-:-:S15]  /*5df40*/  HMMA.1688.F32.TF32 R68, R228, R18, R68 ;  /* 0x00000012e444723c */ /* 0x010fde0000081044 */
[----:B------:R-:W-:-:S04]  /*5df50*/  NOP ;  /* 0x0000000000007918 */ /* 0x000fc80000000000 */
[----:B------:R-:W-:Y:S04]  /*5df60*/  STL.64 [R1+0x180], R68 ;  /* 0x0001804401007387 */ /* 0x000fe80000100a00 */
[----:B------:R2:W-:Y:S02]  /*5df70*/  STL.64 [R1+0x188], R70 ;  /* 0x0001884601007387 */ /* 0x0005e40000100a00 */
[C---:B--2---:R-:W-:Y:S08]  /*5df80*/  HMMA.1688.F32.TF32 R68, R228.reuse, R14, R224 ;  /* 0x0000000ee444723c */ /* 0x044ff000000810e0 */
[C---:B---3--:R-:W-:Y:S11]  /*5df90*/  HMMA.1688.F32.TF32 R224, R228.reuse, R10, R64 ;  /* 0x0000000ae4e0723c */ /* 0x048ff60000081040 */
[----:B------:R-:W-:Y:S01]  /*5dfa0*/  STL.64 [R1+0x1f0], R68 ;  /* 0x0001f04401007387 */ /* 0x000fe20000100a00 */
[C---:B------:R-:W-:Y:S03]  /*5dfb0*/  HMMA.1688.F32.TF32 R64, R228.reuse, R86, R56 ;  /* 0x00000056e440723c */ /* 0x040fe60000081038 */
[----:B------:R1:W-:Y:S05]  /*5dfc0*/  STL.64 [R1+0x1f8], R70 ;  /* 0x0001f84601007387 */ /* 0x0003ea0000100a00 */
[C---:B------:R-:W-:Y:S08]  /*5dfd0*/  HMMA.1688.F32.TF32 R56, R228.reuse, R78, R36 ;  /* 0x0000004ee438723c */ /* 0x040ff00000081024 */
[C---:B-1----:R-:W-:Y:S08]  /*5dfe0*/  HMMA.1688.F32.TF32 R68, R228.reuse, R194, R60 ;  /* 0x000000c2e444723c */ /* 0x042ff0000008103c */
[C---:B------:R-:W-:Y:S08]  /*5dff0*/  HMMA.1688.F32.TF32 R60, R228.reuse, R82, R40 ;  /* 0x00000052e43c723c */ /* 0x040ff00000081028 */
        /* <DEDUP_REMOVED lines=22> */
[----:B------:R-:W-:Y:S01]  /*5e160*/  STL.64 [R1+0x1650], R40 ;  /* 0x0016502801007387 */ /* 0x000fe20000100a00 */
[----:B------:R-:W-:-:S03]  /*5e170*/  IMAD.MOV.U32 R232, RZ, RZ, R104 ;  /* 0x000000ffffe87224 */ /* 0x000fc600078e0068 */
[----:B------:R-:W-:Y:S04]  /*5e180*/  STL.64 [R1+0x1658], R42 ;  /* 0x0016582a01007387 */ /* 0x000fe80000100a00 */
[----:B------:R1:W-:Y:S01]  /*5e190*/  STL.64 [R1+0x1630], R36 ;  /* 0x0016302401007387 */ /* 0x0003e20000100a00 */
[----:B------:R-:W-:-:S03]  /*5e1a0*/  IMAD.MOV.U32 R233, RZ, RZ, R105 ;  /* 0x000000ffffe97224 */ /* 0x000fc600078e0069 */
[----:B------:R2:W-:Y:S01]  /*5e1b0*/  STL.64 [R1+0x1638], R38 ;  /* 0x0016382601007387 */ /* 0x0005e20000100a00 */
[----:B------:R-:W-:-:S03]  /*5e1c0*/  IMAD.MOV.U32 R234, RZ, RZ, R106 ;  /* 0x000000ffffea7224 */ /* 0x000fc600078e006a */
[----:B------:R-:W3:Y:S01]  /*5e1d0*/  LDL.LU R104, [R1+0x3c18] ;  /* 0x003c180001687983 */ /* 0x000ee20000300800 */
[----:B------:R-:W-:-:S03]  /*5e1e0*/  IMAD.MOV.U32 R235, RZ, RZ, R92 ;  /* 0x000000ffffeb7224 */ /* 0x000fc600078e005c */
[----:B------:R-:W-:Y:S04]  /*5e1f0*/  STL.64 [R1+0x1620], R32 ;  /* 0x0016202001007387 */ /* 0x000fe80000100a00 */
[----:B------:R4:W-:Y:S04]  /*5e200*/  STL.64 [R1+0x1628], R34 ;  /* 0x0016282201007387 */ /* 0x0009e80000100a00 */
[----:B------:R-:W3:Y:S04]  /*5e210*/  LDL.LU R105, [R1+0x3c14] ;  /* 0x003c140001697983 */ /* 0x000ee80000300800 */
[----:B------:R-:W3:Y:S04]  /*5e220*/  LDL.LU R106, [R1+0x3c10] ;  /* 0x003c1000016a7983 */ /* 0x000ee80000300800 */
[----:B------:R-:W3:Y:S01]  /*5e230*/  LDL.LU R92, [R1+0x3c0c] ;  /* 0x003c0c00015c7983 */ /* 0x000ee20000300800 */
[----:B------:R-:W-:-:S03]  /*5e240*/  IMAD.MOV.U32 R240, RZ, RZ, R93 ;  /* 0x000000fffff07224 */ /* 0x000fc600078e005d */
[----:B-1----:R-:W3:Y:S01]  /*5e250*/  LDL.LU R36, [R1+0x4a0] ;  /* 0x0004a00001247983 */ /* 0x002ee20000300800 */
[----:B------:R-:W-:-:S03]  /*5e260*/  IMAD.MOV.U32 R241, RZ, RZ, R94 ;  /* 0x000000fffff17224 */ /* 0x000fc600078e005e */
[----:B------:R-:W3:Y:S01]  /*5e270*/  LDL.LU R37, [R1+0x4a4] ;  /* 0x0004a40001257983 */ /* 0x000ee20000300800 */
[----:B------:R-:W-:-:S03]  /*5e280*/  IMAD.MOV.U32 R242, RZ, RZ, R95 ;  /* 0x000000fffff27224 */ /* 0x000fc600078e005f */
[----:B--2---:R-:W2:Y:S01]  /*5e290*/  LDL.LU R38, [R1+0x4a8] ;  /* 0x0004a80001267983 */ /* 0x004ea20000300800 */
[----:B------:R-:W-:-:S03]  /*5e2a0*/  IMAD.MOV.U32 R243, RZ, RZ, R88 ;  /* 0x000000fffff37224 */ /* 0x000fc600078e0058 */
[----:B------:R-:W2:Y:S01]  /*5e2b0*/  LDL.LU R39, [R1+0x4ac] ;  /* 0x0004ac0001277983 */ /* 0x000ea20000300800 */
[----:B------:R-:W-:-:S03]  /*5e2c0*/  IMAD.MOV.U32 R248, RZ, RZ, R89 ;  /* 0x000000fffff87224 */ /* 0x000fc600078e0059 */
[----:B------:R-:W3:Y:S01]  /*5e2d0*/  LDL.LU R93, [R1+0x3c08] ;  /* 0x003c0800015d7983 */ /* 0x000ee20000300800 */
[----:B------:R-:W-:-:S03]  /*5e2e0*/  IMAD.MOV.U32 R249, RZ, RZ, R90 ;  /* 0x000000fffff97224 */ /* 0x000fc600078e005a */
[----:B------:R-:W3:Y:S01]  /*5e2f0*/  LDL.LU R94, [R1+0x3c04] ;  /* 0x003c0400015e7983 */ /* 0x000ee20000300800 */
[----:B------:R-:W-:-:S03]  /*5e300*/  IMAD.MOV.U32 R250, RZ, RZ, R91 ;  /* 0x000000fffffa7224 */ /* 0x000fc600078e005b */
[----:B------:R-:W3:Y:S04]  /*5e310*/  LDL.LU R95, [R1+0x3c00] ;  /* 0x003c0000015f7983 */ /* 0x000ee80000300800 */
[----:B------:R-:W4:Y:S04]  /*5e320*/  LDL.LU R88, [R1+0x3bfc] ;  /* 0x003bfc0001587983 */ /* 0x000f280000300800 */
[----:B------:R-:W4:Y:S04]  /*5e330*/  LDL.LU R89, [R1+0x3bf8] ;  /* 0x003bf80001597983 */ /* 0x000f280000300800 */
[----:B------:R-:W4:Y:S04]  /*5e340*/  LDL.LU R90, [R1+0x3bf4] ;  /* 0x003bf400015a7983 */ /* 0x000f280000300800 */
[----:B------:R-:W4:Y:S01]  /*5e350*/  LDL.LU R91, [R1+0x3bf0] ;  /* 0x003bf000015b7983 */ /* 0x000f220000300800 */
[----:B------:R-:W-:-:S03]  /*5e360*/  IMAD.MOV.U32 R251, RZ, RZ, R107 ;  /* 0x000000fffffb7224 */ /* 0x000fc600078e006b */
[----:B------:R-:W2:Y:S01]  /*5e370*/  LDL.LU R107, [R1+0x3bec] ;  /* 0x003bec00016b7983 */ /* 0x000ea20000300800 */
[----:B------:R-:W-:-:S03]  /*5e380*/  IMAD.MOV.U32 R236, RZ, RZ, R111 ;  /* 0x000000ffffec7224 */ /* 0x000fc600078e006f */
[----:B------:R-:W2:Y:S01]  /*5e390*/  LDL.LU R111, [R1+0x3be8] ;  /* 0x003be800016f7983 */ /* 0x000ea20000300800 */
[----:B------:R-:W-:Y:S02]  /*5e3a0*/  IMAD.MOV.U32 R237, RZ, RZ, R114 ;  /* 0x000000ffffed7224 */ /* 0x000fe400078e0072 */
[----:B------:R-:W-:Y:S01]  /*5e3b0*/  IMAD.MOV.U32 R238, RZ, RZ, R115 ;  /* 0x000000ffffee7224 */ /* 0x000fe200078e0073 */
[----:B------:R-:W2:Y:S01]  /*5e3c0*/  LDL.LU R114, [R1+0x3be4] ;  /* 0x003be40001727983 */ /* 0x000ea20000300800 */
[----:B------:R-:W-:-:S03]  /*5e3d0*/  IMAD.MOV.U32 R239, RZ, RZ, R119 ;  /* 0x000000ffffef7224 */ /* 0x000fc600078e0077 */
[----:B------:R-:W2:Y:S04]  /*5e3e0*/  LDL.LU R115, [R1+0x3be0] ;  /* 0x003be00001737983 */ /* 0x000ea80000300800 */
[----:B------:R-:W2:Y:S01]  /*5e3f0*/  LDL.LU R119, [R1+0x3bdc] ;  /* 0x003bdc0001777983 */ /* 0x000ea20000300800 */
[C---:B---3--:R-:W-:Y:S08]  /*5e400*/  HMMA.1688.F32.TF32 R56, R228.reuse, R146, R92 ;  /* 0x00000092e438723c */ /* 0x048ff0000008105c */
[C---:B----4-:R-:W-:Y:S08]  /*5e410*/  HMMA.1688.F32.TF32 R32, R228.reuse, R142, R88 ;  /* 0x0000008ee420723c */ /* 0x050ff00000081058 */
[C---:B--2---:R-:W-:Y:S11]  /*5e420*/  HMMA.1688.F32.TF32 R40, R228.reuse, R150, R104 ;  /* 0x00000096e428723c */ /* 0x044ff60000081068 */
[----:B------:R-:W-:Y:S04]  /*5e430*/  STL.64 [R1+0x1610], R32 ;  /* 0x0016102001007387 */ /* 0x000fe80000100a00 */
[----:B------:R1:W-:Y:S04]  /*5e440*/  STL.64 [R1+0x1618], R34 ;  /* 0x0016182201007387 */ /* 0x0003e80000100a00 */
[----:B------:R-:W-:Y:S01]  /*5e450*/  STL.64 [R1+0x15f0], R56 ;  /* 0x0015f03801007387 */ /* 0x000fe20000100a00 */
[C---:B-1----:R-:W-:Y:S03]  /*5e460*/  HMMA.1688.F32.TF32 R32, R228.reuse, R154, R108 ;  /* 0x0000009ae420723c */ /* 0x042fe6000008106c */
[----:B------:R1:W-:Y:S04]  /*5e470*/  STL.64 [R1+0x15f8], R58 ;  /* 0x0015f83a01007387 */ /* 0x0003e80000100a00 */
[----:B------:R-:W-:Y:S04]  /*5e480*/  STL.64 [R1+0x1600], R40 ;  /* 0x0016002801007387 */ /* 0x000fe80000100a00 */
[----:B------:R2:W-:Y:S01]  /*5e490*/  STL.64 [R1+0x1608], R42 ;  /* 0x0016082a01007387 */ /* 0x0005e20000100a00 */
[C---:B-1----:R-:W-:Y:S08]  /*5e4a0*/  HMMA.1688.F32.TF32 R56, R228.reuse, R158, R112 ;  /* 0x0000009ee438723c */ /* 0x042ff00000081070 */
[C---:B--2---:R-:W-:Y:S01]  /*5e4b0*/  HMMA.1688.F32.TF32 R40, R228.reuse, R162, R116 ;  /* 0x000000a2e428723c */ /* 0x044fe20000081074 */
[----:B------:R-:W-:Y:S04]  /*5e4c0*/  STL.64 [R1+0x1670], R32 ;  /* 0x0016702001007387 */ /* 0x000fe80000100a00 */
[----:B------:R1:W-:Y:S06]  /*5e4d0*/  STL.64 [R1+0x1678], R34 ;  /* 0x0016782201007387 */ /* 0x0003ec0000100a00 */
        /* <DEDUP_REMOVED lines=15> */
[----:B--2---:R-:W-:Y:S01]  /*5e5d0*/  HMMA.1688.F32.TF32 R40, R228, R186, R212 ;  /* 0x000000bae428723c */ /* 0x004fe200000810d4 */
[----:B------:R-:W-:Y:S04]  /*5e5e0*/  STL.64 [R1+0x15a0], R32 ;  /* 0x0015a02001007387 */ /* 0x000fe80000100a00 */
[----:B------:R1:W-:Y:S03]  /*5e5f0*/  STL.64 [R1+0x15a8], R34 ;  /* 0x0015a82201007387 */ /* 0x0003e60000100a00 */
[----:B------:R-:W-:Y:S03]  /*5e600*/  HMMA.1688.F32.TF32 R116, R28, R122, R220 ;  /* 0x0000007a1c74723c */ /* 0x000fe600000810dc */
[----:B------:R-:W-:Y:S05]  /*5e610*/  STL.64 [R1+0x1580], R56 ;  /* 0x0015803801007387 */ /* 0x000fea0000100a00 */
[----:B-1----:R-:W-:Y:S01]  /*5e620*/  HMMA.1688.F32.TF32 R32, R228, R190, R216 ;  /* 0x000000bee420723c */ /* 0x002fe200000810d8 */
[----:B------:R-:W-:Y:S07]  /*5e630*/  STL.64 [R1+0x1588], R58 ;  /* 0x0015883a01007387 */ /* 0x000fee0000100a00 */
[C---:B------:R-:W-:Y:S01]  /*5e640*/  HMMA.1688.F32.TF32 R112, R28.reuse, R6, R36 ;  /* 0x000000061c70723c */ /* 0x040fe20000081024 */
[----:B------:R-:W-:Y:S07]  /*5e650*/  STL.64 [R1+0x1570], R40 ;  /* 0x0015702801007387 */ /* 0x000fee0000100a00 */
[C---:B------:R-:W-:Y:S01]  /*5e660*/  HMMA.1688.F32.TF32 R200, R28.reuse, R98, R240 ;  /* 0x000000621cc8723c */ /* 0x040fe200000810f0 */
[----:B------:R1:W-:Y:S07]  /*5e670*/  STL.64 [R1+0x1578], R42 ;  /* 0x0015782a01007387 */ /* 0x0003ee0000100a00 */
[C---:B------:R-:W-:Y:S08]  /*5e680*/  HMMA.1688.F32.TF32 R196, R28.reuse, R102, R248 ;  /* 0x000000661cc4723c */ /* 0x040ff000000810f8 */
[C---:B-1----:R-:W-:Y:S01]  /*5e690*/  HMMA.1688.F32.TF32 R40, R28.reuse, R22, R232 ;  /* 0x000000161c28723c */ /* 0x042fe200000810e8 */
        /* <DEDUP_REMOVED lines=132> */
[----:B------:R-:W2:Y:S04]  /*5eee0*/  LDL.LU R236, [R1+0x6a0] ;  /* 0x0006a00001ec7983 */ /* 0x000ea80000300800 */
[----:B------:R-:W-:Y:S04]  /*5eef0*/  STL.64 [R1+0x80], R200 ;  /* 0x000080c801007387 */ /* 0x000fe80000100a00 */
[----:B------:R3:W-:Y:S09]  /*5ef00*/  STL.64 [R1+0x88], R202 ;  /* 0x000088ca01007387 */ /* 0x0007f20000100a00 */
[----:B------:R-:W-:Y:S04]  /*5ef10*/  STL.64 [R1+0xf0], R196 ;  /* 0x0000f0c401007387 */ /* 0x000fe80000100a00 */
[----:B------:R1:W-:Y:S04]  /*5ef20*/  STL.64 [R1+0xf8], R198 ;  /* 0x0000f8c601007387 */ /* 0x0003e80000100a00 */
[----:B------:R-:W2:Y:S04]  /*5ef30*/  LDL.LU R237, [R1+0x6a4] ;  /* 0x0006a40001ed7983 */ /* 0x000ea80000300800 */
[----:B------:R-:W2:Y:S04]  /*5ef40*/  LDL.LU R238, [R1+0x6a8] ;  /* 0x0006a80001ee7983 */ /* 0x000ea80000300800 */
[----:B------:R-:W2:Y:S01]  /*5ef50*/  LDL.LU R239, [R1+0x6ac] ;  /* 0x0006ac0001ef7983 */ /* 0x000ea20000300800 */
[C---:B---3--:R-:W-:Y:S08]  /*5ef60*/  HMMA.1688.F32.TF32 R200, R28.reuse, R194, R112 ;  /* 0x000000c21cc8723c */ /* 0x048ff00000081070 */
[C---:B------:R-:W-:Y:S08]  /*5ef70*/  HMMA.1688.F32.TF32 R112, R28.reuse, R86, R116 ;  /* 0x000000561c70723c */ /* 0x040ff00000081074 */
[C---:B-1----:R-:W-:Y:S03]  /*5ef80*/  HMMA.1688.F32.TF32 R196, R28.reuse, R82, R220 ;  /* 0x000000521cc4723c */ /* 0x042fe600000810dc */
[----:B------:R-:W-:Y:S04]  /*5ef90*/  STL.64 [R1+0xe0], R200 ;  /* 0x0000e0c801007387 */ /* 0x000fe80000100a00 */
[----:B------:R-:W-:Y:S01]  /*5efa0*/  STL.64 [R1+0xe8], R202 ;  /* 0x0000e8ca01007387 */ /* 0x000fe20000100a00 */
[C---:B----4-:R-:W-:Y:S03]  /*5efb0*/  HMMA.1688.F32.TF32 R116, R28.reuse, R78, R228 ;  /* 0x0000004e1c74723c */ /* 0x050fe600000810e4 */
        /* <DEDUP_REMOVED lines=10> */
[C---:B---3--:R-:W-:Y:S08]  /*5f060*/  HMMA.1688.F32.TF32 R116, R28.reuse, R54, R208 ;  /* 0x000000361c74723c */ /* 0x048ff000000810d0 */
[C---:B-1----:R-:W-:Y:S02]  /*5f070*/  HMMA.1688.F32.TF32 R112, R28.reuse, R126, R204 ;  /* 0x0000007e1c70723c */ /* 0x042fe400000810cc */
[----:B------:R-:W-:Y:S04]  /*5f080*/  STL.64 [R1+0x14c0], R196 ;  /* 0x0014c0c401007387 */ /* 0x000fe80000100a00 */
[----:B------:R-:W-:Y:S02]  /*5f090*/  STL.64 [R1+0x14c8], R198 ;  /* 0x0014c8c601007387 */ /* 0x000fe40000100a00 */
[C---:B------:R-:W-:Y:S03]  /*5f0a0*/  HMMA.1688.F32.TF32 R132, R28.reuse, R130, R132 ;  /* 0x000000821c84723c */ /* 0x040fe60000081084 */
[----:B------:R-:W-:Y:S04]  /*5f0b0*/  STL.64 [R1+0x14b0], R116 ;  /* 0x0014b07401007387 */ /* 0x000fe80000100a00 */
[----:B------:R1:W-:Y:S04]  /*5f0c0*/  STL.64 [R1+0x14b8], R118 ;  /* 0x0014b87601007387 */ /* 0x0003e80000100a00 */
[----:B------:R-:W-:Y:S04]  /*5f0d0*/  STL.64 [R1+0x14a0], R112 ;  /* 0x0014a07001007387 */ /* 0x000fe80000100a00 */
[----:B------:R3:W-:Y:S01]  /*5f0e0*/  STL.64 [R1+0x14a8], R114 ;  /* 0x0014a87201007387 */ /* 0x0007e20000100a00 */
[C---:B-1----:R-:W-:Y:S08]  /*5f0f0*/  HMMA.1688.F32.TF32 R116, R28.reuse, R138, R108 ;  /* 0x0000008a1c74723c */ /* 0x042ff0000008106c */
[C---:B------:R-:W-:Y:S08]  /*5f100*/  HMMA.1688.F32.TF32 R108, R28.reuse, R146, R92 ;  /* 0x000000921c6c723c */ /* 0x040ff0000008105c */
[C---:B---3--:R-:W-:Y:S08]  /*5f110*/  HMMA.1688.F32.TF32 R112, R28.reuse, R142, R104 ;  /* 0x0000008e1c70723c */ /* 0x048ff00000081068 */
        /* <DEDUP_REMOVED lines=15> */
[----:B------:R1:W-:Y:S04]  /*5f210*/  STL.64 [R1+0x1408], R110 ;  /* 0x0014086e01007387 */ /* 0x0003e80000100a00 */
[----:B------:R-:W-:Y:S03]  /*5f220*/  STL.64 [R1+0x13f0], R104 ;  /* 0x0013f06801007387 */ /* 0x000fe60000100a00 */
[C---:B------:R-:W-:Y:S01]  /*5f230*/  HMMA.1688.F32.TF32 R40, R28.reuse, R182, R36 ;  /* 0x000000b61c28723c */ /* 0x040fe20000081024 */
[----:B------:R2:W-:Y:S04]  /*5f240*/  STL.64 [R1+0x13f8], R106 ;  /* 0x0013f86a01007387 */ /* 0x0005e80000100a00 */
[----:B------:R-:W-:Y:S03]  /*5f250*/  STL.64 [R1+0x13e0], R92 ;  /* 0x0013e05c01007387 */ /* 0x000fe60000100a00 */
[----:B------:R-:W-:Y:S01]  /*5f260*/  HMMA.1688.F32.TF32 R36, R28, R186, R240 ;  /* 0x000000ba1c24723c */ /* 0x000fe200000810f0 */
[----:B------:R-:W-:Y:S04]  /*5f270*/  STL.64 [R1+0x13e8], R94 ;  /* 0x0013e85e01007387 */ /* 0x000fe80000100a00 */
[----:B------:R-:W-:Y:S03]  /*5f280*/  STL.64 [R1+0x13c0], R88 ;  /* 0x0013c05801007387 */ /* 0x000fe60000100a00 */
[----:B-1----:R-:W-:Y:S01]  /*5f290*/  HMMA.1688.F32.TF32 R108, R32, R122, R232 ;  /* 0x0000007a206c723c */ /* 0x002fe200000810e8 */
[----:B------:R-:W-:Y:S07]  /*5f2a0*/  STL.64 [R1+0x13c8], R90 ;  /* 0x0013c85a01007387 */ /* 0x000fee0000100a00 */
[----:B------:R-:W-:Y:S01]  /*5f2b0*/  HMMA.1688.F32.TF32 R28, R28, R190, R248 ;  /* 0x000000be1c1c723c */ /* 0x000fe200000810f8 */
        /* <DEDUP_REMOVED lines=16> */
[----:B------:R1:W-:Y:S04]  /*5f3c0*/  STL.64 [R1+0x12e8], R30 ;  /* 0x0012e81e01007387 */ /* 0x0003e80000100a00 */
[----:B------:R-:W-:Y:S04]  /*5f3d0*/  STL.64 [R1+0x3aa0], R108 ;  /* 0x003aa06c01007387 */ /* 0x000fe80000100a00 */
[----:B------:R-:W-:Y:S04]  /*5f3e0*/  LDS R60, [R3+UR10+0xc700] ;  /* 0x00c7000a033c7984 */ /* 0x000fe80008000800 */
[----:B------:R-:W-:Y:S04]  /*5f3f0*/  LDS R62, [R3+UR10+0xe700] ;  /* 0x00e7000a033e7984 */ /* 0x000fe80008000800 */
[----:B------:R-:W-:Y:S01]  /*5f400*/  LDS R61, [R247+UR10+0xc700] ;  /* 0x00c7000af73d7984 */ /* 0x000fe20008000800 */
        /* <DEDUP_REMOVED lines=58> */
[----:B------:R-:W-:Y:S04]  /*5f7b0*/  STL.64 [R1+0x3ab0], R104 ;  /* 0x003ab06801007387 */ /* 0x000fe80000100a00 */
[----:B------:R-:W1:Y:S01]  /*5f7c0*/  LDS R63, [R247+UR10+0xe700] ;  /* 0x00e7000af73f7984 */ /* 0x000e620008000800 */
[C---:B--2---:R-:W-:Y:S08]  /*5f7d0*/  HMMA.1688.F32.TF32 R88, R32.reuse, R102, R88 ;  /* 0x000000662058723c */ /* 0x044ff00000081058 */
[C---:B---3--:R-:W-:Y:S08]  /*5f7e0*/  HMMA.1688.F32.TF32 R92, R32.reuse, R98, R92 ;  /* 0x00000062205c723c */ /* 0x048ff0000008105c */
[C---:B------:R-:W-:Y:S11]  /*5f7f0*/  HMMA.1688.F32.TF32 R28, R32.reuse, R22, R132 ;  /* 0x00000016201c723c */ /* 0x040ff60000081084 */
        /* <DEDUP_REMOVED lines=8> */
[C---:B--2---:R-:W-:Y:S02]  /*5f880*/  HMMA.1688.F32.TF32 R28, R32.reuse, R14, R224 ;  /* 0x0000000e201c723c */ /* 0x044fe400000810e0 */
[----:B------:R-:W-:Y:S04]  /*5f890*/  STL.64 [R1], R72 ;  /* 0x0000004801007387 */ /* 0x000fe80000100a00 */
        /* <DEDUP_REMOVED lines=13> */
[----:B------:R-:W-:Y:S04]  /*5f970*/  STL.64 [R1+0x3ba0], R194 ;  /* 0x003ba0c201007387 */ /* 0x000fe80000100a00 */
[----:B------:R-:W-:Y:S04]  /*5f980*/  STL.64 [R1+0x3b98], R192 ;  /* 0x003b98c001007387 */ /* 0x000fe80000100a00 */
[----:B------:R-:W-:Y:S04]  /*5f990*/  STL.64 [R1+0xc0], R8 ;  /* 0x0000c00801007387 */ /* 0x000fe80000100a00 */
[----:B------:R4:W-:Y:S02]  /*5f9a0*/  STL.64 [R1+0xc8], R10 ;  /* 0x0000c80a01007387 */ /* 0x0009e40000100a00 */
[----:B----4-:R-:W-:Y:S02]  /*5f9b0*/  HMMA.1688.F32.TF32 R8, R32, R86, R40 ;  /* 0x000000562008723c */ /* 0x010fe40000081028 */
[----:B------:R-:W-:Y:S04]  /*5f9c0*/  STL.64 [R1+0x3b90], R86 ;  /* 0x003b905601007387 */ /* 0x000fe80000100a00 */
[----:B------:R-:W-:-:S13]  /*5f9d0*/  STL.64 [R1+0x3b88], R84 ;  /* 0x003b885401007387 */ /* 0x000fda0000100a00 */
[----:B------:R-:W-:Y:S04]  /*5f9e0*/  STL.64 [R1+0x150], R8 ;  /* 0x0001500801007387 */ /* 0x000fe80000100a00 */
[----:B------:R2:W-:Y:S02]  /*5f9f0*/  STL.64 [R1+0x158], R10 ;  /* 0x0001580a01007387 */ /* 0x0005e40000100a00 */
[----:B--2---:R-:W-:Y:S02]  /*5fa00*/  HMMA.1688.F32.TF32 R8, R32, R82, R36 ;  /* 0x000000522008723c */ /* 0x004fe40000081024 */
[----:B------:R-:W-:Y:S04]  /*5fa10*/  STL.64 [R1+0x3b80], R82 ;  /* 0x003b805201007387 */ /* 0x000fe80000100a00 */
[----:B------:R-:W-:-:S13]  /*5fa20*/  STL.64 [R1+0x3b78], R80 ;  /* 0x003b785001007387 */ /* 0x000fda0000100a00 */
[----:B------:R-:W-:Y:S04]  /*5fa30*/  STL.64 [R1+0x140], R8 ;  /* 0x0001400801007387 */ /* 0x000fe80000100a00 */
[----:B------:R2:W-:Y:S02]  /*5fa40*/  STL.64 [R1+0x148], R10 ;  /* 0x0001480a01007387 */ /* 0x0005e40000100a00 */
[C---:B--2---:R-:W-:Y:S02]  /*5fa50*/  HMMA.1688.F32.TF32 R8, R32.reuse, R78, R240 ;  /* 0x0000004e2008723c */ /* 0x044fe400000810f0 */
[----:B------:R-:W-:Y:S04]  /*5fa60*/  STL.64 [R1+0x3b70], R78 ;  /* 0x003b704e01007387 */ /* 0x000fe80000100a00 */
[----:B------:R-:W-:Y:S02]  /*5fa70*/  STL.64 [R1+0x3b68], R76 ;  /* 0x003b684c01007387 */ /* 0x000fe40000100a00 */
[C---:B------:R-:W-:Y:S08]  /*5fa80*/  HMMA.1688.F32.TF32 R28, R32.reuse, R46, R248 ;  /* 0x0000002e201c723c */ /* 0x040ff000000810f8 */
[C---:B------:R-:W-:Y:S03]  /*5fa90*/  HMMA.1688.F32.TF32 R12, R32.reuse, R50, R232 ;  /* 0x00000032200c723c */ /* 0x040fe600000810e8 */
[----:B------:R-:W-:Y:S04]  /*5faa0*/  STL.64 [R1+0x130], R8 ;  /* 0x0001300801007387 */ /* 0x000fe80000100a00 */
[----:B------:R2:W-:Y:S02]  /*5fab0*/  STL.64 [R1+0x138], R10 ;  /* 0x0001380a01007387 */ /* 0x0005e40000100a00 */
[----:B--2---:R-:W-:Y:S02]  /*5fac0*/  HMMA.1688.F32.TF32 R8, R32, R54, R236 ;  /* 0x000000362008723c */ /* 0x004fe400000810ec */
[----:B------:R-:W-:Y:S04]  /*5fad0*/  STL.64 [R1+0x1230], R28 ;  /* 0x0012301c01007387 */ /* 0x000fe80000100a00 */
[----:B------:R-:W-:Y:S04]  /*5fae0*/  STL.64 [R1+0x1238], R30 ;  /* 0x0012381e01007387 */ /* 0x000fe80000100a00 */
[----:B------:R-:W1:Y:S04]  /*5faf0*/  LDL.LU R36, [R1+0x750] ;  /* 0x0007500001247983 */ /* 0x000e680000300800 */
[----:B------:R-:W-:Y:S04]  /*5fb00*/  STL.64 [R1+0x1210], R12 ;  /* 0x0012100c01007387 */ /* 0x000fe80000100a00 */
[----:B------:R-:W-:Y:S04]  /*5fb10*/  STL.64 [R1+0x1218], R14 ;  /* 0x0012180e01007387 */ /* 0x000fe80000100a00 */
[----:B------:R-:W-:Y:S04]  /*5fb20*/  STL.64 [R1+0x1200], R8 ;  /* 0x0012000801007387 */ /* 0x000fe80000100a00 */
[----:B------:R2:W-:Y:S04]  /*5fb30*/  STL.64 [R1+0x1208], R10 ;  /* 0x0012080a01007387 */ /* 0x0005e80000100a00 */
[----:B------:R-:W1:Y:S04]  /*5fb40*/  LDL.LU R37, [R1+0x754] ;  /* 0x0007540001257983 */ /* 0x000e680000300800 */
[----:B------:R-:W1:Y:S04]  /*5fb50*/  LDL.LU R38, [R1+0x758] ;  /* 0x0007580001267983 */ /* 0x000e680000300800 */
        /* <DEDUP_REMOVED lines=83> */
[----:B------:R-:W4:Y:S01]  /*60090*/  LDL.LU R245, [R1+0x3bd0] ;  /* 0x003bd00001f57983 */ /* 0x000f220000300800 */
[C---:B--2---:R-:W-:Y:S08]  /*600a0*/  HMMA.1688.F32.TF32 R8, R32.reuse, R126, R200 ;  /* 0x0000007e2008723c */ /* 0x044ff000000810c8 */
[C---:B------:R-:W-:Y:S08]  /*600b0*/  HMMA.1688.F32.TF32 R28, R32.reuse, R130, R112 ;  /* 0x00000082201c723c */ /* 0x040ff00000081070 */
[C---:B---3--:R-:W-:Y:S03]  /*600c0*/  HMMA.1688.F32.TF32 R12, R32.reuse, R138, R116 ;  /* 0x0000008a200c723c */ /* 0x048fe60000081074 */
        /* <DEDUP_REMOVED lines=11> */
[C---:B----4-:R-:W-:Y:S02]  /*60180*/  HMMA.1688.F32.TF32 R8, R32.reuse, R154, R212 ;  /* 0x0000009a2008723c */ /* 0x050fe400000810d4 */
[----:B------:R-:W-:Y:S04]  /*60190*/  STL.64 [R1+0x11a0], R28 ;  /* 0x0011a01c01007387 */ /* 0x000fe80000100a00 */
[----:B------:R2:W-:Y:S05]  /*601a0*/  STL.64 [R1+0x11a8], R30 ;  /* 0x0011a81e01007387 */ /* 0x0005ea0000100a00 */
        /* <DEDUP_REMOVED lines=23> */
[C---:B---3--:R-:W-:Y:S03]  /*60320*/  HMMA.1688.F32.TF32 R12, R32.reuse, R186, R56 ;  /* 0x000000ba200c723c */ /* 0x048fe60000081038 */
[----:B------:R-:W-:Y:S04]  /*60330*/  LDS R59, [R247+UR10+0xe780] ;  /* 0x00e7800af73b7984 */ /* 0x000fe80008000800 */
[----:B------:R-:W-:Y:S01]  /*60340*/  LDS R57, [R247+UR10+0xc780] ;  /* 0x00c7800af7397984 */ /* 0x000fe20008000800 */
[----:B--2---:R-:W-:Y:S03]  /*60350*/  HMMA.1688.F32.TF32 R8, R32, R190, R40 ;  /* 0x000000be2008723c */ /* 0x004fe60000081028 */
[----:B------:R-:W-:Y:S04]  /*60360*/  STL.64 [R1+0x1110], R28 ;  /* 0x0011101c01007387 */ /* 0x000fe80000100a00 */
[----:B------:R-:W-:Y:S01]  /*60370*/  LDS R56, [R3+UR10+0xc780] ;  /* 0x00c7800a03387984 */ /* 0x000fe20008000800 */
[C---:B-1----:R-:W-:Y:S03]  /*60380*/  HMMA.1688.F32.TF32 R40, R60.reuse, R122, R36 ;  /* 0x0000007a3c28723c */ /* 0x042fe60000081024 */
[----:B------:R-:W1:Y:S05]  /*60390*/  LDS R58, [R3+UR10+0xe780] ;  /* 0x00e7800a033a7984 */ /* 0x000e6a0008000800 */
[C---:B------:R-:W-:Y:S01]  /*603a0*/  HMMA.1688.F32.TF32 R36, R60.reuse, R6, R240 ;  /* 0x000000063c24723c */ /* 0x040fe200000810f0 */
[----:B------:R2:W-:Y:S04]  /*603b0*/  STL.64 [R1+0x1118], R30 ;  /* 0x0011181e01007387 */ /* 0x0005e80000100a00 */
[----:B------:R-:W-:Y:S04]  /*603c0*/  STL.64 [R1+0x10f0], R12 ;  /* 0x0010f00c01007387 */ /* 0x000fe80000100a00 */
[----:B------:R-:W-:Y:S04]  /*603d0*/  STL.64 [R1+0x10f8], R14 ;  /* 0x0010f80e01007387 */ /* 0x000fe80000100a00 */
[----:B------:R-:W-:Y:S04]  /*603e0*/  STL.64 [R1+0x3ae8], R42 ;  /* 0x003ae82a01007387 */ /* 0x000fe80000100a00 */
[----:B------:R-:W-:Y:S04]  /*603f0*/  STL.64 [R1+0x10e0], R8 ;  /* 0x0010e00801007387 */ /* 0x000fe80000100a00 */
[----:B------:R-:W-:Y:S04]  /*60400*/  STL.64 [R1+0x10e8], R10 ;  /* 0x0010e80a01007387 */ /* 0x000fe80000100a00 */
[----:B------:R3:W-:Y:S01]  /*60410*/  STL.64 [R1+0x3ae0], R40 ;  /* 0x003ae02801007387 */ /* 0x0007e20000100a00 */
[----:B--2---:R-:W-:Y:S03]  /*60420*/  HMMA.1688.F32.TF32 R28, R60, R102, R232 ;  /* 0x000000663c1c723c */ /* 0x004fe600000810e8 */
[----:B------:R-:W-:Y:S04]  /*60430*/  STL.64 [R1+0x3af8], R246 ;  /* 0x003af8f601007387 */ /* 0x000fe80000100a00 */
[----:B------:R2:W-:Y:S01]  /*60440*/  STL.64 [R1+0x3af0], R244 ;  /* 0x003af0f401007387 */ /* 0x0005e20000100a00 */
[----:B------:R-:W-:-:S03]  /*60450*/  IMAD.MOV.U32 R234, RZ, RZ, R120 ;  /* 0x000000ffffea7224 */ /* 0x000fc600078e0078 */
[----:B------:R-:W-:Y:S01]  /*60460*/  STL.64 [R1+0x3b08], R38 ;  /* 0x003b082601007387 */ /* 0x000fe20000100a00 */
[----:B------:R-:W-:-:S03]  /*60470*/  IMAD.MOV.U32 R235, RZ, RZ, R121 ;  /* 0x000000ffffeb7224 */ /* 0x000fc600078e0079 */
[----:B------:R4:W-:Y:S04]  /*60480*/  STL.64 [R1+0x3b00], R36 ;  /* 0x003b002401007387 */ /* 0x0009e80000100a00 */
        /* <DEDUP_REMOVED lines=62> */
[----:B--2---:R-:W2:Y:S04]  /*60870*/  LDL.LU R244, [R1+0xaa0] ;  /* 0x000aa00001f47983 */ /* 0x004ea80000300800 */
[----:B------:R-:W2:Y:S04]  /*60880*/  LDL.LU R245, [R1+0xaa4] ;  /* 0x000aa40001f57983 */ /* 0x000ea80000300800 */
[----:B------:R-:W2:Y:S04]  /*60890*/  LDL.LU R246, [R1+0xaa8] ;  /* 0x000aa80001f67983 */ /* 0x000ea80000300800 */
        /* <DEDUP_REMOVED lines=57> */
[----:B--2---:R-:W3:Y:S04]  /*60c30*/  LDL.LU.64 R14, [R1+0x3bc0] ;  /* 0x003bc000010e7983 */ /* 0x004ee80000300a00 */
[----:B------:R-:W2:Y:S01]  /*60c40*/  LDL.LU.64 R12, [R1+0x3bb8] ;  /* 0x003bb800010c7983 */ /* 0x000ea20000300a00 */
[----:B------:R-:W-:Y:S01]  /*60c50*/  HMMA.1688.F32.TF32 R32, R60, R98, R248 ;  /* 0x000000623c20723c */ /* 0x000fe200000810f8 */
[----:B------:R-:W-:-:S02]  /*60c60*/  UIMAD UR14, UR6, -0x20, UR7 ;  /* 0xffffffe0060e78a4 */ /* 0x000fc4000f8e0207 */
[----:B------:R-:W-:Y:S02]  /*60c70*/  UIADD3 UR11, UPT, UPT, UR11, 0x1, URZ ;  /* 0x000000010b0b7890 */ /* 0x000fe4000fffe0ff */
[----:B------:R-:W-:Y:S01]  /*60c80*/  UISETP.GE.AND UP0, UPT, UR6, UR13, UPT ;  /* 0x0000000d0600728c */ /* 0x000fe2000bf06270 */
[----:B------:R-:W-:Y:S02]  /*60c90*/  BAR.SYNC.DEFER_BLOCKING 0x0 ;  /* 0x0000000000007b1d */ /* 0x000fe40000010000 */
[----:B---3--:R-:W-:-:S15]  /*60ca0*/  HMMA.1688.F32.TF32 R8, R60, R14, R8 ;  /* 0x0000000e3c08723c */ /* 0x008fde0000081008 */
[----:B------:R-:W-:-:S04]  /*60cb0*/  NOP ;  /* 0x0000000000007918 */ /* 0x000fc80000000000 */
[----:B------:R-:W-:Y:S04]  /*60cc0*/  STL.64 [R1+0x40], R8 ;  /* 0x0000400801007387 */ /* 0x000fe80000100a00 */
[----:B------:R3:W-:Y:S04]  /*60cd0*/  STL.64 [R1+0x48], R10 ;  /* 0x0000480a01007387 */ /* 0x0007e80000100a00 */
[----:B---3--:R-:W3:Y:S04]  /*60ce0*/  LDL.LU.64 R10, [R1+0x3bb0] ;  /* 0x003bb000010a7983 */ /* 0x008ee80000300a00 */
[----:B------:R-:W2:Y:S01]  /*60cf0*/  LDL.LU.64 R8, [R1+0x3ba8] ;  /* 0x003ba80001087983 */ /* 0x000ea20000300a00 */
        /* <DEDUP_REMOVED lines=22> */
[----:B---3--:R-:W4:Y:S04]  /*60e60*/  LDL.LU.64 R78, [R1+0x3b70] ;  /* 0x003b7000014e7983 */ /* 0x008f280000300a00 */
[----:B------:R-:W3:Y:S01]  /*60e70*/  LDL.LU.64 R76, [R1+0x3b68] ;  /* 0x003b6800014c7983 */ /* 0x000ee20000300a00 */
[C---:B------:R-:W-:Y:S08]  /*60e80*/  HMMA.1688.F32.TF32 R72, R60.reuse, R182, R72 ;  /* 0x000000b63c48723c */ /* 0x040ff00000081048 */
[----:B------:R-:W-:Y:S01]  /*60e90*/  HMMA.1688.F32.TF32 R248, R60, R22, R236 ;  /* 0x000000163cf8723c */ /* 0x000fe200000810ec */
[----:B------:R-:W-:-:S02]  /*60ea0*/  IMAD.MOV.U32 R238, RZ, RZ, R97 ;  /* 0x000000ffffee7224 */ /* 0x000fc400078e0061 */
[----:B------:R-:W-:-:S05]  /*60eb0*/  IMAD.MOV.U32 R239, RZ, RZ, R96 ;  /* 0x000000ffffef7224 */ /* 0x000fca00078e0060 */
[----:B-1----:R-:W-:Y:S01]  /*60ec0*/  HMMA.1688.F32.TF32 R96, R56, R98, R232 ;  /* 0x000000623860723c */ /* 0x002fe200000810e8 */
[----:B------:R-:W-:Y:S02]  /*60ed0*/  IMAD.MOV.U32 R232, RZ, RZ, R44 ;  /* 0x000000ffffe87224 */ /* 0x000fe400078e002c */
[----:B------:R-:W-:-:S05]  /*60ee0*/  IMAD.MOV.U32 R233, RZ, RZ, R52 ;  /* 0x000000ffffe97224 */ /* 0x000fca00078e0034 */
[C---:B------:R-:W-:Y:S08]  /*60ef0*/  HMMA.1688.F32.TF32 R204, R60.reuse, R26, R204 ;  /* 0x0000001a3ccc723c */ /* 0x040ff000000810cc */
[----:B----4-:R-:W-:-:S15]  /*60f00*/  HMMA.1688.F32.TF32 R36, R60, R78, R36 ;  /* 0x0000004e3c24723c */ /* 0x010fde0000081024 */
        /* <DEDUP_REMOVED lines=17> */
[C---:B----4-:R-:W-:Y:S01]  /*61020*/  HMMA.1688.F32.TF32 R36, R60.reuse, R142, R196 ;  /* 0x0000008e3c24723c */ /* 0x050fe200000810c4 */
[----:B------:R-:W-:Y:S04]  /*61030*/  STL.64 [R1+0xfa0], R88 ;  /* 0x000fa05801007387 */ /* 0x000fe80000100a00 */
[----:B------:R1:W-:Y:S06]  /*61040*/  STL.64 [R1+0xfa8], R90 ;  /* 0x000fa85a01007387 */ /* 0x0003ec0000100a00 */
        /* <DEDUP_REMOVED lines=26> */
[----:B------:R-:W-:Y:S04]  /*611f0*/  STL.64 [R1+0xd98], R90 ;  /* 0x000d985a01007387 */ /* 0x000fe80000100a00 */
[----:B------:R-:W-:Y:S04]  /*61200*/  STL.64 [R1+0xd80], R40 ;  /* 0x000d802801007387 */ /* 0x000fe80000100a00 */
[----:B------:R1:W-:Y:S04]  /*61210*/  STL.64 [R1+0xd88], R42 ;  /* 0x000d882a01007387 */ /* 0x0003e80000100a00 */
[----:B------:R-:W-:Y:S04]  /*61220*/  STL.64 [R1+0xd60], R36 ;  /* 0x000d602401007387 */ /* 0x000fe80000100a00 */
[----:B------:R4:W-:Y:S01]  /*61230*/  STL.64 [R1+0xd68], R38 ;  /* 0x000d682601007387 */ /* 0x0009e20000100a00 */
[C---:B-1----:R-:W-:Y:S08]  /*61240*/  HMMA.1688.F32.TF32 R40, R60.reuse, R186, R68 ;  /* 0x000000ba3c28723c */ /* 0x042ff00000081044 */
[----:B----4-:R-:W-:Y:S01]  /*61250*/  HMMA.1688.F32.TF32 R36, R60, R190, R224 ;  /* 0x000000be3c24723c */ /* 0x010fe200000810e0 */
[----:B------:R1:W-:Y:S04]  /*61260*/  STL.64 [R1+0xd50], R72 ;  /* 0x000d504801007387 */ /* 0x0003e80000100a00 */
[----:B------:R-:W-:Y:S06]  /*61270*/  STL.64 [R1+0xd58], R74 ;  /* 0x000d584a01007387 */ /* 0x000fec0000100a00 */
[----:B------:R-:W-:Y:S04]  /*61280*/  STL.64 [R1+0xd30], R40 ;  /* 0x000d302801007387 */ /* 0x000fe80000100a00 */
[----:B------:R-:W-:Y:S01]  /*61290*/  STL.64 [R1+0xd38], R42 ;  /* 0x000d382a01007387 */ /* 0x000fe20000100a00 */
[----:B-1----:R-:W-:-:S03]  /*612a0*/  IMAD.MOV.U32 R72, RZ, RZ, R53 ;  /* 0x000000ffff487224 */ /* 0x002fc600078e0035 */
[----:B------:R1:W-:Y:S01]  /*612b0*/  STL.64 [R1+0xd20], R36 ;  /* 0x000d202401007387 */ /* 0x0003e20000100a00 */
[----:B------:R-:W-:-:S03]  /*612c0*/  IMAD.MOV.U32 R73, RZ, RZ, R49 ;  /* 0x000000ffff497224 */ /* 0x000fc600078e0031 */
[----:B------:R4:W-:Y:S01]  /*612d0*/  STL.64 [R1+0xd28], R38 ;  /* 0x000d282601007387 */ /* 0x0009e20000100a00 */
[----:B------:R-:W-:-:S03]  /*612e0*/  IMAD.MOV.U32 R208, RZ, RZ, R48 ;  /* 0x000000ffffd07224 */ /* 0x000fc600078e0030 */
[----:B------:R-:W3:Y:S01]  /*612f0*/  LDL.LU R44, [R1+0x3b64] ;  /* 0x003b6400012c7983 */ /* 0x000ee20000300800 */
[----:B------:R-:W-:-:S03]  /*61300*/  IMAD.MOV.U32 R209, RZ, RZ, R24 ;  /* 0x000000ffffd17224 */ /* 0x000fc600078e0018 */
[----:B------:R-:W3:Y:S01]  /*61310*/  LDL.LU R52, [R1+0x3b60] ;  /* 0x003b600001347983 */ /* 0x000ee20000300800 */
[----:B------:R-:W-:-:S03]  /*61320*/  IMAD.MOV.U32 R228, RZ, RZ, R25 ;  /* 0x000000ffffe47224 */ /* 0x000fc600078e0019 */
[----:B------:R-:W3:Y:S01]  /*61330*/  LDL.LU R53, [R1+0x3b5c] ;  /* 0x003b5c0001357983 */ /* 0x000ee20000300800 */
[----:B--2---:R-:W-:-:S03]  /*61340*/  IMAD.MOV.U32 R229, RZ, RZ, R84 ;  /* 0x000000ffffe57224 */ /* 0x004fc600078e0054 */
        /* <DEDUP_REMOVED lines=19> */
[----:B------:R-:W-:-:S03]  /*61480*/  IMAD.MOV.U32 R63, RZ, RZ, R252 ;  /* 0x000000ffff3f7224 */ /* 0x000fc600078e00fc */
[----:B------:R-:W4:Y:S04]  /*61490*/  LDL.LU R252, [R1+0x3b28] ;  /* 0x003b280001fc7983 */ /* 0x000f280000300800 */
[----:B------:R-:W4:Y:S01]  /*614a0*/  LDL.LU R200, [R1+0xc80] ;  /* 0x000c800001c87983 */ /* 0x000f220000300800 */
[----:B------:R-:W-:Y:S01]  /*614b0*/  HMMA.1688.F32.TF32 R132, R56, R6, R240 ;  /* 0x000000063884723c */ /* 0x000fe200000810f0 */
[----:B--2---:R-:W-:Y:S02]  /*614c0*/  IMAD.MOV.U32 R201, RZ, RZ, R5 ;  /* 0x000000ffffc97224 */ /* 0x004fe400078e0005 */
[----:B------:R-:W2:Y:S01]  /*614d0*/  LDL.LU R5, [R1+0x3b24] ;  /* 0x003b240001057983 */ /* 0x000ea20000300800 */
[----:B---3--:R-:W-:-:S03]  /*614e0*/  IMAD.MOV.U32 R202, RZ, RZ, R4 ;  /* 0x000000ffffca7224 */ /* 0x008fc600078e0004 */
[----:B------:R-:W2:Y:S04]  /*614f0*/  LDL.LU R4, [R1+0x3b20] ;  /* 0x003b200001047983 */ /* 0x000ea80000300800 */
[----:B------:R-:W3:Y:S01]  /*61500*/  LDL.LU R203, [R1+0xc8c] ;  /* 0x000c8c0001cb7983 */ /* 0x000ee20000300800 */
[----:B----4-:R-:W-:-:S03]  /*61510*/  IMAD.MOV.U32 R199, RZ, RZ, R252 ;  /* 0x000000ffffc77224 */ /* 0x010fc600078e00fc */
[----:B------:R-:W4:Y:S04]  /*61520*/  LDL.LU R196, [R1+0xb60] ;  /* 0x000b600001c47983 */ /* 0x000f280000300800 */
[----:B------:R-:W4:Y:S04]  /*61530*/  LDL.LU R197, [R1+0xb64] ;  /* 0x000b640001c57983 */ /* 0x000f280000300800 */
[----:B------:R-:W4:Y:S04]  /*61540*/  LDL.LU R198, [R1+0xb68] ;  /* 0x000b680001c67983 */ /* 0x000f280000300800 */
        /* <DEDUP_REMOVED lines=37> */
[----:B------:R-:W-:Y:S01]  /*617a0*/  IMAD.MOV.U32 R225, RZ, RZ, R20 ;  /* 0x000000ffffe17224 */ /* 0x000fe200078e0014 */
[C---:B------:R-:W-:Y:S01]  /*617b0*/  HMMA.1688.F32.TF32 R112, R56.reuse, R50, R112 ;  /* 0x000000323870723c */ /* 0x040fe20000081070 */
[----:B------:R-:W-:Y:S02]  /*617c0*/  IMAD.MOV.U32 R116, RZ, RZ, R85 ;  /* 0x000000ffff747224 */ /* 0x000fe400078e0055 */
[----:B------:R-:W-:Y:S02]  /*617d0*/  IMAD.MOV.U32 R117, RZ, RZ, R84 ;  /* 0x000000ffff757224 */ /* 0x000fe400078e0054 */
[----:B------:R-:W-:Y:S02]  /*617e0*/  IMAD.MOV.U32 R118, RZ, RZ, R25 ;  /* 0x000000ffff767224 */ /* 0x000fe400078e0019 */
[----:B------:R-:W-:Y:S01]  /*617f0*/  IMAD.MOV.U32 R119, RZ, RZ, R24 ;  /* 0x000000ffff777224 */ /* 0x000fe200078e0018 */
[----:B------:R-:W-:Y:S01]  /*61800*/  HMMA.1688.F32.TF32 R100, R56, R102, R236 ;  /* 0x000000663864723c */ /* 0x000fe200000810ec */
        /* <DEDUP_REMOVED lines=8> */
[----:B------:R-:W-:Y:S01]  /*61890*/  HMMA.1688.F32.TF32 R52, R56, R54, R116 ;  /* 0x000000363834723c */ /* 0x000fe20000081074 */
        /* <DEDUP_REMOVED lines=20> */
[----:B--2---:R-:W-:Y:S02]  /*619e0*/  IMAD.MOV.U32 R107, RZ, RZ, R252 ;  /* 0x000000ffff6b7224 */ /* 0x004fe400078e00fc */
[----:B------:R-:W2:Y:S04]  /*619f0*/  LDL.LU R252, [R1+0x3b18] ;  /* 0x003b180001fc7983 */ /* 0x000ea80000300800 */
[----:B------:R-:W3:Y:S04]  /*61a00*/  LDL.LU R0, [R1+0x3b14] ;  /* 0x003b140001007983 */ /* 0x000ee80000300800 */
[----:B------:R-:W2:Y:S01]  /*61a10*/  LDL.LU R2, [R1+0x3b10] ;  /* 0x003b100001027983 */ /* 0x000ea20000300800 */
[----:B----4-:R-:W-:Y:S01]  /*61a20*/  HMMA.1688.F32.TF32 R4, R56, R194, R4 ;  /* 0x000000c23804723c */ /* 0x010fe20000081004 */
[----:B------:R-:W-:-:S02]  /*61a30*/  IMAD.MOV.U32 R194, RZ, RZ, R77 ;  /* 0x000000ffffc27224 */ /* 0x000fc400078e004d */
[----:B------:R-:W-:-:S05]  /*61a40*/  IMAD.MOV.U32 R195, RZ, RZ, R76 ;  /* 0x000000ffffc37224 */ /* 0x000fca00078e004c */
[C---:B------:R-:W-:Y:S08]  /*61a50*/  HMMA.1688.F32.TF32 R8, R56.reuse, R10, R92 ;  /* 0x0000000a3808723c */ /* 0x040ff0000008105c */
[C---:B------:R-:W-:Y:S08]  /*61a60*/  HMMA.1688.F32.TF32 R76, R56.reuse, R78, R196 ;  /* 0x0000004e384c723c */ /* 0x040ff000000810c4 */
[C---:B------:R-:W-:Y:S08]  /*61a70*/  HMMA.1688.F32.TF32 R12, R56.reuse, R14, R88 ;  /* 0x0000000e380c723c */ /* 0x040ff00000081058 */
[C---:B------:R-:W-:Y:S08]  /*61a80*/  HMMA.1688.F32.TF32 R24, R56.reuse, R26, R244 ;  /* 0x0000001a3818723c */ /* 0x040ff000000810f4 */
[C---:B------:R-:W-:Y:S01]  /*61a90*/  HMMA.1688.F32.TF32 R20, R56.reuse, R22, R36 ;  /* 0x000000163814723c */ /* 0x040fe20000081024 */
[----:B------:R-:W5:Y:S04]  /*61aa0*/  LDL.LU.64 R38, [R1+0x3b08] ;  /* 0x003b080001267983 */ /* 0x000f680000300a00 */
[----:B------:R-:W5:Y:S04]  /*61ab0*/  LDL.LU.64 R36, [R1+0x3b00] ;  /* 0x003b000001247983 */ /* 0x000f680000300a00 */
[----:B------:R-:W5:Y:S04]  /*61ac0*/  LDL.LU.64 R246, [R1+0x3af8] ;  /* 0x003af80001f67983 */ /* 0x000f680000300a00 */
[----:B------:R-:W4:Y:S01]  /*61ad0*/  LDL.LU.64 R244, [R1+0x3af0] ;  /* 0x003af00001f47983 */ /* 0x000f220000300a00 */
[C---:B------:R-:W-:Y:S03]  /*61ae0*/  HMMA.1688.F32.TF32 R16, R56.reuse, R18, R40 ;  /* 0x000000123810723c */ /* 0x040fe60000081028 */
[----:B------:R-:W5:Y:S04]  /*61af0*/  LDL.LU.64 R42, [R1+0x3ae8] ;  /* 0x003ae800012a7983 */ /* 0x000f680000300a00 */
[----:B------:R-:W5:Y:S04]  /*61b00*/  LDL.LU.64 R40, [R1+0x3ae0] ;  /* 0x003ae00001287983 */ /* 0x000f680000300a00 */
[----:B------:R-:W5:Y:S04]  /*61b10*/  LDL.LU.64 R90, [R1+0x3ad8] ;  /* 0x003ad800015a7983 */ /* 0x000f680000300a00 */
[----:B------:R-:W5:Y:S04]  /*61b20*/  LDL.LU.64 R88, [R1+0x3ad0] ;  /* 0x003ad00001587983 */ /* 0x000f680000300a00 */
[----:B------:R-:W5:Y:S01]  /*61b30*/  LDL.LU.64 R94, [R1+0x3ac8] ;  /* 0x003ac800015e7983 */ /* 0x000f620000300a00 */
[C---:B------:R-:W-:Y:S03]  /*61b40*/  HMMA.1688.F32.TF32 R80, R56.reuse, R82, R108 ;  /* 0x000000523850723c */ /* 0x040fe6000008106c */
[----:B------:R-:W5:Y:S05]  /*61b50*/  LDL.LU.64 R92, [R1+0x3ac0] ;  /* 0x003ac000015c7983 */ /* 0x000f6a0000300a00 */
[----:B------:R-:W-:Y:S01]  /*61b60*/  HMMA.1688.F32.TF32 R84, R56, R86, R104 ;  /* 0x000000563854723c */ /* 0x000fe20000081068 */
[----:B------:R-:W5:Y:S04]  /*61b70*/  LDL.LU.64 R106, [R1+0x3ab8] ;  /* 0x003ab800016a7983 */ /* 0x000f680000300a00 */
[----:B------:R-:W5:Y:S04]  /*61b80*/  LDL.LU.64 R104, [R1+0x3ab0] ;  /* 0x003ab00001687983 */ /* 0x000f680000300a00 */
[----:B------:R-:W5:Y:S04]  /*61b90*/  LDL.LU.64 R110, [R1+0x3aa8] ;  /* 0x003aa800016e7983 */ /* 0x000f680000300a00 */
[----:B------:R-:W5:Y:S04]  /*61ba0*/  LDL.LU.64 R108, [R1+0x3aa0] ;  /* 0x003aa000016c7983 */ /* 0x000f680000300a00 */
[----:B------:R-:W5:Y:S04]  /*61bb0*/  LDL.LU.64 R198, [R1+0x3a98] ;  /* 0x003a980001c67983 */ /* 0x000f680000300a00 */
[----:B------:R-:W5:Y:S04]  /*61bc0*/  LDL.LU.64 R196, [R1+0x3a90] ;  /* 0x003a900001c47983 */ /* 0x000f680000300a00 */
[----:B------:R-:W-:Y:S04]  /*61bd0*/  STL.64 [R1+0xd10], R200 ;  /* 0x000d10c801007387 */ /* 0x000fe80000100a00 */
[----:B------:R1:W-:Y:S01]  /*61be0*/  STL.64 [R1+0xd18], R202 ;  /* 0x000d18ca01007387 */ /* 0x0003e20000100a00 */
[----:B------:R-:W-:-:S02]  /*61bf0*/  IMAD.MOV.U32 R46, RZ, RZ, R125 ;  /* 0x000000ffff2e7224 */ /* 0x000fc400078e007d */
[----:B------:R-:W-:Y:S01]  /*61c00*/  IMAD.MOV.U32 R47, RZ, RZ, R124 ;  /* 0x000000ffff2f7224 */ /* 0x000fe200078e007c */
[----:B-1----:R-:W5:Y:S04]  /*61c10*/  LDL.LU.64 R202, [R1+0x3a88] ;  /* 0x003a880001ca7983 */ /* 0x002f680000300a00 */
[----:B------:R-:W5:Y:S04]  /*61c20*/  LDL.LU.64 R200, [R1+0x3a80] ;  /* 0x003a800001c87983 */ /* 0x000f680000300a00 */
[----:B------:R-:W-:Y:S04]  /*61c30*/  STL.64 [R1+0xd00], R112 ;  /* 0x000d007001007387 */ /* 0x000fe80000100a00 */
[----:B------:R1:W-:Y:S04]  /*61c40*/  STL.64 [R1+0xd08], R114 ;  /* 0x000d087201007387 */ /* 0x0003e80000100a00 */
[----:B-1----:R-:W5:Y:S04]  /*61c50*/  LDL.LU.64 R114, [R1+0x3a78] ;  /* 0x003a780001727983 */ /* 0x002f680000300a00 */
[----:B------:R-:W5:Y:S04]  /*61c60*/  LDL.LU.64 R112, [R1+0x3a70] ;  /* 0x003a700001707983 */ /* 0x000f680000300a00 */
[----:B------:R-:W5:Y:S04]  /*61c70*/  LDL.LU.64 R118, [R1+0x3a68] ;  /* 0x003a680001767983 */ /* 0x000f680000300a00 */
[----:B------:R-:W5:Y:S04]  /*61c80*/  LDL.LU.64 R116, [R1+0x3a60] ;  /* 0x003a600001747983 */ /* 0x000f680000300a00 */
[----:B------:R-:W-:Y:S04]  /*61c90*/  STL.64 [R1+0xcf0], R52 ;  /* 0x000cf03401007387 */ /* 0x000fe80000100a00 */
[----:B------:R1:W-:Y:S02]  /*61ca0*/  STL.64 [R1+0xcf8], R54 ;  /* 0x000cf83601007387 */ /* 0x0003e40000100a00 */
[C---:B-1----:R-:W-:Y:S08]  /*61cb0*/  HMMA.1688.F32.TF32 R52, R56.reuse, R126, R48 ;  /* 0x0000007e3834723c */ /* 0x042ff00000081030 */
[C---:B------:R-:W-:Y:S08]  /*61cc0*/  HMMA.1688.F32.TF32 R48, R56.reuse, R130, R44 ;  /* 0x000000823830723c */ /* 0x040ff0000008102c */
[C---:B------:R-:W-:Y:S03]  /*61cd0*/  HMMA.1688.F32.TF32 R44, R56.reuse, R138, R192 ;  /* 0x0000008a382c723c */ /* 0x040fe600000810c0 */
[----:B------:R-:W-:Y:S04]  /*61ce0*/  STL.64 [R1+0xce0], R52 ;  /* 0x000ce03401007387 */ /* 0x000fe80000100a00 */
[----:B------:R1:W-:Y:S04]  /*61cf0*/  STL.64 [R1+0xce8], R54 ;  /* 0x000ce83601007387 */ /* 0x0003e80000100a00 */
[----:B------:R-:W-:Y:S04]  /*61d00*/  STL.64 [R1+0xcd0], R48 ;  /* 0x000cd03001007387 */ /* 0x000fe80000100a00 */
[----:B------:R1:W-:Y:S02]  /*61d10*/  STL.64 [R1+0xcd8], R50 ;  /* 0x000cd83201007387 */ /* 0x0003e40000100a00 */
[C---:B-1----:R-:W-:Y:S08]  /*61d20*/  HMMA.1688.F32.TF32 R52, R56.reuse, R142, R60 ;  /* 0x0000008e3834723c */ /* 0x042ff0000008103c */
[C---:B------:R-:W-:Y:S01]  /*61d30*/  HMMA.1688.F32.TF32 R48, R56.reuse, R146, R220 ;  /* 0x000000923830723c */ /* 0x040fe200000810dc */
[----:B------:R-:W-:Y:S04]  /*61d40*/  STL.64 [R1+0xcc0], R44 ;  /* 0x000cc02c01007387 */ /* 0x000fe80000100a00 */
[----:B------:R1:W-:Y:S06]  /*61d50*/  STL.64 [R1+0xcc8], R46 ;  /* 0x000cc82e01007387 */ /* 0x0003ec0000100a00 */
[----:B------:R-:W-:Y:S04]  /*61d60*/  STL.64 [R1+0xcb0], R52 ;  /* 0x000cb03401007387 */ /* 0x000fe80000100a00 */
[----:B------:R1:W-:Y:S02]  /*61d70*/  STL.64 [R1+0xcb8], R54 ;  /* 0x000cb83601007387 */ /* 0x0003e40000100a00 */
[C---:B-1----:R-:W-:Y:S02]  /*61d80*/  HMMA.1688.F32.TF32 R44, R56.reuse, R150, R228 ;  /* 0x00000096382c723c */ /* 0x042fe400000810e4 */
[----:B------:R-:W-:Y:S04]  /*61d90*/  STL.64 [R1+0xca0], R48 ;  /* 0x000ca03001007387 */ /* 0x000fe80000100a00 */
[----:B------:R1:W-:Y:S02]  /*61da0*/  STL.64 [R1+0xca8], R50 ;  /* 0x000ca83201007387 */ /* 0x0003e40000100a00 */
[C---:B------:R-:W-:Y:S08]  /*61db0*/  HMMA.1688.F32.TF32 R52, R56.reuse, R154, R216 ;  /* 0x0000009a3834723c */ /* 0x040ff000000810d8 */
[----:B-1----:R-:W-:Y:S03]  /*61dc0*/  HMMA.1688.F32.TF32 R48, R56, R158, R212 ;  /* 0x0000009e3830723c */ /* 0x002fe600000810d4 */
[----:B------:R-:W-:Y:S01]  /*61dd0*/  STL.64 [R1+0xc90], R44 ;  /* 0x000c902c01007387 */ /* 0x000fe20000100a00 */
[----:B------:R-:W-:-:S03]  /*61de0*/  IMAD.MOV.U32 R71, RZ, RZ, R128 ;  /* 0x000000ffff477224 */ /* 0x000fc600078e0080 */
        /* <DEDUP_REMOVED lines=8> */
[----:B------:R1:W-:Y:S04]  /*61e70*/  STL.64 [R1+0xc60], R44 ;  /* 0x000c602c01007387 */ /* 0x0003e80000100a00 */
[----:B------:R-:W-:Y:S04]  /*61e80*/  STL.64 [R1+0xc68], R46 ;  /* 0x000c682e01007387 */ /* 0x000fe80000100a00 */
[----:B-1----:R-:W4:Y:S04]  /*61e90*/  LDL.LU R45, [R1+0x3338] ;  /* 0x00333800012d7983 */ /* 0x002f280000300800 */
[----:B------:R-:W-:Y:S04]  /*61ea0*/  STL.64 [R1+0xc50], R52 ;  /* 0x000c503401007387 */ /* 0x000fe80000100a00 */
[----:B------:R-:W-:Y:S04]  /*61eb0*/  STL.64 [R1+0xc58], R54 ;  /* 0x000c583601007387 */ /* 0x000fe80000100a00 */
[----:B------:R-:W2:Y:S04]  /*61ec0*/  LDL.LU R61, [R1+0x333c] ;  /* 0x00333c00013d7983 */ /* 0x000ea80000300800 */
[----:B------:R-:W-:Y:S04]  /*61ed0*/  STL.64 [R1+0xc40], R48 ;  /* 0x000c403001007387 */ /* 0x000fe80000100a00 */
[----:B------:R1:W-:Y:S04]  /*61ee0*/  STL.64 [R1+0xc48], R50 ;  /* 0x000c483201007387 */ /* 0x0003e80000100a00 */
[----:B-1----:R-:W2:Y:S01]  /*61ef0*/  LDL.LU R50, [R1+0x3340] ;  /* 0x0033400001327983 */ /* 0x002ea20000300800 */
[----:B------:R-:W-:Y:S01]  /*61f00*/  HMMA.1688.F32.TF32 R52, R56, R174, R224 ;  /* 0x000000ae3834723c */ /* 0x000fe200000810e0 */
[----:B------:R-:W-:-:S02]  /*61f10*/  IMAD.MOV.U32 R66, RZ, RZ, R121 ;  /* 0x000000ffff427224 */ /* 0x000fc400078e0079 */
[----:B------:R-:W-:Y:S02]  /*61f20*/  IMAD.MOV.U32 R67, RZ, RZ, R120 ;  /* 0x000000ffff437224 */ /* 0x000fe400078e0078 */
[----:B------:R-:W-:Y:S02]  /*61f30*/  IMAD.MOV.U32 R240, RZ, RZ, R181 ;  /* 0x000000fffff07224 */ /* 0x000fe400078e00b5 */
[----:B------:R-:W-:-:S03]  /*61f40*/  IMAD.MOV.U32 R241, RZ, RZ, R180 ;  /* 0x000000fffff17224 */ /* 0x000fc600078e00b4 */
[----:B------:R-:W-:Y:S01]  /*61f50*/  HMMA.1688.F32.TF32 R120, R56, R122, R64 ;  /* 0x0000007a3878723c */ /* 0x000fe20000081040 */
        /* <DEDUP_REMOVED lines=8> */
[C---:B------:R-:W-:Y:S01]  /*61fe0*/  HMMA.1688.F32.TF32 R68, R56.reuse, R178, R64 ;  /* 0x000000b23844723c */ /* 0x040fe20000081040 */
[----:B------:R-:W-:Y:S04]  /*61ff0*/  STL.64 [R1+0xc30], R52 ;  /* 0x000c303401007387 */ /* 0x000fe80000100a00 */
[----:B------:R1:W-:Y:S03]  /*62000*/  STL.64 [R1+0xc38], R54 ;  /* 0x000c383601007387 */ /* 0x0003e60000100a00 */
[C---:B------:R-:W-:Y:S08]  /*62010*/  HMMA.1688.F32.TF32 R64, R56.reuse, R182, R240 ;  /* 0x000000b63840723c */ /* 0x040ff000000810f0 */
[C---:B-1----:R-:W-:Y:S08]  /*62020*/  HMMA.1688.F32.TF32 R52, R56.reuse, R186, R232 ;  /* 0x000000ba3834723c */ /* 0x042ff000000810e8 */
[----:B------:R-:W-:Y:S01]  /*62030*/  HMMA.1688.F32.TF32 R56, R56, R190, R236 ;  /* 0x000000be3838723c */ /* 0x000fe200000810ec */
[----:B------:R-:W-:Y:S04]  /*62040*/  STL.64 [R1+0xc20], R68 ;  /* 0x000c204401007387 */ /* 0x000fe80000100a00 */
[----:B------:R-:W-:Y:S04]  /*62050*/  STL.64 [R1+0xc28], R70 ;  /* 0x000c284601007387 */ /* 0x000fe80000100a00 */
[----:B------:R-:W-:Y:S04]  /*62060*/  STL.64 [R1+0xc10], R64 ;  /* 0x000c104001007387 */ /* 0x000fe80000100a00 */
[----:B------:R-:W-:Y:S04]  /*62070*/  STL.64 [R1+0xc18], R66 ;  /* 0x000c184201007387 */ /* 0x000fe80000100a00 */
[----:B------:R-:W3:Y:S04]  /*62080*/  LDL.LU R60, [R1+0x3344] ;  /* 0x00334400013c7983 */ /* 0x000ee80000300800 */
[----:B------:R1:W-:Y:S04]  /*62090*/  STL.64 [R1+0xbf0], R52 ;  /* 0x000bf03401007387 */ /* 0x0003e80000100a00 */
[----:B------:R1:W-:Y:S01]  /*620a0*/  STL.64 [R1+0xbf8], R54 ;  /* 0x000bf83601007387 */ /* 0x0003e20000100a00 */
[----:B------:R-:W1:Y:S03]  /*620b0*/  S2R R192, SR_TID.X ;  /* 0x0000000000c07919 */ /* 0x000e660000002100 */
[----:B-1----:R-:W3:Y:S04]  /*620c0*/  LDL.LU R53, [R1+0x3348] ;  /* 0x0033480001357983 */ /* 0x002ee80000300800 */
[----:B------:R-:W-:Y:S04]  /*620d0*/  STL.64 [R1+0xbe0], R56 ;  /* 0x000be03801007387 */ /* 0x000fe80000100a00 */
[----:B------:R-:W-:Y:S04]  /*620e0*/  STL.64 [R1+0xbe8], R58 ;  /* 0x000be83a01007387 */ /* 0x000fe80000100a00 */
[----:B------:R-:W3:Y:S04]  /*620f0*/  LDL.LU R54, [R1+0x334c] ;  /* 0x00334c0001367983 */ /* 0x000ee80000300800 */
[----:B------:R-:W3:Y:S01]  /*62100*/  LDL.LU R48, [R1+0x3350] ;  /* 0x0033500001307983 */ /* 0x000ee20000300800 */
[----:B------:R-:W-:-:S03]  /*62110*/  UISETP.GT.AND UP1, UPT, UR14, URZ, UPT ;  /* 0x000000ff0e00728c */ /* 0x000fc6000bf24270 */
[----:B------:R-:W3:Y:S04]  /*62120*/  LDL.LU R55, [R1+0x3354] ;  /* 0x0033540001377983 */ /* 0x000ee80000300800 */
[----:B------:R-:W3:Y:S01]  /*62130*/  LDL.LU R51, [R1+0x3358] ;  /* 0x0033580001337983 */ /* 0x000ee20000300800 */
[----:B------:R-:W-:-:S03]  /*62140*/  USEL UR10, URZ, 0x4, !UP1 ;  /* 0x00000004ff0a7887 */ /* 0x000fc6000c800000 */
[----:B------:R-:W3:Y:S01]  /*62150*/  LDL.LU R52, [R1+0x335c] ;  /* 0x00335c0001347983 */ /* 0x000ee20000300800 */
[----:B------:R-:W-:-:S03]  /*62160*/  UISETP.GT.AND UP1, UPT, UR11, 0x1, UPT ;  /* 0x000000010b00788c */ /* 0x000fc6000bf24270 */
[----:B------:R-:W3:Y:S01]  /*62170*/  LDL.LU R49, [R1+0x3360] ;  /* 0x0033600001317983 */ /* 0x000ee20000300800 */
[----:B------:R-:W-:Y:S01]  /*62180*/  USEL UR12, UR10, URZ, !UP0 ;  /* 0x000000ff0a0c7287 */ /* 0x000fe2000c000000 */
[----:B------:R-:W-:Y:S01]  /*62190*/  LOP3.LUT R193, R192, 0x3f, RZ, 0xc0, !PT ;  /* 0x0000003fc0c17812 */ /* 0x000fe200078ec0ff */
[----:B------:R-:W-:-:S04]  /*621a0*/  USEL UR10, UR11, URZ, !UP1 ;  /* 0x000000ff0b0a7287 */ /* 0x000fc8000c800000 */
[----:B------:R-:W-:Y:S01]  /*621b0*/  ISETP.NE.U32.AND P0, PT, RZ, UR12, PT ;  /* 0x0000000cff007c0c */ /* 0x000fe2000bf05070 */
[----:B------:R-:W-:Y:S01]  /*621c0*/  ULEA UR12, UR10, UR5, 0x10 ;  /* 0x000000050a0c7291 */ /* 0x000fe2000f8e80ff */
[----:B------:R-:W-:-:S05]  /*621d0*/  IMAD.SHL.U32 R69, R193, 0x4, RZ ;  /* 0x00000004c1457824 */ /* 0x000fca00078e00ff */
[----:B------:R-:W-:Y:S01]  /*621e0*/  VIADD R44, R69, UR12 ;  /* 0x0000000c452c7c36 */ /* 0x000fe20008000000 */
[----:B----4-:R-:W-:-:S05]  /*621f0*/  IADD3 R45, P1, PT, R45, R245, RZ ;  /* 0x000000f52d2d7210 */ /* 0x010fca0007f3e0ff */
[----:B------:R-:W-:Y:S01]  /*62200*/  IMAD.X R252, R252, 0x1, R244, P1 ;  /* 0x00000001fcfc7824 */ /* 0x000fe200008e06f4 */
[----:B------:R1:W-:Y:S01]  /*62210*/  STL [R1+0x3338], R45 ;  /* 0x0033382d01007387 */ /* 0x0003e20000100800 */
[----:B------:R-:W-:Y:S02]  /*62220*/  IMAD.MOV.U32 R46, RZ, RZ, R45 ;  /* 0x000000ffff2e7224 */ /* 0x000fe400078e002d */
[----:B------:R-:W-:-:S05]  /*62230*/  IMAD.MOV.U32 R47, RZ, RZ, R252 ;  /* 0x000000ffff2f7224 */ /* 0x000fca00078e00fc */
[----:B------:R-:W-:Y:S01]  /*62240*/  @!PT LDS RZ, [RZ] ;  /* 0x00000000fffff984 */ /* 0x000fe20000000800 */
[----:B------:R-:W-:Y:S01]  /*62250*/  @!PT LDS RZ, [RZ] ;  /* 0x00000000fffff984 */ /* 0x000fe20000000800 */
[----:B------:R-:W-:Y:S01]  /*62260*/  @!PT LDS RZ, [RZ] ;  /* 0x00000000fffff984 */ /* 0x000fe20000000800 */
[----:B------:R4:W-:Y:S01]  /*62270*/  LDGSTS.E [R44], desc[UR42][R46.64], P0 ;  /* 0x000000002e2c7fae */ /* 0x0009e200081a102a */
[----:B--2---:R-:W-:-:S05]  /*62280*/  IADD3 R50, P2, PT, R50, R245, RZ ;  /* 0x000000f532327210 */ /* 0x004fca0007f5e0ff */
[----:B------:R-:W-:Y:S01]  /*62290*/  IMAD.X R61, R61, 0x1, R244, P2 ;  /* 0x000000013d3d7824 */ /* 0x000fe200010e06f4 */
[----:B------:R2:W-:Y:S04]  /*622a0*/  STL [R1+0x3340], R50 ;  /* 0x0033403201007387 */ /* 0x0005e80000100800 */
[----:B------:R-:W-:Y:S04]  /*622b0*/  STL [R1+0x333c], R61 ;  /* 0x00333c3d01007387 */ /* 0x000fe80000100800 */
[----:B-1----:R-:W3:Y:S01]  /*622c0*/  LDL.LU R45, [R1+0x3368] ;  /* 0x00336800012d7983 */ /* 0x002ee20000300800 */
[----:B----4-:R-:W-:-:S03]  /*622d0*/  IMAD.MOV.U32 R46, RZ, RZ, R50 ;  /* 0x000000ffff2e7224 */ /* 0x010fc600078e0032 */
[----:B--2---:R-:W2:Y:S01]  /*622e0*/  LDL.LU R50, [R1+0x3364] ;  /* 0x0033640001327983 */ /* 0x004ea20000300800 */
[----:B------:R-:W-:-:S05]  /*622f0*/  IMAD.MOV.U32 R47, RZ, RZ, R61 ;  /* 0x000000ffff2f7224 */ /* 0x000fca00078e003d */
[----:B------:R1:W-:Y:S01]  /*62300*/  LDGSTS.E [R44+0x100], desc[UR42][R46.64], P0 ;  /* 0x001000002e2c7fae */ /* 0x0003e200081a102a */
[----:B---3--:R-:W-:-:S05]  /*62310*/  IADD3 R53, P1, PT, R53, R245, RZ ;  /* 0x000000f535357210 */ /* 0x008fca0007f3e0ff */
[----:B------:R-:W-:Y:S01]  /*62320*/  IMAD.X R60, R60, 0x1, R244, P1 ;  /* 0x000000013c3c7824 */ /* 0x000fe200008e06f4 */
[----:B------:R3:W-:Y:S01]  /*62330*/  STL [R1+0x3348], R53 ;  /* 0x0033483501007387 */ /* 0x0007e20000100800 */
[----:B-1----:R-:W-:-:S03]  /*62340*/  IMAD.MOV.U32 R46, RZ, RZ, R53 ;  /* 0x000000ffff2e7224 */ /* 0x002fc600078e0035 */
[----:B------:R1:W-:Y:S01]  /*62350*/  STL [R1+0x3344], R60 ;  /* 0x0033443c01007387 */ /* 0x0003e20000100800 */
[----:B------:R-:W-:-:S05]  /*62360*/  IADD3 R48, P2, PT, R48, R245, RZ ;  /* 0x000000f530307210 */ /* 0x000fca0007f5e0ff */
[----:B------:R-:W-:Y:S01]  /*62370*/  IMAD.X R54, R54, 0x1, R244, P2 ;  /* 0x0000000136367824 */ /* 0x000fe200010e06f4 */
[----:B------:R-:W-:Y:S04]  /*62380*/  STL [R1+0x3350], R48 ;  /* 0x0033503001007387 */ /* 0x000fe80000100800 */
[----:B---3--:R-:W3:Y:S04]  /*62390*/  LDL.LU R53, [R1+0x3370] ;  /* 0x0033700001357983 */ /* 0x008ee80000300800 */
[----:B------:R4:W-:Y:S04]  /*623a0*/  STL [R1+0x334c], R54 ;  /* 0x00334c3601007387 */ /* 0x0009e80000100800 */
[----:B------:R-:W3:Y:S01]  /*623b0*/  LDL.LU R59, [R1+0x3438] ;  /* 0x00343800013b7983 */ /* 0x000ee20000300800 */
[----:B------:R-:W-:-:S03]  /*623c0*/  IMAD.MOV.U32 R47, RZ, RZ, R60 ;  /* 0x000000ffff2f7224 */ /* 0x000fc600078e003c */
[----:B------:R-:W3:Y:S01]  /*623d0*/  LDL.LU R58, [R1+0x336c] ;  /* 0x00336c00013a7983 */ /* 0x000ee20000300800 */
[-C--:B------:R-:W-:Y:S02]  /*623e0*/  IADD3 R51, P1, PT, R51, R245.reuse, RZ ;  /* 0x000000f533337210 */ /* 0x080fe40007f3e0ff */
[----:B------:R-:W-:Y:S01]  /*623f0*/  IADD3 R49, P2, PT, R49, R245, RZ ;  /* 0x000000f531317210 */ /* 0x000fe20007f5e0ff */
[----:B------:R4:W-:Y:S02]  /*62400*/  LDGSTS.E [R44+0x200], desc[UR42][R46.64], P0 ;  /* 0x002000002e2c7fae */ /* 0x0009e400081a102a */
[--C-:B------:R-:W-:Y:S02]  /*62410*/  IMAD.X R55, R55, 0x1, R244.reuse, P1 ;  /* 0x0000000137377824 */ /* 0x100fe400008e06f4 */
[----:B-1----:R-:W3:Y:S01]  /*62420*/  LDL.LU R60, [R1+0x3434] ;  /* 0x00343400013c7983 */ /* 0x002ee20000300800 */
[----:B------:R-:W-:Y:S02]  /*62430*/  IMAD.X R52, R52, 0x1, R244, P2 ;  /* 0x0000000134347824 */ /* 0x000fe400010e06f4 */
[----:B----4-:R-:W-:-:S02]  /*62440*/  IMAD.MOV.U32 R47, RZ, RZ, R54 ;  /* 0x000000ffff2f7224 */ /* 0x010fc400078e0036 */
[----:B------:R-:W-:Y:S01]  /*62450*/  IMAD.MOV.U32 R46, RZ, RZ, R48 ;  /* 0x000000ffff2e7224 */ /* 0x000fe200078e0030 */
[----:B------:R-:W4:Y:S04]  /*62460*/  LDL.LU R54, [R1+0x3440] ;  /* 0x0034400001367983 */ /* 0x000f280000300800 */
[----:B------:R-:W4:Y:S04]  /*62470*/  LDL.LU R48, [R1+0x3448] ;  /* 0x0034480001307983 */ /* 0x000f280000300800 */
[----:B------:R1:W-:Y:S04]  /*62480*/  STL [R1+0x3358], R51 ;  /* 0x0033583301007387 */ /* 0x0003e80000100800 */
[----:B------:R-:W-:Y:S04]  /*62490*/  STL [R1+0x3354], R55 ;  /* 0x0033543701007387 */ /* 0x000fe80000100800 */
[----:B------:R-:W-:Y:S04]  /*624a0*/  STL [R1+0x3360], R49 ;  /* 0x0033603101007387 */ /* 0x000fe80000100800 */
[----:B------:R-:W4:Y:S04]  /*624b0*/  LDL.LU R56, [R1+0x343c] ;  /* 0x00343c0001387983 */ /* 0x000f280000300800 */
[----:B------:R1:W-:Y:S04]  /*624c0*/  LDGSTS.E [R44+0x300], desc[UR42][R46.64], P0 ;  /* 0x003000002e2c7fae */ /* 0x0003e800081a102a */
[----:B------:R1:W-:Y:S02]  /*624d0*/  STL [R1+0x335c], R52 ;  /* 0x00335c3401007387 */ /* 0x0003e40000100800 */
[----:B-1----:R-:W-:-:S02]  /*624e0*/  IMAD.MOV.U32 R46, RZ, RZ, R51 ;  /* 0x000000ffff2e7224 */ /* 0x002fc400078e0033 */
[----:B------:R-:W4:Y:S01]  /*624f0*/  LDL.LU R51, [R1+0x3444] ;  /* 0x0034440001337983 */ /* 0x000f220000300800 */
[----:B------:R-:W-:-:S05]  /*62500*/  IMAD.MOV.U32 R47, RZ, RZ, R55 ;  /* 0x000000ffff2f7224 */ /* 0x000fca00078e0037 */
[----:B------:R1:W-:Y:S02]  /*62510*/  LDGSTS.E [R44+0x400], desc[UR42][R46.64], P0 ;  /* 0x004000002e2c7fae */ /* 0x0003e400081a102a */
[----:B-1----:R-:W-:Y:S02]  /*62520*/  IMAD.MOV.U32 R47, RZ, RZ, R52 ;  /* 0x000000ffff2f7224 */ /* 0x002fe400078e0034 */
[----:B------:R-:W4:Y:S01]  /*62530*/  LDL.LU R52, [R1+0x3450] ;  /* 0x0034500001347983 */ /* 0x000f220000300800 */
[----:B------:R-:W-:-:S03]  /*62540*/  IMAD.MOV.U32 R46, RZ, RZ, R49 ;  /* 0x000000ffff2e7224 */ /* 0x000fc600078e0031 */
[----:B------:R-:W4:Y:S01]  /*62550*/  LDL.LU R49, [R1+0x3458] ;  /* 0x0034580001317983 */ /* 0x000f220000300800 */
[----:B------:R-:W-:-:S03]  /*62560*/  UISETP.GT.AND UP1, UPT, UR14, 0x4, UPT ;  /* 0x000000040e00788c */ /* 0x000fc6000bf24270 */
[----:B------:R1:W-:Y:S01]  /*62570*/  LDGSTS.E [R44+0x500], desc[UR42][R46.64], P0 ;  /* 0x005000002e2c7fae */ /* 0x0003e200081a102a */
[----:B------:R-:W-:-:S05]  /*62580*/  IADD3 R45, P1, PT, R45, R245, RZ ;  /* 0x000000f52d2d7210 */ /* 0x000fca0007f3e0ff */
[----:B--2---:R-:W-:Y:S01]  /*62590*/  IMAD.X R50, R50, 0x1, R244, P1 ;  /* 0x0000000132327824 */ /* 0x004fe200008e06f4 */
[----:B------:R-:W-:Y:S04]  /*625a0*/  STL [R1+0x3368], R45 ;  /* 0x0033682d01007387 */ /* 0x000fe80000100800 */
[----:B------:R2:W-:Y:S04]  /*625b0*/  STL [R1+0x3364], R50 ;  /* 0x0033643201007387 */ /* 0x0005e80000100800 */
[----:B------:R-:W4:Y:S04]  /*625c0*/  LDL.LU R55, [R1+0x344c] ;  /* 0x00344c0001377983 */ /* 0x000f280000300800 */
[----:B------:R-:W4:Y:S01]  /*625d0*/  LDL.LU R57, [R1+0x3454] ;  /* 0x0034540001397983 */ /* 0x000f220000300800 */
[----:B------:R-:W-:Y:S01]  /*625e0*/  USEL UR11, URZ, 0x4, !UP1 ;  /* 0x00000004ff0b7887 */ /* 0x000fe2000c800000 */
[----:B-1----:R-:W-:-:S02]  /*625f0*/  IMAD.MOV.U32 R46, RZ, RZ, R45 ;  /* 0x000000ffff2e7224 */ /* 0x002fc400078e002d */
[----:B------:R-:W-:Y:S01]  /*62600*/  IMAD.MOV.U32 R47, RZ, RZ, R50 ;  /* 0x000000ffff2f7224 */ /* 0x000fe200078e0032 */
[----:B------:R-:W-:Y:S01]  /*62610*/  USEL UR11, UR11, URZ, !UP0 ;  /* 0x000000ff0b0b7287 */ /* 0x000fe2000c000000 */
[----:B--2---:R-:W2:Y:S04]  /*62620*/  LDL.LU R50, [R1+0x3460] ;  /* 0x0034600001327983 */ /* 0x004ea80000300800 */
[----:B------:R1:W-:Y:S01]  /*62630*/  LDGSTS.E [R44+0x600], desc[UR42][R46.64], P0 ;  /* 0x006000002e2c7fae */ /* 0x0003e200081a102a */
[----:B------:R-:W-:-:S03]  /*62640*/  ISETP.NE.U32.AND P1, PT, RZ, UR11, PT ;  /* 0x0000000bff007c0c */ /* 0x000fc6000bf25070 */
[----:B------:R-:W2:Y:S01]  /*62650*/  LDL.LU R45, [R1+0x3468] ;  /* 0x00346800012d7983 */ /* 0x000ea20000300800 */
[----:B---3--:R-:W-:-:S05]  /*62660*/  IADD3 R53, P2, PT, R53, R245, RZ ;  /* 0x000000f535357210 */ /* 0x008fca0007f5e0ff */
[----:B-1----:R-:W-:Y:S02]  /*62670*/  IMAD.MOV.U32 R46, RZ, RZ, R53 ;  /* 0x000000ffff2e7224 */ /* 0x002fe400078e0035 */
[----:B------:R-:W-:Y:S01]  /*62680*/  IMAD.X R58, R58, 0x1, R244, P2 ;  /* 0x000000013a3a7824 */ /* 0x000fe200010e06f4 */
[----:B------:R-:W-:-:S03]  /*62690*/  IADD3 R59, P3, PT, R59, R245, RZ ;  /* 0x000000f53b3b7210 */ /* 0x000fc60007f7e0ff */
[----:B------:R-:W-:Y:S01]  /*626a0*/  IMAD.MOV.U32 R47, RZ, RZ, R58 ;  /* 0x000000ffff2f7224 */ /* 0x000fe200078e003a */
[----:B------:R-:W-:Y:S04]  /*626b0*/  STL [R1+0x3370], R53 ;  /* 0x0033703501007387 */ /* 0x000fe80000100800 */
[----:B------:R1:W-:Y:S01]  /*626c0*/  STL [R1+0x336c], R58 ;  /* 0x00336c3a01007387 */ /* 0x0003e20000100800 */
[----:B------:R-:W-:-:S03]  /*626d0*/  IMAD.X R60, R60, 0x1, R244, P3 ;  /* 0x000000013c3c7824 */ /* 0x000fc600018e06f4 */
[----:B------:R3:W-:Y:S04]  /*626e0*/  LDGSTS.E [R44+0x700], desc[UR42][R46.64], P0 ;  /* 0x007000002e2c7fae */ /* 0x0007e800081a102a */
[----:B------:R-:W-:Y:S01]  /*626f0*/  STL [R1+0x3438], R59 ;  /* 0x0034383b01007387 */ /* 0x000fe20000100800 */
[----:B----4-:R-:W-:-:S03]  /*62700*/  IADD3 R54, P0, PT, R54, R245, RZ ;  /* 0x000000f536367210 */ /* 0x010fc60007f1e0ff */
[----:B-1----:R-:W4:Y:S01]  /*62710*/  LDL.LU R58, [R1+0x345c] ;  /* 0x00345c00013a7983 */ /* 0x002f220000300800 */
[----:B------:R-:W-:Y:S01]  /*62720*/  IADD3 R48, P2, PT, R48, R245, RZ ;  /* 0x000000f530307210 */ /* 0x000fe20007f5e0ff */
[----:B---3--:R-:W-:Y:S02]  /*62730*/  IMAD.MOV.U32 R46, RZ, RZ, R59 ;  /* 0x000000ffff2e7224 */ /* 0x008fe400078e003b */
[----:B------:R-:W-:Y:S01]  /*62740*/  IMAD.MOV.U32 R47, RZ, RZ, R60 ;  /* 0x000000ffff2f7224 */ /* 0x000fe200078e003c */
[----:B------:R-:W-:Y:S04]  /*62750*/  STL [R1+0x3434], R60 ;  /* 0x0034343c01007387 */ /* 0x000fe80000100800 */
[----:B------:R-:W3:Y:S01]  /*62760*/  LDL.LU R53, [R1+0x3464] ;  /* 0x0034640001357983 */ /* 0x000ee20000300800 */
[----:B------:R-:W-:-:S03]  /*62770*/  IMAD.X R56, R56, 0x1, R244, P0 ;  /* 0x0000000138387824 */ /* 0x000fc600000e06f4 */
[----:B------:R1:W-:Y:S04]  /*62780*/  STL [R1+0x3440], R54 ;  /* 0x0034403601007387 */ /* 0x0003e80000100800 */
[----:B------:R1:W-:Y:S04]  /*62790*/  LDGSTS.E [R44+0x2000], desc[UR42][R46.64], P1 ;  /* 0x020000002e2c7fae */ /* 0x0003e800089a102a */
[----:B------:R1:W-:Y:S04]  /*627a0*/  STL [R1+0x343c], R56 ;  /* 0x00343c3801007387 */ /* 0x0003e80000100800 */
[----:B------:R-:W-:Y:S01]  /*627b0*/  STL [R1+0x3448], R48 ;  /* 0x0034483001007387 */ /* 0x000fe20000100800 */
[----:B-1----:R-:W-:-:S02]  /*627c0*/  IMAD.MOV.U32 R46, RZ, RZ, R54 ;  /* 0x000000ffff2e7224 */ /* 0x002fc400078e0036 */
[----:B------:R-:W-:Y:S01]  /*627d0*/  IMAD.X R51, R51, 0x1, R244, P2 ;  /* 0x0000000133337824 */ /* 0x000fe200010e06f4 */
[----:B------:R-:W3:Y:S01]  /*627e0*/  LDL.LU R54, [R1+0x3470] ;  /* 0x0034700001367983 */ /* 0x000ee20000300800 */
[----:B------:R-:W-:-:S03]  /*627f0*/  IMAD.MOV.U32 R47, RZ, RZ, R56 ;  /* 0x000000ffff2f7224 */ /* 0x000fc600078e0038 */
[----:B------:R1:W-:Y:S04]  /*62800*/  STL [R1+0x3444], R51 ;  /* 0x0034443301007387 */ /* 0x0003e80000100800 */
[----:B------:R-:W3:Y:S04]  /*62810*/  LDL.LU R56, [R1+0x346c] ;  /* 0x00346c0001387983 */ /* 0x000ee80000300800 */
[----:B------:R1:W-:Y:S01]  /*62820*/  LDGSTS.E [R44+0x2100], desc[UR42][R46.64], P1 ;  /* 0x021000002e2c7fae */ /* 0x0003e200089a102a */
[-C--:B------:R-:W-:Y:S02]  /*62830*/  IADD3 R52, P0, PT, R52, R245.reuse, RZ ;  /* 0x000000f534347210 */ /* 0x080fe40007f1e0ff */
[----:B------:R-:W-:Y:S01]  /*62840*/  IADD3 R49, P2, PT, R49, R245, RZ ;  /* 0x000000f531317210 */ /* 0x000fe20007f5e0ff */
[----:B-1----:R-:W-:-:S02]  /*62850*/  IMAD.MOV.U32 R46, RZ, RZ, R48 ;  /* 0x000000ffff2e7224 */ /* 0x002fc400078e0030 */
[----:B------:R-:W-:Y:S02]  /*62860*/  IMAD.MOV.U32 R47, RZ, RZ, R51 ;  /* 0x000000ffff2f7224 */ /* 0x000fe400078e0033 */
[----:B------:R-:W3:Y:S04]  /*62870*/  LDL.LU R51, [R1+0x3538] ;  /* 0x0035380001337983 */ /* 0x000ee80000300800 */
[----:B------:R-:W3:Y:S04]  /*62880*/  LDL.LU R48, [R1+0x3540] ;  /* 0x0035400001307983 */ /* 0x000ee80000300800 */
[----:B------:R-:W-:Y:S04]  /*62890*/  STL [R1+0x3450], R52 ;  /* 0x0034503401007387 */ /* 0x000fe80000100800 */
[----:B------:R1:W-:Y:S02]  /*628a0*/  LDGSTS.E [R44+0x2200], desc[UR42][R46.64], P1 ;  /* 0x022000002e2c7fae */ /* 0x0003e400089a102a */
[----:B-1----:R-:W-:-:S02]  /*628b0*/  IMAD.MOV.U32 R46, RZ, RZ, R52 ;  /* 0x000000ffff2e7224 */ /* 0x002fc400078e0034 */
[----:B------:R-:W-:-:S04]  /*628c0*/  IMAD.X R55, R55, 0x1, R244, P0 ;  /* 0x0000000137377824 */ /* 0x000fc800000e06f4 */
[----:B------:R-:W-:Y:S01]  /*628d0*/  IMAD.MOV.U32 R47, RZ, RZ, R55 ;  /* 0x000000ffff2f7224 */ /* 0x000fe200078e0037 */
[----:B------:R1:W-:Y:S01]  /*628e0*/  STL [R1+0x344c], R55 ;  /* 0x00344c3701007387 */ /* 0x0003e20000100800 */
[----:B------:R-:W-:-:S03]  /*628f0*/  IMAD.X R57, R57, 0x1, R244, P2 ;  /* 0x0000000139397824 */ /* 0x000fc600010e06f4 */
[----:B------:R-:W-:Y:S01]  /*62900*/  STL [R1+0x3458], R49 ;  /* 0x0034583101007387 */ /* 0x000fe20000100800 */
[----:B--2---:R-:W-:-:S03]  /*62910*/  IADD3 R50, P0, PT, R50, R245, RZ ;  /* 0x000000f532327210 */ /* 0x004fc60007f1e0ff */
[----:B------:R2:W-:Y:S04]  /*62920*/  LDGSTS.E [R44+0x2300], desc[UR42][R46.64], P1 ;  /* 0x023000002e2c7fae */ /* 0x0005e800089a102a */
[----:B-1----:R-:W3:Y:S04]  /*62930*/  LDL.LU R55, [R1+0x3534] ;  /* 0x0035340001377983 */ /* 0x002ee80000300800 */
[----:B------:R1:W-:Y:S04]  /*62940*/  STL [R1+0x3454], R57 ;  /* 0x0034543901007387 */ /* 0x0003e80000100800 */
[----:B------:R-:W3:Y:S01]  /*62950*/  LDL.LU R52, [R1+0x353c] ;  /* 0x00353c0001347983 */ /* 0x000ee20000300800 */
[----:B--2---:R-:W-:Y:S01]  /*62960*/  IMAD.MOV.U32 R46, RZ, RZ, R49 ;  /* 0x000000ffff2e7224 */ /* 0x004fe200078e0031 */
[----:B------:R-:W-:Y:S01]  /*62970*/  IADD3 R45, P2, PT, R45, R245, RZ ;  /* 0x000000f52d2d7210 */ /* 0x000fe20007f5e0ff */
[----:B------:R-:W-:-:S02]  /*62980*/  IMAD.MOV.U32 R47, RZ, RZ, R57 ;  /* 0x000000ffff2f7224 */ /* 0x000fc400078e0039 */
[----:B-1----:R-:W2:Y:S04]  /*62990*/  LDL.LU R57, [R1+0x3548] ;  /* 0x0035480001397983 */ /* 0x002ea80000300800 */
[----:B------:R-:W2:Y:S04]  /*629a0*/  LDL.LU R49, [R1+0x3550] ;  /* 0x0035500001317983 */ /* 0x000ea80000300800 */
[----:B------:R-:W-:Y:S04]  /*629b0*/  STL [R1+0x3460], R50 ;  /* 0x0034603201007387 */ /* 0x000fe80000100800 */
[----:B------:R1:W-:Y:S02]  /*629c0*/  LDGSTS.E [R44+0x2400], desc[UR42][R46.64], P1 ;  /* 0x024000002e2c7fae */ /* 0x0003e400089a102a */
[----:B-1----:R-:W-:-:S02]  /*629d0*/  IMAD.MOV.U32 R46, RZ, RZ, R50 ;  /* 0x000000ffff2e7224 */ /* 0x002fc400078e0032 */
[----:B----4-:R-:W-:-:S04]  /*629e0*/  IMAD.X R58, R58, 0x1, R244, P0 ;  /* 0x000000013a3a7824 */ /* 0x010fc800000e06f4 */
[----:B------:R-:W-:Y:S01]  /*629f0*/  IMAD.MOV.U32 R47, RZ, RZ, R58 ;  /* 0x000000ffff2f7224 */ /* 0x000fe200078e003a */
[----:B------:R1:W-:Y:S04]  /*62a00*/  STL [R1+0x345c], R58 ;  /* 0x00345c3a01007387 */ /* 0x0003e80000100800 */
[----:B------:R-:W-:Y:S01]  /*62a10*/  STL [R1+0x3468], R45 ;  /* 0x0034682d01007387 */ /* 0x000fe20000100800 */
[----:B---3--:R-:W-:-:S03]  /*62a20*/  IMAD.X R53, R53, 0x1, R244, P2 ;  /* 0x0000000135357824 */ /* 0x008fc600010e06f4 */
[----:B------:R3:W-:Y:S04]  /*62a30*/  LDGSTS.E [R44+0x2500], desc[UR42][R46.64], P1 ;  /* 0x025000002e2c7fae */ /* 0x0007e800089a102a */
[----:B-1----:R-:W4:Y:S04]  /*62a40*/  LDL.LU R58, [R1+0x3544] ;  /* 0x00354400013a7983 */ /* 0x002f280000300800 */
[----:B------:R1:W-:Y:S01]  /*62a50*/  STL [R1+0x3464], R53 ;  /* 0x0034643501007387 */ /* 0x0003e20000100800 */
[----:B---3--:R-:W-:-:S03]  /*62a60*/  IMAD.MOV.U32 R46, RZ, RZ, R45 ;  /* 0x000000ffff2e7224 */ /* 0x008fc600078e002d */
[----:B------:R-:W3:Y:S01]  /*62a70*/  LDL.LU R50, [R1+0x354c] ;  /* 0x00354c0001327983 */ /* 0x000ee20000300800 */
[----:B------:R-:W-:-:S03]  /*62a80*/  IMAD.MOV.U32 R47, RZ, RZ, R53 ;  /* 0x000000ffff2f7224 */ /* 0x000fc600078e0035 */
[----:B-1----:R-:W3:Y:S04]  /*62a90*/  LDL.LU R53, [R1+0x3558] ;  /* 0x0035580001357983 */ /* 0x002ee80000300800 */
[----:B------:R-:W3:Y:S01]  /*62aa0*/  LDL.LU R45, [R1+0x3560] ;  /* 0x00356000012d7983 */ /* 0x000ee20000300800 */
[----:B------:R-:W-:-:S03]  /*62ab0*/  IADD3 R54, P0, PT, R54, R245, RZ ;  /* 0x000000f536367210 */ /* 0x000fc60007f1e0ff */
[----:B------:R1:W-:Y:S02]  /*62ac0*/  LDGSTS.E [R44+0x2600], desc[UR42][R46.64], P1 ;  /* 0x026000002e2c7fae */ /* 0x0003e400089a102a */
[----:B------:R-:W-:Y:S02]  /*62ad0*/  IMAD.X R56, R56, 0x1, R244, P0 ;  /* 0x0000000138387824 */ /* 0x000fe400000e06f4 */
[----:B------:R-:W-:Y:S04]  /*62ae0*/  STL [R1+0x3470], R54 ;  /* 0x0034703601007387 */ /* 0x000fe80000100800 */
[----:B------:R1:W-:Y:S02]  /*62af0*/  STL [R1+0x346c], R56 ;  /* 0x00346c3801007387 */ /* 0x0003e40000100800 */
[----:B-1----:R-:W-:-:S02]  /*62b00*/  IMAD.MOV.U32 R47, RZ, RZ, R56 ;  /* 0x000000ffff2f7224 */ /* 0x002fc400078e0038 */
[----:B------:R-:W-:-:S05]  /*62b10*/  IMAD.MOV.U32 R46, RZ, RZ, R54 ;  /* 0x000000ffff2e7224 */ /* 0x000fca00078e0036 */
[----:B------:R1:W-:Y:S04]  /*62b20*/  LDGSTS.E [R44+0x2700], desc[UR42][R46.64], P1 ;  /* 0x027000002e2c7fae */ /* 0x0003e800089a102a */
[----:B------:R-:W3:Y:S01]  /*62b30*/  LDL.LU R56, [R1+0x3554] ;  /* 0x0035540001387983 */ /* 0x000ee20000300800 */
[----:B------:R-:W-:-:S03]  /*62b40*/  IADD3 R51, P1, PT, R51, R245, RZ ;  /* 0x000000f533337210 */ /* 0x000fc60007f3e0ff */
[----:B------:R-:W3:Y:S01]  /*62b50*/  LDL.LU R54, [R1+0x355c] ;  /* 0x00355c0001367983 */ /* 0x000ee20000300800 */
[----:B------:R-:W-:-:S03]  /*62b60*/  IADD3 R48, P2, PT, R48, R245, RZ ;  /* 0x000000f530307210 */ /* 0x000fc60007f5e0ff */
[----:B------:R2:W-:Y:S01]  /*62b70*/  STL [R1+0x3538], R51 ;  /* 0x0035383301007387 */ /* 0x0005e20000100800 */
[----:B-1----:R-:W-:Y:S02]  /*62b80*/  IMAD.MOV.U32 R46, RZ, RZ, R51 ;  /* 0x000000ffff2e7224 */ /* 0x002fe400078e0033 */
[----:B------:R-:W-:-:S05]  /*62b90*/  IMAD.X R55, R55, 0x1, R244, P1 ;  /* 0x0000000137377824 */ /* 0x000fca00008e06f4 */
[----:B------:R1:W-:Y:S04]  /*62ba0*/  STL [R1+0x3534], R55 ;  /* 0x0035343701007387 */ /* 0x0003e80000100800 */
[----:B------:R1:W-:Y:S01]  /*62bb0*/  STL [R1+0x3540], R48 ;  /* 0x0035403001007387 */ /* 0x0003e20000100800 */
[----:B------:R-:W-:-:S03]  /*62bc0*/  IMAD.X R52, R52, 0x1, R244, P2 ;  /* 0x0000000134347824 */ /* 0x000fc600010e06f4 */
[----:B--2---:R-:W2:Y:S01]  /*62bd0*/  LDL.LU R51, [R1+0x3568] ;  /* 0x0035680001337983 */ /* 0x004ea20000300800 */
[----:B------:R-:W-:-:S03]  /*62be0*/  IMAD.MOV.U32 R47, RZ, RZ, R55 ;  /* 0x000000ffff2f7224 */ /* 0x000fc600078e0037 */
[----:B------:R1:W-:Y:S04]  /*62bf0*/  STL [R1+0x353c], R52 ;  /* 0x00353c3401007387 */ /* 0x0003e80000100800 */
[----:B-1----:R-:W2:Y:S01]  /*62c00*/  LDL.LU R55, [R1+0x3564] ;  /* 0x0035640001377983 */ /* 0x002ea20000300800 */
[----:B------:R-:W-:-:S04]  /*62c10*/  UISETP.GT.AND UP1, UPT, UR14, 0x8, UPT ;  /* 0x000000080e00788c */ /* 0x000fc8000bf24270 */
[----:B------:R-:W-:-:S04]  /*62c20*/  USEL UR11, URZ, 0x4, !UP1 ;  /* 0x00000004ff0b7887 */ /* 0x000fc8000c800000 */
[----:B------:R-:W-:-:S06]  /*62c30*/  USEL UR11, UR11, URZ, !UP0 ;  /* 0x000000ff0b0b7287 */ /* 0x000fcc000c000000 */
[----:B------:R-:W-:Y:S02]  /*62c40*/  ISETP.NE.U32.AND P0, PT, RZ, UR11, PT ;  /* 0x0000000bff007c0c */ /* 0x000fe4000bf05070 */
[-C--:B------:R-:W-:Y:S02]  /*62c50*/  IADD3 R57, P1, PT, R57, R245.reuse, RZ ;  /* 0x000000f539397210 */ /* 0x080fe40007f3e0ff */
[----:B------:R-:W-:-:S09]  /*62c60*/  IADD3 R49, P2, PT, R49, R245, RZ ;  /* 0x000000f531317210 */ /* 0x000fd20007f5e0ff */
[----:B------:R1:W-:Y:S02]  /*62c70*/  LDGSTS.E [R44+0x4000], desc[UR42][R46.64], P0 ;  /* 0x040000002e2c7fae */ /* 0x0003e400081a102a */
[----:B-1----:R-:W-:Y:S02]  /*62c80*/  IMAD.MOV.U32 R46, RZ, RZ, R48 ;  /* 0x000000ffff2e7224 */ /* 0x002fe400078e0030 */
[----:B------:R-:W-:Y:S01]  /*62c90*/  IMAD.MOV.U32 R47, RZ, RZ, R52 ;  /* 0x000000ffff2f7224 */ /* 0x000fe200078e0034 */
[----:B------:R-:W2:Y:S04]  /*62ca0*/  LDL.LU R48, [R1+0x3570] ;  /* 0x0035700001307983 */ /* 0x000ea80000300800 */
        /* <DEDUP_REMOVED lines=10> */
[----:B-1----:R-:W4:Y:S01]  /*62d50*/  LDL.LU R58, [R1+0x356c] ;  /* 0x00356c00013a7983 */ /* 0x002f220000300800 */
[----:B------:R-:W-:-:S03]  /*62d60*/  IADD3 R53, P1, PT, R53, R245, RZ ;  /* 0x000000f535357210 */ /* 0x000fc60007f3e0ff */
[----:B------:R1:W-:Y:S04]  /*62d70*/  STL [R1+0x354c], R50 ;  /* 0x00354c3201007387 */ /* 0x0003e80000100800 */
[----:B------:R-:W4:Y:S01]  /*62d80*/  LDL.LU R57, [R1+0x3634] ;  /* 0x0036340001397983 */ /* 0x000f220000300800 */
[----:B---3--:R-:W-:Y:S01]  /*62d90*/  IMAD.MOV.U32 R46, RZ, RZ, R49 ;  /* 0x000000ffff2e7224 */ /* 0x008fe200078e0031 */
[----:B------:R-:W-:Y:S01]  /*62da0*/  IADD3 R45, P2, PT, R45, R245, RZ ;  /* 0x000000f52d2d7210 */ /* 0x000fe20007f5e0ff */
[----:B------:R-:W-:-:S05]  /*62db0*/  IMAD.MOV.U32 R47, RZ, RZ, R50 ;  /* 0x000000ffff2f7224 */ /* 0x000fca00078e0032 */
[----:B------:R3:W-:Y:S04]  /*62dc0*/  LDGSTS.E [R44+0x4300], desc[UR42][R46.64], P0 ;  /* 0x043000002e2c7fae */ /* 0x0007e800081a102a */
[----:B-1----:R-:W4:Y:S04]  /*62dd0*/  LDL.LU R50, [R1+0x3640] ;  /* 0x0036400001327983 */ /* 0x002f280000300800 */
[----:B------:R-:W4:Y:S04]  /*62de0*/  LDL.LU R49, [R1+0x3648] ;  /* 0x0036480001317983 */ /* 0x000f280000300800 */
[----:B------:R-:W-:Y:S01]  /*62df0*/  STL [R1+0x3558], R53 ;  /* 0x0035583501007387 */ /* 0x000fe20000100800 */
[----:B------:R-:W-:-:S04]  /*62e00*/  IMAD.X R56, R56, 0x1, R244, P1 ;  /* 0x0000000138387824 */ /* 0x000fc800008e06f4 */
[----:B---3--:R-:W-:Y:S01]  /*62e10*/  IMAD.MOV.U32 R47, RZ, RZ, R56 ;  /* 0x000000ffff2f7224 */ /* 0x008fe200078e0038 */
[----:B------:R1:W-:Y:S04]  /*62e20*/  STL [R1+0x3554], R56 ;  /* 0x0035543801007387 */ /* 0x0003e80000100800 */
[----:B------:R-:W-:Y:S01]  /*62e30*/  STL [R1+0x3560], R45 ;  /* 0x0035602d01007387 */ /* 0x000fe20000100800 */
[----:B------:R-:W-:Y:S02]  /*62e40*/  IMAD.X R54, R54, 0x1, R244, P2 ;  /* 0x0000000136367824 */ /* 0x000fe400010e06f4 */
[----:B------:R-:W-:-:S05]  /*62e50*/  IMAD.MOV.U32 R46, RZ, RZ, R53 ;  /* 0x000000ffff2e7224 */ /* 0x000fca00078e0035 */
[----:B------:R3:W-:Y:S04]  /*62e60*/  LDGSTS.E [R44+0x4400], desc[UR42][R46.64], P0 ;  /* 0x044000002e2c7fae */ /* 0x0007e800081a102a */
[----:B-1----:R-:W4:Y:S04]  /*62e70*/  LDL.LU R56, [R1+0x363c] ;  /* 0x00363c0001387983 */ /* 0x002f280000300800 */
[----:B------:R1:W-:Y:S04]  /*62e80*/  STL [R1+0x355c], R54 ;  /* 0x00355c3601007387 */ /* 0x0003e80000100800 */
[----:B------:R-:W4:Y:S01]  /*62e90*/  LDL.LU R53, [R1+0x3644] ;  /* 0x0036440001357983 */ /* 0x000f220000300800 */
[----:B---3--:R-:W-:-:S02]  /*62ea0*/  IMAD.MOV.U32 R46, RZ, RZ, R45 ;  /* 0x000000ffff2e7224 */ /* 0x008fc400078e002d */
[----:B------:R-:W-:Y:S02]  /*62eb0*/  IMAD.MOV.U32 R47, RZ, RZ, R54 ;  /* 0x000000ffff2f7224 */ /* 0x000fe400078e0036 */
[----:B-1----:R-:W3:Y:S04]  /*62ec0*/  LDL.LU R54, [R1+0x3650] ;  /* 0x0036500001367983 */ /* 0x002ee80000300800 */
[----:B------:R-:W3:Y:S04]  /*62ed0*/  LDL.LU R45, [R1+0x3658] ;  /* 0x00365800012d7983 */ /* 0x000ee80000300800 */
[----:B------:R1:W-:Y:S01]  /*62ee0*/  LDGSTS.E [R44+0x4500], desc[UR42][R46.64], P0 ;  /* 0x045000002e2c7fae */ /* 0x0003e200081a102a */
[----:B--2---:R-:W-:-:S05]  /*62ef0*/  IADD3 R51, P1, PT, R51, R245, RZ ;  /* 0x000000f533337210 */ /* 0x004fca0007f3e0ff */
[----:B------:R-:W-:Y:S01]  /*62f00*/  IMAD.X R55, R55, 0x1, R244, P1 ;  /* 0x0000000137377824 */ /* 0x000fe200008e06f4 */
[----:B------:R-:W-:Y:S03]  /*62f10*/  STL [R1+0x3568], R51 ;  /* 0x0035683301007387 */ /* 0x000fe60000100800 */
[----:B-1----:R-:W-:Y:S01]  /*62f20*/  IMAD.MOV.U32 R47, RZ, RZ, R55 ;  /* 0x000000ffff2f7224 */ /* 0x002fe200078e0037 */
[----:B------:R1:W-:Y:S01]  /*62f30*/  STL [R1+0x3564], R55 ;  /* 0x0035643701007387 */ /* 0x0003e20000100800 */
[----:B------:R-:W-:Y:S01]  /*62f40*/  IMAD.MOV.U32 R46, RZ, RZ, R51 ;  /* 0x000000ffff2e7224 */ /* 0x000fe200078e0033 */
[----:B------:R-:W-:Y:S02]  /*62f50*/  UISETP.GT.AND UP1, UPT, UR14, 0xc, UPT ;  /* 0x0000000c0e00788c */ /* 0x000fe4000bf24270 */
[----:B-1----:R-:W2:Y:S04]  /*62f60*/  LDL.LU R55, [R1+0x364c] ;  /* 0x00364c0001377983 */ /* 0x002ea80000300800 */
[----:B------:R-:W2:Y:S01]  /*62f70*/  LDL.LU R51, [R1+0x3654] ;  /* 0x0036540001337983 */ /* 0x000ea20000300800 */
[----:B------:R-:W-:-:S03]  /*62f80*/  USEL UR11, URZ, 0x4, !UP1 ;  /* 0x00000004ff0b7887 */ /* 0x000fc6000c800000 */
[----:B------:R1:W-:Y:S01]  /*62f90*/  LDGSTS.E [R44+0x4600], desc[UR42][R46.64], P0 ;  /* 0x046000002e2c7fae */ /* 0x0003e200081a102a */
[----:B------:R-:W-:-:S06]  /*62fa0*/  USEL UR11, UR11, URZ, !UP0 ;  /* 0x000000ff0b0b7287 */ /* 0x000fcc000c000000 */
[----:B------:R-:W-:Y:S02]  /*62fb0*/  ISETP.NE.U32.AND P1, PT, RZ, UR11, PT ;  /* 0x0000000bff007c0c */ /* 0x000fe4000bf25070 */
[-C--:B------:R-:W-:Y:S02]  /*62fc0*/  IADD3 R48, P2, PT, R48, R245.reuse, RZ ;  /* 0x000000f530307210 */ /* 0x080fe40007f5e0ff */
[----:B------:R-:W-:-:S03]  /*62fd0*/  IADD3 R52, P3, PT, R52, R245, RZ ;  /* 0x000000f534347210 */ /* 0x000fc60007f7e0ff */
[----:B-1----:R-:W-:Y:S01]  /*62fe0*/  IMAD.MOV.U32 R46, RZ, RZ, R48 ;  /* 0x000000ffff2e7224 */ /* 0x002fe200078e0030 */
[----:B------:R1:W-:Y:S01]  /*62ff0*/  STL [R1+0x3570], R48 ;  /* 0x0035703001007387 */ /* 0x0003e20000100800 */
[----:B----4-:R-:W-:-:S04]  /*63000*/  IMAD.X R58, R58, 0x1, R244, P2 ;  /* 0x000000013a3a7824 */ /* 0x010fc800010e06f4 */
[----:B------:R-:W-:Y:S02]  /*63010*/  IMAD.MOV.U32 R47, RZ, RZ, R58 ;  /* 0x000000ffff2f7224 */ /* 0x000fe400078e003a */
[----:B------:R-:W-:Y:S01]  /*63020*/  IMAD.X R57, R57, 0x1, R244, P3 ;  /* 0x0000000139397824 */ /* 0x000fe200018e06f4 */
[----:B------:R-:W-:Y:S04]  /*63030*/  STL [R1+0x356c], R58 ;  /* 0x00356c3a01007387 */ /* 0x000fe80000100800 */
[----:B------:R4:W-:Y:S04]  /*63040*/  LDGSTS.E [R44+0x4700], desc[UR42][R46.64], P0 ;  /* 0x047000002e2c7fae */ /* 0x0009e800081a102a */
[----:B------:R1:W-:Y:S04]  /*63050*/  STL [R1+0x3638], R52 ;  /* 0x0036383401007387 */ /* 0x0003e80000100800 */
[----:B------:R-:W2:Y:S01]  /*63060*/  LDL.LU R59, [R1+0x3660] ;  /* 0x00366000013b7983 */ /* 0x000ea20000300800 */
[----:B------:R-:W-:-:S03]  /*63070*/  IADD3 R50, P0, PT, R50, R245, RZ ;  /* 0x000000f532327210 */ /* 0x000fc60007f1e0ff */
[----:B------:R-:W-:Y:S04]  /*63080*/  STL [R1+0x3634], R57 ;  /* 0x0036343901007387 */ /* 0x000fe80000100800 */
[----:B-1----:R-:W2:Y:S04]  /*63090*/  LDL.LU R48, [R1+0x3668] ;  /* 0x0036680001307983 */ /* 0x002ea80000300800 */
[----:B------:R-:W2:Y:S01]  /*630a0*/  LDL.LU R60, [R1+0x365c] ;  /* 0x00365c00013c7983 */ /* 0x000ea20000300800 */
[----:B------:R-:W-:Y:S01]  /*630b0*/  IADD3 R49, P2, PT, R49, R245, RZ ;  /* 0x000000f531317210 */ /* 0x000fe20007f5e0ff */
[----:B----4-:R-:W-:-:S02]  /*630c0*/  IMAD.MOV.U32 R46, RZ, RZ, R52 ;  /* 0x000000ffff2e7224 */ /* 0x010fc400078e0034 */
[----:B------:R-:W-:Y:S01]  /*630d0*/  IMAD.MOV.U32 R47, RZ, RZ, R57 ;  /* 0x000000ffff2f7224 */ /* 0x000fe200078e0039 */
[----:B------:R-:W4:Y:S04]  /*630e0*/  LDL.LU R52, [R1+0x3664] ;  /* 0x0036640001347983 */ /* 0x000f280000300800 */
[----:B------:R1:W-:Y:S04]  /*630f0*/  STL [R1+0x3640], R50 ;  /* 0x0036403201007387 */ /* 0x0003e80000100800 */
[----:B------:R1:W-:Y:S02]  /*63100*/  LDGSTS.E [R44+0x6000], desc[UR42][R46.64], P1 ;  /* 0x060000002e2c7fae */ /* 0x0003e400089a102a */
[----:B-1----:R-:W-:-:S02]  /*63110*/  IMAD.MOV.U32 R46, RZ, RZ, R50 ;  /* 0x000000ffff2e7224 */ /* 0x002fc400078e0032 */
[--C-:B------:R-:W-:Y:S02]  /*63120*/  IMAD.X R56, R56, 0x1, R244.reuse, P0 ;  /* 0x0000000138387824 */ /* 0x100fe400000e06f4 */
[----:B------:R-:W-:Y:S02]  /*63130*/  IMAD.X R53, R53, 0x1, R244, P2 ;  /* 0x0000000135357824 */ /* 0x000fe400010e06f4 */
[----:B------:R-:W-:Y:S01]  /*63140*/  IMAD.MOV.U32 R47, RZ, RZ, R56 ;  /* 0x000000ffff2f7224 */ /* 0x000fe200078e0038 */
[----:B------:R-:W-:Y:S04]  /*63150*/  STL [R1+0x363c], R56 ;  /* 0x00363c3801007387 */ /* 0x000fe80000100800 */
[----:B------:R-:W-:Y:S04]  /*63160*/  STL [R1+0x3648], R49 ;  /* 0x0036483101007387 */ /* 0x000fe80000100800 */
[----:B------:R-:W4:Y:S04]  /*63170*/  LDL.LU R50, [R1+0x3670] ;  /* 0x0036700001327983 */ /* 0x000f280000300800 */
[----:B------:R1:W-:Y:S04]  /*63180*/  STL [R1+0x3644], R53 ;  /* 0x0036443501007387 */ /* 0x0003e80000100800 */
[----:B------:R1:W-:Y:S02]  /*63190*/  LDGSTS.E [R44+0x6100], desc[UR42][R46.64], P1 ;  /* 0x061000002e2c7fae */ /* 0x0003e400089a102a */
[----:B-1----:R-:W-:-:S02]  /*631a0*/  IMAD.MOV.U32 R47, RZ, RZ, R53 ;  /* 0x000000ffff2f7224 */ /* 0x002fc400078e0035 */
[----:B------:R-:W4:Y:S01]  /*631b0*/  LDL.LU R53, [R1+0x366c] ;  /* 0x00366c0001357983 */ /* 0x000f220000300800 */
[-C--:B---3--:R-:W-:Y:S01]  /*631c0*/  IADD3 R54, P0, PT, R54, R245.reuse, RZ ;  /* 0x000000f536367210 */ /* 0x088fe20007f1e0ff */
[----:B------:R-:W-:Y:S01]  /*631d0*/  IMAD.MOV.U32 R46, RZ, RZ, R49 ;  /* 0x000000ffff2e7224 */ /* 0x000fe200078e0031 */
[----:B------:R-:W-:Y:S01]  /*631e0*/  IADD3 R45, P2, PT, R45, R245, RZ ;  /* 0x000000f52d2d7210 */ /* 0x000fe20007f5e0ff */
[----:B------:R-:W3:Y:S04]  /*631f0*/  LDL.LU R57, [R1+0x3738] ;  /* 0x0037380001397983 */ /* 0x000ee80000300800 */
[----:B------:R-:W3:Y:S04]  /*63200*/  LDL.LU R49, [R1+0x3740] ;  /* 0x0037400001317983 */ /* 0x000ee80000300800 */
[----:B------:R1:W-:Y:S04]  /*63210*/  STL [R1+0x3650], R54 ;  /* 0x0036503601007387 */ /* 0x0003e80000100800 */
[----:B------:R1:W-:Y:S02]  /*63220*/  LDGSTS.E [R44+0x6200], desc[UR42][R46.64], P1 ;  /* 0x062000002e2c7fae */ /* 0x0003e400089a102a */
[----:B-1----:R-:W-:-:S02]  /*63230*/  IMAD.MOV.U32 R46, RZ, RZ, R54 ;  /* 0x000000ffff2e7224 */ /* 0x002fc400078e0036 */
[--C-:B--2---:R-:W-:Y:S02]  /*63240*/  IMAD.X R55, R55, 0x1, R244.reuse, P0 ;  /* 0x0000000137377824 */ /* 0x104fe400000e06f4 */
[----:B------:R-:W-:Y:S02]  /*63250*/  IMAD.X R51, R51, 0x1, R244, P2 ;  /* 0x0000000133337824 */ /* 0x000fe400010e06f4 */
[----:B------:R-:W-:Y:S01]  /*63260*/  IMAD.MOV.U32 R47, RZ, RZ, R55 ;  /* 0x000000ffff2f7224 */ /* 0x000fe200078e0037 */
[----:B------:R-:W-:Y:S04]  /*63270*/  STL [R1+0x364c], R55 ;  /* 0x00364c3701007387 */ /* 0x000fe80000100800 */
[----:B------:R-:W-:Y:S04]  /*63280*/  STL [R1+0x3658], R45 ;  /* 0x0036582d01007387 */ /* 0x000fe80000100800 */
[----:B------:R-:W2:Y:S04]  /*63290*/  LDL.LU R58, [R1+0x3734] ;  /* 0x00373400013a7983 */ /* 0x000ea80000300800 */
[----:B------:R1:W-:Y:S04]  /*632a0*/  STL [R1+0x3654], R51 ;  /* 0x0036543301007387 */ /* 0x0003e80000100800 */
[----:B------:R-:W2:Y:S04]  /*632b0*/  LDL.LU R54, [R1+0x373c] ;  /* 0x00373c0001367983 */ /* 0x000ea80000300800 */
[----:B------:R1:W-:Y:S04]  /*632c0*/  LDGSTS.E [R44+0x6300], desc[UR42][R46.64], P1 ;  /* 0x063000002e2c7fae */ /* 0x0003e800089a102a */
[----:B------:R-:W2:Y:S01]  /*632d0*/  LDL.LU R56, [R1+0x3744] ;  /* 0x0037440001387983 */ /* 0x000ea20000300800 */
[----:B-1----:R-:W-:-:S03]  /*632e0*/  IMAD.MOV.U32 R47, RZ, RZ, R51 ;  /* 0x000000ffff2f7224 */ /* 0x002fc600078e0033 */
[----:B------:R-:W2:Y:S01]  /*632f0*/  LDL.LU R51, [R1+0x3748] ;  /* 0x0037480001337983 */ /* 0x000ea20000300800 */
[----:B------:R-:W-:-:S03]  /*63300*/  IMAD.MOV.U32 R46, RZ, RZ, R45 ;  /* 0x000000ffff2e7224 */ /* 0x000fc600078e002d */
[----:B------:R-:W2:Y:S04]  /*63310*/  LDL.LU R55, [R1+0x374c] ;  /* 0x00374c0001377983 */ /* 0x000ea80000300800 */
[----:B------:R-:W2:Y:S04]  /*63320*/  LDL.LU R45, [R1+0x3750] ;  /* 0x00375000012d7983 */ /* 0x000ea80000300800 */
[----:B------:R1:W-:Y:S01]  /*63330*/  LDGSTS.E [R44+0x6400], desc[UR42][R46.64], P1 ;  /* 0x064000002e2c7fae */ /* 0x0003e200089a102a */
[----:B------:R-:W-:-:S04]  /*63340*/  UISETP.GT.AND UP1, UPT, UR14, 0x10, UPT ;  /* 0x000000100e00788c */ /* 0x000fc8000bf24270 */
[----:B------:R-:W-:-:S04]  /*63350*/  USEL UR11, URZ, 0x4, !UP1 ;  /* 0x00000004ff0b7887 */ /* 0x000fc8000c800000 */
[----:B------:R-:W-:Y:S01]  /*63360*/  USEL UR11, UR11, URZ, !UP0 ;  /* 0x000000ff0b0b7287 */ /* 0x000fe2000c000000 */
[-C--:B------:R-:W-:Y:S02]  /*63370*/  IADD3 R59, P0, PT, R59, R245.reuse, RZ ;  /* 0x000000f53b3b7210 */ /* 0x080fe40007f1e0ff */
[----:B------:R-:W-:-:S03]  /*63380*/  IADD3 R48, P2, PT, R48, R245, RZ ;  /* 0x000000f530307210 */ /* 0x000fc60007f5e0ff */
[----:B------:R-:W-:Y:S02]  /*63390*/  IMAD.X R60, R60, 0x1, R244, P0 ;  /* 0x000000013c3c7824 */ /* 0x000fe400000e06f4 */
[----:B-1----:R-:W-:Y:S02]  /*633a0*/  IMAD.MOV.U32 R46, RZ, RZ, R59 ;  /* 0x000000ffff2e7224 */ /* 0x002fe400078e003b */
[----:B------:R-:W-:Y:S02]  /*633b0*/  IMAD.MOV.U32 R47, RZ, RZ, R60 ;  /* 0x000000ffff2f7224 */ /* 0x000fe400078e003c */
[----:B----4-:R-:W-:Y:S01]  /*633c0*/  IMAD.X R52, R52, 0x1, R244, P2 ;  /* 0x0000000134347824 */ /* 0x010fe200010e06f4 */
[----:B------:R-:W-:Y:S04]  /*633d0*/  STL [R1+0x3660], R59 ;  /* 0x0036603b01007387 */ /* 0x000fe80000100800 */
[----:B------:R-:W-:Y:S04]  /*633e0*/  STL [R1+0x365c], R60 ;  /* 0x00365c3c01007387 */ /* 0x000fe80000100800 */
[----:B------:R1:W-:Y:S04]  /*633f0*/  LDGSTS.E [R44+0x6500], desc[UR42][R46.64], P1 ;  /* 0x065000002e2c7fae */ /* 0x0003e800089a102a */
[----:B------:R-:W-:Y:S04]  /*63400*/  STL [R1+0x3668], R48 ;  /* 0x0036683001007387 */ /* 0x000fe80000100800 */
[----:B------:R4:W-:Y:S01]  /*63410*/  STL [R1+0x3664], R52 ;  /* 0x0036643401007387 */ /* 0x0009e20000100800 */
[----:B-1----:R-:W-:-:S02]  /*63420*/  IMAD.MOV.U32 R46, RZ, RZ, R48 ;  /* 0x000000ffff2e7224 */ /* 0x002fc400078e0030 */
[----:B------:R-:W-:Y:S02]  /*63430*/  IMAD.MOV.U32 R47, RZ, RZ, R52 ;  /* 0x000000ffff2f7224 */ /* 0x000fe400078e0034 */
[----:B----4-:R-:W4:Y:S04]  /*63440*/  LDL.LU R52, [R1+0x3758] ;  /* 0x0037580001347983 */ /* 0x010f280000300800 */
[----:B------:R-:W4:Y:S04]  /*63450*/  LDL.LU R48, [R1+0x3760] ;  /* 0x0037600001307983 */ /* 0x000f280000300800 */
[----:B------:R1:W-:Y:S01]  /*63460*/  LDGSTS.E [R44+0x6600], desc[UR42][R46.64], P1 ;  /* 0x066000002e2c7fae */ /* 0x0003e200089a102a */
[----:B------:R-:W-:-:S05]  /*63470*/  IADD3 R50, P0, PT, R50, R245, RZ ;  /* 0x000000f532327210 */ /* 0x000fca0007f1e0ff */
[----:B------:R-:W-:Y:S01]  /*63480*/  STL [R1+0x3670], R50 ;  /* 0x0036703201007387 */ /* 0x000fe20000100800 */
[----:B-1----:R-:W-:Y:S02]  /*63490*/  IMAD.MOV.U32 R46, RZ, RZ, R50 ;  /* 0x000000ffff2e7224 */ /* 0x002fe400078e0032 */
[----:B------:R-:W-:-:S04]  /*634a0*/  IMAD.X R53, R53, 0x1, R244, P0 ;  /* 0x0000000135357824 */ /* 0x000fc800000e06f4 */
[----:B------:R-:W-:Y:S01]  /*634b0*/  IMAD.MOV.U32 R47, RZ, RZ, R53 ;  /* 0x000000ffff2f7224 */ /* 0x000fe200078e0035 */
[----:B------:R1:W-:Y:S01]  /*634c0*/  STL [R1+0x366c], R53 ;  /* 0x00366c3501007387 */ /* 0x0003e20000100800 */
[----:B------:R-:W-:-:S03]  /*634d0*/  ISETP.NE.U32.AND P0, PT, RZ, UR11, PT ;  /* 0x0000000bff007c0c */ /* 0x000fc6000bf05070 */
[----:B------:R3:W-:Y:S04]  /*634e0*/  LDGSTS.E [R44+0x6700], desc[UR42][R46.64], P1 ;  /* 0x067000002e2c7fae */ /* 0x0007e800089a102a */
[----:B-1----:R-:W4:Y:S04]  /*634f0*/  LDL.LU R53, [R1+0x3754] ;  /* 0x0037540001357983 */ /* 0x002f280000300800 */
[----:B------:R-:W4:Y:S01]  /*63500*/  LDL.LU R50, [R1+0x375c] ;  /* 0x00375c0001327983 */ /* 0x000f220000300800 */
[-C--:B---3--:R-:W-:Y:S02]  /*63510*/  IADD3 R57, P1, PT, R57, R245.reuse, RZ ;  /* 0x000000f539397210 */ /* 0x088fe40007f3e0ff */
[----:B------:R-:W-:-:S03]  /*63520*/  IADD3 R49, P2, PT, R49, R245, RZ ;  /* 0x000000f531317210 */ /* 0x000fc60007f5e0ff */
[----:B------:R-:W-:Y:S01]  /*63530*/  IMAD.MOV.U32 R46, RZ, RZ, R57 ;  /* 0x000000ffff2e7224 */ /* 0x000fe200078e0039 */
[----:B------:R-:W-:Y:S01]  /*63540*/  STL [R1+0x3738], R57 ;  /* 0x0037383901007387 */ /* 0x000fe20000100800 */
[--C-:B--2---:R-:W-:Y:S02]  /*63550*/  IMAD.X R58, R58, 0x1, R244.reuse, P1 ;  /* 0x000000013a3a7824 */ /* 0x104fe400008e06f4 */
[----:B------:R-:W-:Y:S02]  /*63560*/  IMAD.X R54, R54, 0x1, R244, P2 ;  /* 0x0000000136367824 */ /* 0x000fe400010e06f4 */
[----:B------:R-:W-:Y:S01]  /*63570*/  IMAD.MOV.U32 R47, RZ, RZ, R58 ;  /* 0x000000ffff2f7224 */ /* 0x000fe200078e003a */
[----:B------:R-:W-:Y:S04]  /*63580*/  STL [R1+0x3734], R58 ;  /* 0x0037343a01007387 */ /* 0x000fe80000100800 */
[----:B------:R-:W-:Y:S04]  /*63590*/  STL [R1+0x3740], R49 ;  /* 0x0037403101007387 */ /* 0x000fe80000100800 */
[----:B------:R1:W-:Y:S04]  /*635a0*/  LDGSTS.E [R44+0x8000], desc[UR42][R46.64], P0 ;  /* 0x080000002e2c7fae */ /* 0x0003e800081a102a */
[----:B------:R2:W-:Y:S01]  /*635b0*/  STL [R1+0x373c], R54 ;  /* 0x00373c3601007387 */ /* 0x0005e20000100800 */
[----:B------:R-:W-:-:S02]  /*635c0*/  IADD3 R51, P1, PT, R51, R245, RZ ;  /* 0x000000f533337210 */ /* 0x000fc40007f3e0ff */
[----:B------:R-:W-:Y:S01]  /*635d0*/  IADD3 R45, P2, PT, R45, R245, RZ ;  /* 0x000000f52d2d7210 */ /* 0x000fe20007f5e0ff */
[----:B-1----:R-:W-:Y:S02]  /*635e0*/  IMAD.MOV.U32 R46, RZ, RZ, R49 ;  /* 0x000000ffff2e7224 */ /* 0x002fe400078e0031 */
[----:B------:R-:W-:Y:S02]  /*635f0*/  IMAD.MOV.U32 R47, RZ, RZ, R54 ;  /* 0x000000ffff2f7224 */ /* 0x000fe400078e0036 */
[--C-:B------:R-:W-:Y:S01]  /*63600*/  IMAD.X R56, R56, 0x1, R244.reuse, P1 ;  /* 0x0000000138387824 */ /* 0x100fe200008e06f4 */
[----:B--2---:R-:W2:Y:S04]  /*63610*/  LDL.LU R54, [R1+0x3764] ;  /* 0x0037640001367983 */ /* 0x004ea80000300800 */
[----:B------:R-:W3:Y:S04]  /*63620*/  LDL.LU R49, [R1+0x3768] ;  /* 0x0037680001317983 */ /* 0x000ee80000300800 */
[----:B------:R1:W-:Y:S04]  /*63630*/  LDGSTS.E [R44+0x8100], desc[UR42][R46.64], P0 ;  /* 0x081000002e2c7fae */ /* 0x0003e800081a102a */
[----:B------:R1:W-:Y:S01]  /*63640*/  STL [R1+0x3748], R51 ;  /* 0x0037483301007387 */ /* 0x0003e20000100800 */
[----:B------:R-:W-:-:S03]  /*63650*/  IMAD.X R55, R55, 0x1, R244, P2 ;  /* 0x0000000137377824 */ /* 0x000fc600010e06f4 */
[----:B------:R-:W-:Y:S04]  /*63660*/  STL [R1+0x3744], R56 ;  /* 0x0037443801007387 */ /* 0x000fe80000100800 */
[----:B------:R-:W-:Y:S01]  /*63670*/  STL [R1+0x3750], R45 ;  /* 0x0037502d01007387 */ /* 0x000fe20000100800 */
[----:B-1----:R-:W-:Y:S02]  /*63680*/  IMAD.MOV.U32 R46, RZ, RZ, R51 ;  /* 0x000000ffff2e7224 */ /* 0x002fe400078e0033 */
[----:B------:R-:W-:Y:S01]  /*63690*/  IMAD.MOV.U32 R47, RZ, RZ, R56 ;  /* 0x000000ffff2f7224 */ /* 0x000fe200078e0038 */
[----:B------:R-:W2:Y:S04]  /*636a0*/  LDL.LU R51, [R1+0x3770] ;  /* 0x0037700001337983 */ /* 0x000ea80000300800 */
[----:B------:R1:W-:Y:S04]  /*636b0*/  STL [R1+0x374c], R55 ;  /* 0x00374c3701007387 */ /* 0x0003e80000100800 */
[----:B------:R-:W2:Y:S04]  /*636c0*/  LDL.LU R59, [R1+0x3838] ;  /* 0x00383800013b7983 */ /* 0x000ea80000300800 */
[----:B------:R1:W-:Y:S02]  /*636d0*/  LDGSTS.E [R44+0x8200], desc[UR42][R46.64], P0 ;  /* 0x082000002e2c7fae */ /* 0x0003e400081a102a */
[----:B-1----:R-:W-:-:S02]  /*636e0*/  IMAD.MOV.U32 R47, RZ, RZ, R55 ;  /* 0x000000ffff2f7224 */ /* 0x002fc400078e0037 */
[----:B------:R-:W2:Y:S04]  /*636f0*/  LDL.LU R55, [R1+0x376c] ;  /* 0x00376c0001377983 */ /* 0x000ea80000300800 */
[----:B------:R-:W2:Y:S01]  /*63700*/  LDL.LU R60, [R1+0x3834] ;  /* 0x00383400013c7983 */ /* 0x000ea20000300800 */
[----:B------:R-:W-:-:S03]  /*63710*/  IMAD.MOV.U32 R46, RZ, RZ, R45 ;  /* 0x000000ffff2e7224 */ /* 0x000fc600078e002d */
[----:B------:R-:W2:Y:S04]  /*63720*/  LDL.LU R57, [R1+0x3840] ;  /* 0x0038400001397983 */ /* 0x000ea80000300800 */
[----:B------:R-:W2:Y:S04]  /*63730*/  LDL.LU R45, [R1+0x3848] ;  /* 0x00384800012d7983 */ /* 0x000ea80000300800 */
[----:B------:R1:W-:Y:S01]  /*63740*/  LDGSTS.E [R44+0x8300], desc[UR42][R46.64], P0 ;  /* 0x083000002e2c7fae */ /* 0x0003e200081a102a */
[-C--:B----4-:R-:W-:Y:S02]  /*63750*/  IADD3 R52, P1, PT, R52, R245.reuse, RZ ;  /* 0x000000f534347210 */ /* 0x090fe40007f3e0ff */
[----:B------:R-:W-:-:S03]  /*63760*/  IADD3 R48, P2, PT, R48, R245, RZ ;  /* 0x000000f530307210 */ /* 0x000fc60007f5e0ff */
[----:B------:R-:W-:Y:S01]  /*63770*/  STL [R1+0x3758], R52 ;  /* 0x0037583401007387 */ /* 0x000fe20000100800 */
[----:B-1----:R-:W-:Y:S02]  /*63780*/  IMAD.MOV.U32 R46, RZ, RZ, R52 ;  /* 0x000000ffff2e7224 */ /* 0x002fe400078e0034 */
[--C-:B------:R-:W-:Y:S02]  /*63790*/  IMAD.X R53, R53, 0x1, R244.reuse, P1 ;  /* 0x0000000135357824 */ /* 0x100fe400008e06f4 */
[----:B------:R-:W-:-:S03]  /*637a0*/  IMAD.X R50, R50, 0x1, R244, P2 ;  /* 0x0000000132327824 */ /* 0x000fc600010e06f4 */
[----:B------:R1:W-:Y:S04]  /*637b0*/  STL [R1+0x3754], R53 ;  /* 0x0037543501007387 */ /* 0x0003e80000100800 */
[----:B------:R-:W-:Y:S04]  /*637c0*/  STL [R1+0x3760], R48 ;  /* 0x0037603001007387 */ /* 0x000fe80000100800 */
[----:B------:R-:W4:Y:S04]  /*637d0*/  LDL.LU R58, [R1+0x383c] ;  /* 0x00383c00013a7983 */ /* 0x000f280000300800 */
[----:B------:R1:W-:Y:S04]  /*637e0*/  STL [R1+0x375c], R50 ;  /* 0x00375c3201007387 */ /* 0x0003e80000100800 */
[----:B------:R-:W4:Y:S01]  /*637f0*/  LDL.LU R56, [R1+0x3844] ;  /* 0x0038440001387983 */ /* 0x000f220000300800 */
[----:B------:R-:W-:-:S03]  /*63800*/  IMAD.MOV.U32 R47, RZ, RZ, R53 ;  /* 0x000000ffff2f7224 */ /* 0x000fc600078e0035 */
[----:B-1----:R-:W4:Y:S04]  /*63810*/  LDL.LU R53, [R1+0x384c] ;  /* 0x00384c0001357983 */ /* 0x002f280000300800 */
[----:B------:R-:W4:Y:S04]  /*63820*/  LDL.LU R52, [R1+0x3850] ;  /* 0x0038500001347983 */ /* 0x000f280000300800 */
[----:B------:R1:W-:Y:S02]  /*63830*/  LDGSTS.E [R44+0x8400], desc[UR42][R46.64], P0 ;  /* 0x084000002e2c7fae */ /* 0x0003e400081a102a */
[----:B-1----:R-:W-:-:S02]  /*63840*/  IMAD.MOV.U32 R47, RZ, RZ, R50 ;  /* 0x000000ffff2f7224 */ /* 0x002fc400078e0032 */
[----:B------:R-:W-:Y:S01]  /*63850*/  IMAD.MOV.U32 R46, RZ, RZ, R48 ;  /* 0x000000ffff2e7224 */ /* 0x000fe200078e0030 */
[----:B------:R-:W4:Y:S04]  /*63860*/  LDL.LU R50, [R1+0x3854] ;  /* 0x0038540001327983 */ /* 0x000f280000300800 */
[----:B------:R-:W4:Y:S04]  /*63870*/  LDL.LU R48, [R1+0x3858] ;  /* 0x0038580001307983 */ /* 0x000f280000300800 */
[----:B------:R1:W-:Y:S01]  /*63880*/  LDGSTS.E [R44+0x8500], desc[UR42][R46.64], P0 ;  /* 0x085000002e2c7fae */ /* 0x0003e200081a102a */
[----:B---3--:R-:W-:-:S05]  /*63890*/  IADD3 R49, P1, PT, R49, R245, RZ ;  /* 0x000000f531317210 */ /* 0x008fca0007f3e0ff */
[----:B--2---:R-:W-:Y:S01]  /*638a0*/  IMAD.X R54, R54, 0x1, R244, P1 ;  /* 0x0000000136367824 */ /* 0x004fe200008e06f4 */
[----:B------:R2:W-:Y:S01]  /*638b0*/  STL [R1+0x3768], R49 ;  /* 0x0037683101007387 */ /* 0x0005e20000100800 */
[----:B-1----:R-:W-:Y:S02]  /*638c0*/  IMAD.MOV.U32 R46, RZ, RZ, R49 ;  /* 0x000000ffff2e7224 */ /* 0x002fe400078e0031 */
[----:B------:R-:W-:Y:S01]  /*638d0*/  IMAD.MOV.U32 R47, RZ, RZ, R54 ;  /* 0x000000ffff2f7224 */ /* 0x000fe200078e0036 */
[-C--:B------:R-:W-:Y:S01]  /*638e0*/  IADD3 R51, P2, PT, R51, R245.reuse, RZ ;  /* 0x000000f533337210 */ /* 0x080fe20007f5e0ff */
[----:B------:R1:W-:Y:S01]  /*638f0*/  STL [R1+0x3764], R54 ;  /* 0x0037643601007387 */ /* 0x0003e20000100800 */
[----:B------:R-:W-:-:S03]  /*63900*/  IADD3 R59, P3, PT, R59, R245, RZ ;  /* 0x000000f53b3b7210 */ /* 0x000fc60007f7e0ff */
[----:B--2---:R-:W2:Y:S04]  /*63910*/  LDL.LU R49, [R1+0x3860] ;  /* 0x0038600001317983 */ /* 0x004ea80000300800 */
[----:B------:R3:W-:Y:S04]  /*63920*/  LDGSTS.E [R44+0x8600], desc[UR42][R46.64], P0 ;  /* 0x086000002e2c7fae */ /* 0x0007e800081a102a */
[----:B-1----:R-:W2:Y:S04]  /*63930*/  LDL.LU R54, [R1+0x3868] ;  /* 0x0038680001367983 */ /* 0x002ea80000300800 */
[----:B------:R1:W-:Y:S01]  /*63940*/  STL [R1+0x3770], R51 ;  /* 0x0037703301007387 */ /* 0x0003e20000100800 */
[----:B------:R-:W-:-:S02]  /*63950*/  IMAD.X R55, R55, 0x1, R244, P2 ;  /* 0x0000000137377824 */ /* 0x000fc400010e06f4 */
[----:B---3--:R-:W-:Y:S02]  /*63960*/  IMAD.MOV.U32 R46, RZ, RZ, R51 ;  /* 0x000000ffff2e7224 */ /* 0x008fe400078e0033 */
[----:B------:R-:W-:Y:S01]  /*63970*/  IMAD.X R60, R60, 0x1, R244, P3 ;  /* 0x000000013c3c7824 */ /* 0x000fe200018e06f4 */
[----:B------:R3:W-:Y:S04]  /*63980*/  STL [R1+0x376c], R55 ;  /* 0x00376c3701007387 */ /* 0x0007e80000100800 */
[----:B------:R-:W-:Y:S04]  /*63990*/  STL [R1+0x3838], R59 ;  /* 0x0038383b01007387 */ /* 0x000fe80000100800 */
[----:B-1----:R-:W2:Y:S01]  /*639a0*/  LDL.LU R51, [R1+0x385c] ;  /* 0x00385c0001337983 */ /* 0x002ea20000300800 */
[----:B------:R-:W-:-:S03]  /*639b0*/  IMAD.MOV.U32 R47, RZ, RZ, R55 ;  /* 0x000000ffff2f7224 */ /* 0x000fc600078e0037 */
[----:B------:R1:W-:Y:S01]  /*639c0*/  STL [R1+0x3834], R60 ;  /* 0x0038343c01007387 */ /* 0x0003e20000100800 */
[----:B------:R-:W-:-:S03]  /*639d0*/  UISETP.GT.AND UP1, UPT, UR14, 0x14, UPT ;  /* 0x000000140e00788c */ /* 0x000fc6000bf24270 */
[----:B------:R1:W-:Y:S04]  /*639e0*/  LDGSTS.E [R44+0x8700], desc[UR42][R46.64], P0 ;  /* 0x087000002e2c7fae */ /* 0x0003e800081a102a */
[----:B---3--:R-:W3:Y:S01]  /*639f0*/  LDL.LU R55, [R1+0x3864] ;  /* 0x0038640001377983 */ /* 0x008ee20000300800 */
[----:B------:R-:W-:-:S04]  /*63a00*/  USEL UR11, URZ, 0x4, !UP1 ;  /* 0x00000004ff0b7887 */ /* 0x000fc8000c800000 */
[----:B------:R-:W-:Y:S01]  /*63a10*/  USEL UR11, UR11, URZ, !UP0 ;  /* 0x000000ff0b0b7287 */ /* 0x000fe2000c000000 */
[----:B------:R-:W-:-:S05]  /*63a20*/  IADD3 R57, P0, PT, R57, R245, RZ ;  /* 0x000000f539397210 */ /* 0x000fca0007f1e0ff */
[----:B------:R-:W-:Y:S01]  /*63a30*/  ISETP.NE.U32.AND P1, PT, RZ, UR11, PT ;  /* 0x0000000bff007c0c */ /* 0x000fe2000bf25070 */
[----:B-1----:R-:W-:Y:S02]  /*63a40*/  IMAD.MOV.U32 R46, RZ, RZ, R59 ;  /* 0x000000ffff2e7224 */ /* 0x002fe400078e003b */
[----:B------:R-:W-:Y:S01]  /*63a50*/  IMAD.MOV.U32 R47, RZ, RZ, R60 ;  /* 0x000000ffff2f7224 */ /* 0x000fe200078e003c */
[----:B------:R-:W-:Y:S01]  /*63a60*/  IADD3 R45, P2, PT, R45, R245, RZ ;  /* 0x000000f52d2d7210 */ /* 0x000fe20007f5e0ff */
[----:B------:R-:W-:Y:S08]  /*63a70*/  STL [R1+0x3840], R57 ;  /* 0x0038403901007387 */ /* 0x000ff00000100800 */
[----:B------:R1:W-:Y:S02]  /*63a80*/  LDGSTS.E [R44+0xa000], desc[UR42][R46.64], P1 ;  /* 0x0a0000002e2c7fae */ /* 0x0003e400089a102a */
[----:B-1----:R-:W-:-:S02]  /*63a90*/  IMAD.MOV.U32 R46, RZ, RZ, R57 ;  /* 0x000000ffff2e7224 */ /* 0x002fc400078e0039 */
[--C-:B----4-:R-:W-:Y:S02]  /*63aa0*/  IMAD.X R58, R58, 0x1, R244.reuse, P0 ;  /* 0x000000013a3a7824 */ /* 0x110fe400000e06f4 */
[----:B------:R-:W-:Y:S02]  /*63ab0*/  IMAD.X R56, R56, 0x1, R244, P2 ;  /* 0x0000000138387824 */ /* 0x000fe400010e06f4 */
[----:B------:R-:W-:Y:S01]  /*63ac0*/  IMAD.MOV.U32 R47, RZ, RZ, R58 ;  /* 0x000000ffff2f7224 */ /* 0x000fe200078e003a */
[----:B------:R-:W-:Y:S04]  /*63ad0*/  STL [R1+0x383c], R58 ;  /* 0x00383c3a01007387 */ /* 0x000fe80000100800 */
[----:B------:R1:W-:Y:S04]  /*63ae0*/  STL [R1+0x3848], R45 ;  /* 0x0038482d01007387 */ /* 0x0003e80000100800 */
[----:B------:R4:W-:Y:S04]  /*63af0*/  STL [R1+0x3844], R56 ;  /* 0x0038443801007387 */ /* 0x0009e80000100800 */
[----:B------:R-:W3:Y:S04]  /*63b00*/  LDL.LU R60, [R1+0x386c] ;  /* 0x00386c00013c7983 */ /* 0x000ee80000300800 */
[----:B------:R1:W-:Y:S01]  /*63b10*/  LDGSTS.E [R44+0xa100], desc[UR42][R46.64], P1 ;  /* 0x0a1000002e2c7fae */ /* 0x0003e200089a102a */
[----:B------:R-:W-:Y:S01]  /*63b20*/  IADD3 R52, P0, PT, R52, R245, RZ ;  /* 0x000000f534347210 */ /* 0x000fe20007f1e0ff */
[----:B-1----:R-:W-:-:S02]  /*63b30*/  IMAD.MOV.U32 R46, RZ, RZ, R45 ;  /* 0x000000ffff2e7224 */ /* 0x002fc400078e002d */
[----:B------:R-:W3:Y:S02]  /*63b40*/  LDL.LU R45, [R1+0x3870] ;  /* 0x00387000012d7983 */ /* 0x000ee40000300800 */
[----:B------:R-:W-:Y:S01]  /*63b50*/  IMAD.X R53, R53, 0x1, R244, P0 ;  /* 0x0000000135357824 */ /* 0x000fe200000e06f4 */
[----:B------:R-:W-:Y:S01]  /*63b60*/  IADD3 R48, P2, PT, R48, R245, RZ ;  /* 0x000000f530307210 */ /* 0x000fe20007f5e0ff */
[----:B------:R-:W-:Y:S01]  /*63b70*/  IMAD.MOV.U32 R47, RZ, RZ, R56 ;  /* 0x000000ffff2f7224 */ /* 0x000fe200078e0038 */
[----:B------:R1:W-:Y:S04]  /*63b80*/  STL [R1+0x3850], R52 ;  /* 0x0038503401007387 */ /* 0x0003e80000100800 */
[----:B------:R1:W-:Y:S01]  /*63b90*/  STL [R1+0x384c], R53 ;  /* 0x00384c3501007387 */ /* 0x0003e20000100800 */
[----:B------:R-:W-:-:S03]  /*63ba0*/  IMAD.X R50, R50, 0x1, R244, P2 ;  /* 0x0000000132327824 */ /* 0x000fc600010e06f4 */
[----:B------:R-:W-:Y:S04]  /*63bb0*/  STL [R1+0x3858], R48 ;  /* 0x0038583001007387 */ /* 0x000fe80000100800 */
[----:B----4-:R-:W4:Y:S04]  /*63bc0*/  LDL.LU R56, [R1+0x3938] ;  /* 0x0039380001387983 */ /* 0x010f280000300800 */
[----:B------:R1:W-:Y:S04]  /*63bd0*/  LDGSTS.E [R44+0xa200], desc[UR42][R46.64], P1 ;  /* 0x0a2000002e2c7fae */ /* 0x0003e800089a102a */
[----:B------:R1:W-:Y:S02]  /*63be0*/  STL [R1+0x3854], R50 ;  /* 0x0038543201007387 */ /* 0x0003e40000100800 */
[----:B-1----:R-:W-:-:S02]  /*63bf0*/  IMAD.MOV.U32 R46, RZ, RZ, R52 ;  /* 0x000000ffff2e7224 */ /* 0x002fc400078e0034 */
[----:B------:R-:W-:Y:S01]  /*63c00*/  IMAD.MOV.U32 R47, RZ, RZ, R53 ;  /* 0x000000ffff2f7224 */ /* 0x000fe200078e0035 */
[----:B------:R-:W4:Y:S04]  /*63c10*/  LDL.LU R52, [R1+0x3940] ;  /* 0x0039400001347983 */ /* 0x000f280000300800 */
[----:B------:R-:W4:Y:S04]  /*63c20*/  LDL.LU R57, [R1+0x3934] ;  /* 0x0039340001397983 */ /* 0x000f280000300800 */
[----:B------:R-:W4:Y:S04]  /*63c30*/  LDL.LU R53, [R1+0x393c] ;  /* 0x00393c0001357983 */ /* 0x000f280000300800 */
[----:B------:R1:W-:Y:S02]  /*63c40*/  LDGSTS.E [R44+0xa300], desc[UR42][R46.64], P1 ;  /* 0x0a3000002e2c7fae */ /* 0x0003e400089a102a */
[----:B-1----:R-:W-:-:S02]  /*63c50*/  IMAD.MOV.U32 R46, RZ, RZ, R48 ;  /* 0x000000ffff2e7224 */ /* 0x002fc400078e0030 */
[----:B------:R-:W-:Y:S02]  /*63c60*/  IMAD.MOV.U32 R47, RZ, RZ, R50 ;  /* 0x000000ffff2f7224 */ /* 0x000fe400078e0032 */
[----:B------:R-:W4:Y:S04]  /*63c70*/  LDL.LU R50, [R1+0x3948] ;  /* 0x0039480001327983 */ /* 0x000f280000300800 */
[----:B------:R-:W4:Y:S04]  /*63c80*/  LDL.LU R48, [R1+0x3950] ;  /* 0x0039500001307983 */ /* 0x000f280000300800 */
[----:B------:R1:W-:Y:S01]  /*63c90*/  LDGSTS.E [R44+0xa400], desc[UR42][R46.64], P1 ;  /* 0x0a4000002e2c7fae */ /* 0x0003e200089a102a */
[----:B--2---:R-:W-:-:S05]  /*63ca0*/  IADD3 R49, P0, PT, R49, R245, RZ ;  /* 0x000000f531317210 */ /* 0x004fca0007f1e0ff */
[----:B------:R-:W-:Y:S01]  /*63cb0*/  STL [R1+0x3860], R49 ;  /* 0x0038603101007387 */ /* 0x000fe20000100800 */
[----:B------:R-:W-:Y:S01]  /*63cc0*/  IADD3 R54, P2, PT, R54, R245, RZ ;  /* 0x000000f536367210 */ /* 0x000fe20007f5e0ff */
[----:B-1----:R-:W-:Y:S02]  /*63cd0*/  IMAD.MOV.U32 R46, RZ, RZ, R49 ;  /* 0x000000ffff2e7224 */ /* 0x002fe400078e0031 */
[----:B------:R-:W-:-:S04]  /*63ce0*/  IMAD.X R51, R51, 0x1, R244, P0 ;  /* 0x0000000133337824 */ /* 0x000fc800000e06f4 */
[----:B------:R-:W-:Y:S01]  /*63cf0*/  IMAD.MOV.U32 R47, RZ, RZ, R51 ;  /* 0x000000ffff2f7224 */ /* 0x000fe200078e0033 */
[----:B------:R1:W-:Y:S04]  /*63d00*/  STL [R1+0x385c], R51 ;  /* 0x00385c3301007387 */ /* 0x0003e80000100800 */
[----:B------:R-:W-:Y:S01]  /*63d10*/  STL [R1+0x3868], R54 ;  /* 0x0038683601007387 */ /* 0x000fe20000100800 */
[----:B---3--:R-:W-:-:S03]  /*63d20*/  IMAD.X R55, R55, 0x1, R244, P2 ;  /* 0x0000000137377824 */ /* 0x008fc600010e06f4 */
[----:B------:R2:W-:Y:S04]  /*63d30*/  LDGSTS.E [R44+0xa500], desc[UR42][R46.64], P1 ;  /* 0x0a5000002e2c7fae */ /* 0x0005e800089a102a */
[----:B-1----:R-:W3:Y:S04]  /*63d40*/  LDL.LU R51, [R1+0x3944] ;  /* 0x0039440001337983 */ /* 0x002ee80000300800 */
[----:B------:R1:W-:Y:S04]  /*63d50*/  STL [R1+0x3864], R55 ;  /* 0x0038643701007387 */ /* 0x0003e80000100800 */
[----:B------:R-:W3:Y:S01]  /*63d60*/  LDL.LU R49, [R1+0x394c] ;  /* 0x00394c0001317983 */ /* 0x000ee20000300800 */
[----:B--2---:R-:W-:-:S02]  /*63d70*/  IMAD.MOV.U32 R47, RZ, RZ, R55 ;  /* 0x000000ffff2f7224 */ /* 0x004fc400078e0037 */
[----:B------:R-:W-:Y:S01]  /*63d80*/  IMAD.MOV.U32 R46, RZ, RZ, R54 ;  /* 0x000000ffff2e7224 */ /* 0x000fe200078e0036 */
[----:B-1----:R-:W2:Y:S04]  /*63d90*/  LDL.LU R55, [R1+0x3954] ;  /* 0x0039540001377983 */ /* 0x002ea80000300800 */
[----:B------:R-:W2:Y:S04]  /*63da0*/  LDL.LU R54, [R1+0x3958] ;  /* 0x0039580001367983 */ /* 0x000ea80000300800 */
[----:B------:R-:W2:Y:S04]  /*63db0*/  LDL.LU R59, [R1+0x395c] ;  /* 0x00395c00013b7983 */ /* 0x000ea80000300800 */
[----:B------:R-:W2:Y:S01]  /*63dc0*/  LDL.LU R58, [R1+0x3960] ;  /* 0x00396000013a7983 */ /* 0x000ea20000300800 */
[----:B------:R-:W-:-:S03]  /*63dd0*/  UISETP.GT.AND UP1, UPT, UR14, 0x18, UPT ;  /* 0x000000180e00788c */ /* 0x000fc6000bf24270 */
[----:B------:R1:W-:Y:S01]  /*63de0*/  LDGSTS.E [R44+0xa600], desc[UR42][R46.64], P1 ;  /* 0x0a6000002e2c7fae */ /* 0x0003e200089a102a */
[----:B------:R-:W-:-:S04]  /*63df0*/  USEL UR11, URZ, 0x4, !UP1 ;  /* 0x00000004ff0b7887 */ /* 0x000fc8000c800000 */
[----:B------:R-:W-:Y:S01]  /*63e00*/  USEL UR11, UR11, URZ, !UP0 ;  /* 0x000000ff0b0b7287 */ /* 0x000fe2000c000000 */
[----:B------:R-:W-:-:S05]  /*63e10*/  IADD3 R45, P0, PT, R45, R245, RZ ;  /* 0x000000f52d2d7210 */ /* 0x000fca0007f1e0ff */
[----:B------:R-:W-:Y:S02]  /*63e20*/  IMAD.X R60, R60, 0x1, R244, P0 ;  /* 0x000000013c3c7824 */ /* 0x000fe400000e06f4 */
[----:B-1----:R-:W-:Y:S02]  /*63e30*/  IMAD.MOV.U32 R46, RZ, RZ, R45 ;  /* 0x000000ffff2e7224 */ /* 0x002fe400078e002d */
[----:B------:R-:W-:Y:S01]  /*63e40*/  IMAD.MOV.U32 R47, RZ, RZ, R60 ;  /* 0x000000ffff2f7224 */ /* 0x000fe200078e003c */
[----:B------:R-:W-:-:S04]  /*63e50*/  ISETP.NE.U32.AND P0, PT, RZ, UR11, PT ;  /* 0x0000000bff007c0c */ /* 0x000fc8000bf05070 */
[----:B------:R1:W-:Y:S01]  /*63e60*/  LDGSTS.E [R44+0xa700], desc[UR42][R46.64], P1 ;  /* 0x0a7000002e2c7fae */ /* 0x0003e200089a102a */
[----:B----4-:R-:W-:-:S03]  /*63e70*/  IADD3 R56, P1, PT, R56, R245, RZ ;  /* 0x000000f538387210 */ /* 0x010fc60007f3e0ff */
[----:B------:R4:W-:Y:S04]  /*63e80*/  STL [R1+0x3870], R45 ;  /* 0x0038702d01007387 */ /* 0x0009e80000100800 */
[----:B------:R1:W-:Y:S04]  /*63e90*/  STL [R1+0x386c], R60 ;  /* 0x00386c3c01007387 */ /* 0x0003e80000100800 */
[----:B------:R-:W2:Y:S01]  /*63ea0*/  LDL.LU R61, [R1+0x3968] ;  /* 0x00396800013d7983 */ /* 0x000ea20000300800 */
[----:B------:R-:W-:Y:S01]  /*63eb0*/  IADD3 R52, P2, PT, R52, R245, RZ ;  /* 0x000000f534347210 */ /* 0x000fe20007f5e0ff */
[----:B------:R-:W-:-:S02]  /*63ec0*/  IMAD.X R57, R57, 0x1, R244, P1 ;  /* 0x0000000139397824 */ /* 0x000fc400008e06f4 */
[----:B----4-:R-:W4:Y:S04]  /*63ed0*/  LDL.LU R45, [R1+0x3970] ;  /* 0x00397000012d7983 */ /* 0x010f280000300800 */
[----:B------:R-:W-:Y:S01]  /*63ee0*/  STL [R1+0x3938], R56 ;  /* 0x0039383801007387 */ /* 0x000fe20000100800 */
[----:B------:R-:W-:Y:S02]  /*63ef0*/  IMAD.X R53, R53, 0x1, R244, P2 ;  /* 0x0000000135357824 */ /* 0x000fe400010e06f4 */
[----:B-1----:R-:W-:Y:S02]  /*63f00*/  IMAD.MOV.U32 R46, RZ, RZ, R56 ;  /* 0x000000ffff2e7224 */ /* 0x002fe400078e0038 */
[----:B------:R-:W-:Y:S01]  /*63f10*/  IMAD.MOV.U32 R47, RZ, RZ, R57 ;  /* 0x000000ffff2f7224 */ /* 0x000fe200078e0039 */
[----:B------:R-:W-:Y:S04]  /*63f20*/  STL [R1+0x3934], R57 ;  /* 0x0039343901007387 */ /* 0x000fe80000100800 */
[----:B------:R-:W-:Y:S04]  /*63f30*/  STL [R1+0x3940], R52 ;  /* 0x0039403401007387 */ /* 0x000fe80000100800 */
[----:B------:R-:W4:Y:S04]  /*63f40*/  LDL.LU R62, [R1+0x3964] ;  /* 0x00396400013e7983 */ /* 0x000f280000300800 */
[----:B------:R-:W-:Y:S04]  /*63f50*/  STL [R1+0x393c], R53 ;  /* 0x00393c3501007387 */ /* 0x000fe80000100800 */
[----:B------:R-:W4:Y:S04]  /*63f60*/  LDL.LU R60, [R1+0x396c] ;  /* 0x00396c00013c7983 */ /* 0x000f280000300800 */
[----:B------:R1:W-:Y:S01]  /*63f70*/  LDGSTS.E [R44+0xc000], desc[UR42][R46.64], P0 ;  /* 0x0c0000002e2c7fae */ /* 0x0003e200081a102a */
[----:B------:R-:W-:-:S02]  /*63f80*/  IADD3 R50, P1, PT, R50, R245, RZ ;  /* 0x000000f532327210 */ /* 0x000fc40007f3e0ff */
[----:B------:R-:W-:Y:S01]  /*63f90*/  IADD3 R48, P2, PT, R48, R245, RZ ;  /* 0x000000f530307210 */ /* 0x000fe20007f5e0ff */
[----:B-1----:R-:W-:Y:S02]  /*63fa0*/  IMAD.MOV.U32 R46, RZ, RZ, R52 ;  /* 0x000000ffff2e7224 */ /* 0x002fe400078e0034 */
[----:B------:R-:W-:Y:S01]  /*63fb0*/  IMAD.MOV.U32 R47, RZ, RZ, R53 ;  /* 0x000000ffff2f7224 */ /* 0x000fe200078e0035 */
[----:B------:R-:W-:Y:S04]  /*63fc0*/  STL [R1+0x3948], R50 ;  /* 0x0039483201007387 */ /* 0x000fe80000100800 */
[----:B------:R1:W-:Y:S02]  /*63fd0*/  LDGSTS.E [R44+0xc100], desc[UR42][R46.64], P0 ;  /* 0x0c1000002e2c7fae */ /* 0x0003e400081a102a */
[----:B-1----:R-:W-:-:S02]  /*63fe0*/  IMAD.MOV.U32 R46, RZ, RZ, R50 ;  /* 0x000000ffff2e7224 */ /* 0x002fc400078e0032 */
[--C-:B---3--:R-:W-:Y:S02]  /*63ff0*/  IMAD.X R51, R51, 0x1, R244.reuse, P1 ;  /* 0x0000000133337824 */ /* 0x108fe400008e06f4 */
[----:B------:R-:W-:Y:S02]  /*64000*/  IMAD.X R49, R49, 0x1, R244, P2 ;  /* 0x0000000131317824 */ /* 0x000fe400010e06f4 */
[----:B------:R-:W-:Y:S01]  /*64010*/  IMAD.MOV.U32 R47, RZ, RZ, R51 ;  /* 0x000000ffff2f7224 */ /* 0x000fe200078e0033 */
[----:B------:R-:W-:Y:S04]  /*64020*/  STL [R1+0x3944], R51 ;  /* 0x0039443301007387 */ /* 0x000fe80000100800 */
[----:B------:R-:W-:Y:S04]  /*64030*/  STL [R1+0x3950], R48 ;  /* 0x0039503001007387 */ /* 0x000fe80000100800 */
[----:B------:R1:W-:Y:S04]  /*64040*/  STL [R1+0x394c], R49 ;  /* 0x00394c3101007387 */ /* 0x0003e80000100800 */
[----:B------:R3:W-:Y:S01]  /*64050*/  LDGSTS.E [R44+0xc200], desc[UR42][R46.64], P0 ;  /* 0x0c2000002e2c7fae */ /* 0x0007e200081a102a */
[----:B--2---:R-:W-:Y:S01]  /*64060*/  IADD3 R54, P1, PT, R54, R245, RZ ;  /* 0x000000f536367210 */ /* 0x004fe20007f3e0ff */
[----:B---3--:R-:W-:-:S02]  /*64070*/  IMAD.MOV.U32 R46, RZ, RZ, R48 ;  /* 0x000000ffff2e7224 */ /* 0x008fc400078e0030 */
[----:B------:R-:W-:Y:S02]  /*64080*/  IMAD.MOV.U32 R47, RZ, RZ, R49 ;  /* 0x000000ffff2f7224 */ /* 0x000fe400078e0031 */
[----:B-1----:R-:W2:Y:S04]  /*64090*/  LDL.LU.64 R48, [R1+0x3330] ;  /* 0x0033300001307983 */ /* 0x002ea80000300a00 */
[----:B------:R-:W3:Y:S01]  /*640a0*/  LDL.LU.64 R50, [R1+0x3328] ;  /* 0x0033280001327983 */ /* 0x000ee20000300a00 */
[----:B------:R-:W-:-:S03]  /*640b0*/  IMAD.X R55, R55, 0x1, R244, P1 ;  /* 0x0000000137377824 */ /* 0x000fc600008e06f4 */
[----:B------:R-:W3:Y:S01]  /*640c0*/  LDL.LU.64 R52, [R1+0x3320] ;  /* 0x0033200001347983 */ /* 0x000ee20000300a00 */
[----:B------:R-:W-:-:S03]  /*640d0*/  IADD3 R58, P2, PT, R58, R245, RZ ;  /* 0x000000f53a3a7210 */ /* 0x000fc60007f5e0ff */
[----:B------:R-:W-:Y:S04]  /*640e0*/  STL [R1+0x3958], R54 ;  /* 0x0039583601007387 */ /* 0x000fe80000100800 */
[----:B------:R1:W-:Y:S04]  /*640f0*/  LDGSTS.E [R44+0xc300], desc[UR42][R46.64], P0 ;  /* 0x0c3000002e2c7fae */ /* 0x0003e800081a102a */
[----:B------:R1:W-:Y:S04]  /*64100*/  STL [R1+0x3954], R55 ;  /* 0x0039543701007387 */ /* 0x0003e80000100800 */
[----:B------:R-:W-:Y:S01]  /*64110*/  STL [R1+0x3960], R58 ;  /* 0x0039603a01007387 */ /* 0x000fe20000100800 */
[----:B------:R-:W-:-:S02]  /*64120*/  IMAD.X R59, R59, 0x1, R244, P2 ;  /* 0x000000013b3b7824 */ /* 0x000fc400010e06f4 */
[----:B-1----:R-:W-:Y:S02]  /*64130*/  IMAD.MOV.U32 R46, RZ, RZ, R54 ;  /* 0x000000ffff2e7224 */ /* 0x002fe400078e0036 */
[----:B------:R-:W-:Y:S02]  /*64140*/  IMAD.MOV.U32 R47, RZ, RZ, R55 ;  /* 0x000000ffff2f7224 */ /* 0x000fe400078e0037 */
[----:B------:R-:W3:Y:S04]  /*64150*/  LDL.LU.64 R54, [R1+0x3318] ;  /* 0x0033180001367983 */ /* 0x000ee80000300a00 */
[----:B------:R1:W-:Y:S04]  /*64160*/  STL [R1+0x395c], R59 ;  /* 0x00395c3b01007387 */ /* 0x0003e80000100800 */
[----:B------:R-:W3:Y:S04]  /*64170*/  LDL.LU.64 R56, [R1+0x3310] ;  /* 0x0033100001387983 */ /* 0x000ee80000300a00 */
[----:B------:R1:W-:Y:S02]  /*64180*/  LDGSTS.E [R44+0xc400], desc[UR42][R46.64], P0 ;  /* 0x0c4000002e2c7fae */ /* 0x0003e400081a102a */
[----:B-1----:R-:W-:-:S02]  /*64190*/  IMAD.MOV.U32 R46, RZ, RZ, R58 ;  /* 0x000000ffff2e7224 */ /* 0x002fc400078e003a */
[----:B------:R-:W-:Y:S02]  /*641a0*/  IMAD.MOV.U32 R47, RZ, RZ, R59 ;  /* 0x000000ffff2f7224 */ /* 0x000fe400078e003b */
[----:B------:R-:W3:Y:S04]  /*641b0*/  LDL.LU.64 R58, [R1+0x3308] ;  /* 0x00330800013a7983 */ /* 0x000ee80000300a00 */
[----:B------:R-:W3:Y:S04]  /*641c0*/  LDL.LU.64 R72, [R1+0x3300] ;  /* 0x0033000001487983 */ /* 0x000ee80000300a00 */
[----:B------:R-:W3:Y:S04]  /*641d0*/  LDL.LU.64 R70, [R1+0x32f8] ;  /* 0x0032f80001467983 */ /* 0x000ee80000300a00 */
[----:B------:R1:W-:Y:S01]  /*641e0*/  LDGSTS.E [R44+0xc500], desc[UR42][R46.64], P0 ;  /* 0x0c5000002e2c7fae */ /* 0x0003e200081a102a */
[----:B------:R-:W-:-:S02]  /*641f0*/  IADD3 R61, P1, PT, R61, R245, RZ ;  /* 0x000000f53d3d7210 */ /* 0x000fc40007f3e0ff */
[----:B----4-:R-:W-:-:S03]  /*64200*/  IADD3 R45, P2, PT, R45, R245, RZ ;  /* 0x000000f52d2d7210 */ /* 0x010fc60007f5e0ff */
[----:B------:R-:W-:Y:S01]  /*64210*/  STL [R1+0x3968], R61 ;  /* 0x0039683d01007387 */ /* 0x000fe20000100800 */
[----:B-1----:R-:W-:Y:S02]  /*64220*/  IMAD.MOV.U32 R46, RZ, RZ, R61 ;  /* 0x000000ffff2e7224 */ /* 0x002fe400078e003d */
[--C-:B------:R-:W-:Y:S02]  /*64230*/  IMAD.X R62, R62, 0x1, R244.reuse, P1 ;  /* 0x000000013e3e7824 */ /* 0x100fe400008e06f4 */
[----:B------:R-:W-:Y:S02]  /*64240*/  IMAD.X R60, R60, 0x1, R244, P2 ;  /* 0x000000013c3c7824 */ /* 0x000fe400010e06f4 */
[----:B------:R-:W-:Y:S01]  /*64250*/  IMAD.MOV.U32 R47, RZ, RZ, R62 ;  /* 0x000000ffff2f7224 */ /* 0x000fe200078e003e */
[----:B------:R1:W-:Y:S04]  /*64260*/  STL [R1+0x3964], R62 ;  /* 0x0039643e01007387 */ /* 0x0003e80000100800 */
[----:B------:R4:W-:Y:S04]  /*64270*/  STL [R1+0x3970], R45 ;  /* 0x0039702d01007387 */ /* 0x0009e80000100800 */
[----:B------:R1:W-:Y:S04]  /*64280*/  STL [R1+0x396c], R60 ;  /* 0x00396c3c01007387 */ /* 0x0003e80000100800 */
[----:B------:R-:W3:Y:S04]  /*64290*/  LDL.LU R68, [R1+0x3374] ;  /* 0x0033740001447983 */ /* 0x000ee80000300800 */
[----:B------:R1:W-:Y:S04]  /*642a0*/  LDGSTS.E [R44+0xc600], desc[UR42][R46.64], P0 ;  /* 0x0c6000002e2c7fae */ /* 0x0003e800081a102a */
[----:B------:R-:W3:Y:S04]  /*642b0*/  LDL.LU R67, [R1+0x3378] ;  /* 0x0033780001437983 */ /* 0x000ee80000300800 */
[----:B------:R-:W3:Y:S04]  /*642c0*/  LDL.LU R66, [R1+0x337c] ;  /* 0x00337c0001427983 */ /* 0x000ee80000300800 */
[----:B------:R-:W3:Y:S04]  /*642d0*/  LDL.LU R65, [R1+0x3380] ;  /* 0x0033800001417983 */ /* 0x000ee80000300800 */
[----:B------:R-:W3:Y:S04]  /*642e0*/  LDL.LU R64, [R1+0x3384] ;  /* 0x0033840001407983 */ /* 0x000ee80000300800 */
[----:B------:R-:W3:Y:S04]  /*642f0*/  LDL.LU R63, [R1+0x3388] ;  /* 0x00338800013f7983 */ /* 0x000ee80000300800 */
[----:B-1----:R-:W3:Y:S04]  /*64300*/  LDL.LU R62, [R1+0x338c] ;  /* 0x00338c00013e7983 */ /* 0x002ee80000300800 */
[----:B------:R-:W3:Y:S01]  /*64310*/  LDL.LU R61, [R1+0x3390] ;  /* 0x00339000013d7983 */ /* 0x000ee20000300800 */
[----:B------:R-:W-:-:S02]  /*64320*/  IMAD.MOV.U32 R46, RZ, RZ, R45 ;  /* 0x000000ffff2e7224 */ /* 0x000fc400078e002d */
[----:B------:R-:W-:-:S05]  /*64330*/  IMAD.MOV.U32 R47, RZ, RZ, R60 ;  /* 0x000000ffff2f7224 */ /* 0x000fca00078e003c */
[----:B------:R2:W-:Y:S02]  /*64340*/  LDGSTS.E [R44+0xc700], desc[UR42][R46.64], P0 ;  /* 0x0c7000002e2c7fae */ /* 0x0005e400081a102a */
[----:B--2---:R-:W-:-:S05]  /*64350*/  IADD3 R46, P0, PT, R48, R245, RZ ;  /* 0x000000f5302e7210 */ /* 0x004fca0007f1e0ff */
[----:B----4-:R-:W-:Y:S01]  /*64360*/  IMAD.X R45, R49, 0x1, R244, P0 ;  /* 0x00000001312d7824 */ /* 0x010fe200000e06f4 */
[----:B---3--:R-:W-:-:S05]  /*64370*/  IADD3 R48, P0, PT, R50, R245, RZ ;  /* 0x000000f532307210 */ /* 0x008fca0007f1e0ff */
[----:B------:R-:W-:Y:S01]  /*64380*/  IMAD.X R47, R51, 0x1, R244, P0 ;  /* 0x00000001332f7824 */ /* 0x000fe200000e06f4 */
[----:B------:R-:W-:-:S05]  /*64390*/  IADD3 R50, P0, PT, R52, R245, RZ ;  /* 0x000000f534327210 */ /* 0x000fca0007f1e0ff */
[----:B------:R-:W-:Y:S01]  /*643a0*/  IMAD.X R49, R53, 0x1, R244, P0 ;  /* 0x0000000135317824 */ /* 0x000fe200000e06f4 */
[----:B------:R-:W-:-:S05]  /*643b0*/  IADD3 R52, P0, PT, R54, R245, RZ ;  /* 0x000000f536347210 */ /* 0x000fca0007f1e0ff */
[----:B------:R-:W-:Y:S01]  /*643c0*/  IMAD.X R51, R55, 0x1, R244, P0 ;  /* 0x0000000137337824 */ /* 0x000fe200000e06f4 */
[----:B------:R-:W-:-:S05]  /*643d0*/  IADD3 R54, P0, PT, R56, R245, RZ ;  /* 0x000000f538367210 */ /* 0x000fca0007f1e0ff */
[----:B------:R-:W-:Y:S01]  /*643e0*/  IMAD.X R53, R57, 0x1, R244, P0 ;  /* 0x0000000139357824 */ /* 0x000fe200000e06f4 */
[----:B------:R-:W-:-:S05]  /*643f0*/  IADD3 R56, P0, PT, R58, R245, RZ ;  /* 0x000000f53a387210 */ /* 0x000fca0007f1e0ff */
[----:B------:R-:W-:Y:S01]  /*64400*/  IMAD.X R55, R59, 0x1, R244, P0 ;  /* 0x000000013b377824 */ /* 0x000fe200000e06f4 */
[-C--:B------:R-:W-:Y:S01]  /*64410*/  IADD3 R58, P0, PT, R72, R245.reuse, RZ ;  /* 0x000000f5483a7210 */ /* 0x080fe20007f1e0ff */
[----:B------:R-:W-:Y:S02]  /*64420*/  IMAD.MOV.U32 R136, RZ, RZ, R46 ;  /* 0x000000ffff887224 */ /* 0x000fe400078e002e */
[----:B------:R-:W-:Y:S02]  /*64430*/  IMAD.MOV.U32 R137, RZ, RZ, R45 ;  /* 0x000000ffff897224 */ /* 0x000fe400078e002d */
[----:B------:R-:W-:Y:S01]  /*64440*/  IMAD.X R57, R73, 0x1, R244, P0 ;  /* 0x0000000149397824 */ /* 0x000fe200000e06f4 */
[----:B------:R-:W-:Y:S01]  /*64450*/  IADD3 R60, P0, PT, R70, R245, RZ ;  /* 0x000000f5463c7210 */ /* 0x000fe20007f1e0ff */
[----:B------:R-:W-:Y:S02]  /*64460*/  IMAD.MOV.U32 R130, RZ, RZ, R48 ;  /* 0x000000ffff827224 */ /* 0x000fe400078e0030 */
[----:B------:R-:W-:-:S02]  /*64470*/  IMAD.MOV.U32 R131, RZ, RZ, R47 ;  /* 0x000000ffff837224 */ /* 0x000fc400078e002f */
[----:B------:R-:W-:Y:S02]  /*64480*/  IMAD.MOV.U32 R128, RZ, RZ, R50 ;  /* 0x000000ffff807224 */ /* 0x000fe400078e0032 */
[----:B------:R-:W-:Y:S02]  /*64490*/  IMAD.MOV.U32 R129, RZ, RZ, R49 ;  /* 0x000000ffff817224 */ /* 0x000fe400078e0031 */
[----:B------:R-:W-:Y:S02]  /*644a0*/  IMAD.X R59, R71, 0x1, R244, P0 ;  /* 0x00000001473b7824 */ /* 0x000fe400000e06f4 */
[----:B------:R-:W-:Y:S02]  /*644b0*/  IMAD.MOV.U32 R126, RZ, RZ, R52 ;  /* 0x000000ffff7e7224 */ /* 0x000fe400078e0034 */
[----:B------:R-:W-:Y:S02]  /*644c0*/  IMAD.MOV.U32 R127, RZ, RZ, R51 ;  /* 0x000000ffff7f7224 */ /* 0x000fe400078e0033 */
[----:B------:R-:W-:-:S02]  /*644d0*/  IMAD.MOV.U32 R124, RZ, RZ, R54 ;  /* 0x000000ffff7c7224 */ /* 0x000fc400078e0036 */
[----:B------:R-:W-:Y:S01]  /*644e0*/  IMAD.MOV.U32 R125, RZ, RZ, R53 ;  /* 0x000000ffff7d7224 */ /* 0x000fe200078e0035 */
[----:B------:R-:W-:Y:S01]  /*644f0*/  STL.64 [R1+0x3330], R136 ;  /* 0x0033308801007387 */ /* 0x000fe20000100a00 */
        /* <DEDUP_REMOVED lines=11> */
[----:B------:R-:W-:Y:S04]  /*645b0*/  STL.64 [R1+0x3300], R72 ;  /* 0x0033004801007387 */ /* 0x000fe80000100a00 */
[----:B------:R1:W-:Y:S04]  /*645c0*/  STL.64 [R1+0x32f8], R70 ;  /* 0x0032f84601007387 */ /* 0x0003e80000100a00 */
[----:B------:R-:W2:Y:S04]  /*645d0*/  LDL.LU R51, [R1+0x3398] ;  /* 0x0033980001337983 */ /* 0x000ea80000300800 */
[----:B------:R-:W3:Y:S04]  /*645e0*/  LDL.LU R49, [R1+0x33a0] ;  /* 0x0033a00001317983 */ /* 0x000ee80000300800 */
[----:B------:R-:W4:Y:S04]  /*645f0*/  LDL.LU R55, [R1+0x3394] ;  /* 0x0033940001377983 */ /* 0x000f280000300800 */
[----:B------:R-:W4:Y:S01]  /*64600*/  LDL.LU R52, [R1+0x339c] ;  /* 0x00339c0001347983 */ /* 0x000f220000300800 */
[----:B------:R-:W-:-:S04]  /*64610*/  UISETP.GT.AND UP1, UPT, UR14, 0x1c, UPT ;  /* 0x0000001c0e00788c */ /* 0x000fc8000bf24270 */
[----:B------:R-:W-:-:S04]  /*64620*/  USEL UR11, URZ, 0x4, !UP1 ;  /* 0x00000004ff0b7887 */ /* 0x000fc8000c800000 */
[----:B------:R-:W-:-:S06]  /*64630*/  USEL UR11, UR11, URZ, !UP0 ;  /* 0x000000ff0b0b7287 */ /* 0x000fcc000c000000 */
[----:B------:R-:W-:Y:S01]  /*64640*/  ISETP.NE.U32.AND P0, PT, RZ, UR11, PT ;  /* 0x0000000bff007c0c */ /* 0x000fe2000bf05070 */
[----:B------:R-:W-:Y:S01]  /*64650*/  UISETP.GT.AND UP1, UPT, UR14, 0x1, UPT ;  /* 0x000000010e00788c */ /* 0x000fe2000bf24270 */
[----:B------:R-:W-:-:S03]  /*64660*/  LOP3.LUT R192, R192, 0x3f, RZ, 0xc0, !PT ;  /* 0x0000003fc0c07812 */ /* 0x000fc600078ec0ff */
[----:B------:R-:W-:-:S04]  /*64670*/  USEL UR11, URZ, 0x4, !UP1 ;  /* 0x00000004ff0b7887 */ /* 0x000fc8000c800000 */
[----:B------:R-:W-:-:S04]  /*64680*/  USEL UR11, UR11, URZ, !UP0 ;  /* 0x000000ff0b0b7287 */ /* 0x000fc8000c000000 */
[----:B------:R-:W-:Y:S04]  /*64690*/  LDGSTS.E [R44+0xe000], desc[UR42][R136.64], P0 ;  /* 0x0e000000882c7fae */ /* 0x000fe800081a102a */
[----:B------:R-:W-:Y:S04]  /*646a0*/  LDGSTS.E [R44+0xe100], desc[UR42][R130.64], P0 ;  /* 0x0e100000822c7fae */ /* 0x000fe800081a102a */
[----:B------:R-:W-:Y:S04]  /*646b0*/  LDGSTS.E [R44+0xe200], desc[UR42][R128.64], P0 ;  /* 0x0e200000802c7fae */ /* 0x000fe800081a102a */
[----:B------:R-:W-:Y:S04]  /*646c0*/  LDGSTS.E [R44+0xe300], desc[UR42][R126.64], P0 ;  /* 0x0e3000007e2c7fae */ /* 0x000fe800081a102a */
[----:B------:R-:W-:Y:S04]  /*646d0*/  LDGSTS.E [R44+0xe400], desc[UR42][R124.64], P0 ;  /* 0x0e4000007c2c7fae */ /* 0x000fe800081a102a */
[----:B------:R-:W-:Y:S04]  /*646e0*/  LDGSTS.E [R44+0xe500], desc[UR42][R74.64], P0 ;  /* 0x0e5000004a2c7fae */ /* 0x000fe800081a102a */
[----:B------:R-:W-:Y:S01]  /*646f0*/  LDGSTS.E [R44+0xe600], desc[UR42][R72.64], P0 ;  /* 0x0e600000482c7fae */ /* 0x000fe200081a102a */
[----:B------:R-:W-:-:S02]  /*64700*/  IADD3 R67, P1, PT, R67, R245, RZ ;  /* 0x000000f543437210 */ /* 0x000fc40007f3e0ff */
[-C--:B------:R-:W-:Y:S01]  /*64710*/  IADD3 R65, P2, PT, R65, R245.reuse, RZ ;  /* 0x000000f541417210 */ /* 0x080fe20007f5e0ff */
[----:B------:R-:W-:Y:S01]  /*64720*/  IMAD.SHL.U32 R192, R192, 0x4, RZ ;  /* 0x00000004c0c07824 */ /* 0x000fe200078e00ff */
[----:B------:R1:W-:Y:S01]  /*64730*/  LDGSTS.E [R44+0xe700], desc[UR42][R70.64], P0 ;  /* 0x0e700000462c7fae */ /* 0x0003e200081a102a */
[--C-:B------:R-:W-:Y:S02]  /*64740*/  IMAD.X R68, R68, 0x1, R244.reuse, P1 ;  /* 0x0000000144447824 */ /* 0x100fe400008e06f4 */
[----:B------:R-:W-:Y:S01]  /*64750*/  IMAD.X R66, R66, 0x1, R244, P2 ;  /* 0x0000000142427824 */ /* 0x000fe200010e06f4 */
[----:B------:R-:W-:Y:S04]  /*64760*/  STL [R1+0x3378], R67 ;  /* 0x0033784301007387 */ /* 0x000fe80000100800 */
[----:B------:R-:W-:Y:S04]  /*64770*/  STL [R1+0x3374], R68 ;  /* 0x0033744401007387 */ /* 0x000fe80000100800 */
[----:B------:R-:W-:Y:S04]  /*64780*/  STL [R1+0x3380], R65 ;  /* 0x0033804101007387 */ /* 0x000fe80000100800 */
[----:B------:R-:W-:Y:S04]  /*64790*/  STL [R1+0x337c], R66 ;  /* 0x00337c4201007387 */ /* 0x000fe80000100800 */
[----:B------:R-:W4:Y:S04]  /*647a0*/  LDL.LU R45, [R1+0x33a8] ;  /* 0x0033a800012d7983 */ /* 0x000f280000300800 */
[----:B------:R-:W4:Y:S01]  /*647b0*/  LDL.LU R50, [R1+0x33a4] ;  /* 0x0033a40001327983 */ /* 0x000f220000300800 */
[----:B------:R-:W-:-:S02]  /*647c0*/  IADD3 R63, P1, PT, R63, R245, RZ ;  /* 0x000000f53f3f7210 */ /* 0x000fc40007f3e0ff */
[----:B------:R-:W-:Y:S02]  /*647d0*/  ISETP.NE.U32.AND P0, PT, RZ, UR11, PT ;  /* 0x0000000bff007c0c */ /* 0x000fe4000bf05070 */
[----:B------:R-:W-:Y:S01]  /*647e0*/  IADD3 R61, P2, PT, R61, R245, RZ ;  /* 0x000000f53d3d7210 */ /* 0x000fe20007f5e0ff */
[--C-:B------:R-:W-:Y:S01]  /*647f0*/  IMAD.X R64, R64, 0x1, R244.reuse, P1 ;  /* 0x0000000140407824 */ /* 0x100fe200008e06f4 */
[----:B-1----:R-:W-:Y:S01]  /*64800*/  LOP3.LUT R70, R192, 0x20, RZ, 0x3c, !PT ;  /* 0x00000020c0467812 */ /* 0x002fe200078e3cff */
[----:B------:R-:W-:Y:S02]  /*64810*/  STL [R1+0x3388], R63 ;  /* 0x0033883f01007387 */ /* 0x000fe40000100800 */
[----:B------:R-:W-:Y:S02]  /*64820*/  IMAD.X R62, R62, 0x1, R244, P2 ;  /* 0x000000013e3e7824 */ /* 0x000fe400010e06f4 */
[----:B------:R-:W-:Y:S04]  /*64830*/  STL [R1+0x3384], R64 ;  /* 0x0033844001007387 */ /* 0x000fe80000100800 */
[----:B------:R-:W-:Y:S04]  /*64840*/  STL [R1+0x3390], R61 ;  /* 0x0033903d01007387 */ /* 0x000fe80000100800 */
[----:B------:R-:W4:Y:S01]  /*64850*/  LDL.LU R53, [R1+0x33b0] ;  /* 0x0033b00001357983 */ /* 0x000f220000300800 */
[----:B------:R-:W-:-:S02]  /*64860*/  VIADD R44, R70, UR12 ;  /* 0x0000000c462c7c36 */ /* 0x000fc40008000000 */
[----:B------:R-:W-:Y:S02]  /*64870*/  IMAD.MOV.U32 R46, RZ, RZ, R67 ;  /* 0x000000ffff2e7224 */ /* 0x000fe400078e0043 */
[----:B------:R-:W-:Y:S01]  /*64880*/  IMAD.MOV.U32 R47, RZ, RZ, R68 ;  /* 0x000000ffff2f7224 */ /* 0x000fe200078e0044 */
[----:B------:R-:W-:Y:S04]  /*64890*/  STL [R1+0x338c], R62 ;  /* 0x00338c3e01007387 */ /* 0x000fe80000100800 */
[----:B------:R-:W4:Y:S04]  /*648a0*/  LDL.LU R59, [R1+0x3478] ;  /* 0x00347800013b7983 */ /* 0x000f280000300800 */
[----:B------:R-:W4:Y:S04]  /*648b0*/  LDL.LU R58, [R1+0x33ac] ;  /* 0x0033ac00013a7983 */ /* 0x000f280000300800 */
[----:B------:R-:W4:Y:S04]  /*648c0*/  LDL.LU R60, [R1+0x3474] ;  /* 0x00347400013c7983 */ /* 0x000f280000300800 */
[----:B------:R1:W-:Y:S04]  /*648d0*/  LDGSTS.E [R44+0x800], desc[UR42][R46.64], P0 ;  /* 0x008000002e2c7fae */ /* 0x0003e800081a102a */
[----:B------:R-:W4:Y:S04]  /*648e0*/  LDL.LU R54, [R1+0x3480] ;  /* 0x0034800001367983 */ /* 0x000f280000300800 */
[----:B------:R-:W4:Y:S01]  /*648f0*/  LDL.LU R48, [R1+0x3488] ;  /* 0x0034880001307983 */ /* 0x000f220000300800 */
[----:B-1----:R-:W-:-:S02]  /*64900*/  IMAD.MOV.U32 R46, RZ, RZ, R65 ;  /* 0x000000ffff2e7224 */ /* 0x002fc400078e0041 */
[----:B------:R-:W-:-:S05]  /*64910*/  IMAD.MOV.U32 R47, RZ, RZ, R66 ;  /* 0x000000ffff2f7224 */ /* 0x000fca00078e0042 */
[----:B------:R1:W-:Y:S02]  /*64920*/  LDGSTS.E [R44+0x900], desc[UR42][R46.64], P0 ;  /* 0x009000002e2c7fae */ /* 0x0003e400081a102a */
[----:B-1----:R-:W-:Y:S02]  /*64930*/  IMAD.MOV.U32 R46, RZ, RZ, R63 ;  /* 0x000000ffff2e7224 */ /* 0x002fe400078e003f */
[----:B------:R-:W-:-:S05]  /*64940*/  IMAD.MOV.U32 R47, RZ, RZ, R64 ;  /* 0x000000ffff2f7224 */ /* 0x000fca00078e0040 */
[----:B------:R1:W-:Y:S02]  /*64950*/  LDGSTS.E [R44+0xa00], desc[UR42][R46.64], P0 ;  /* 0x00a000002e2c7fae */ /* 0x0003e400081a102a */
[----:B-1----:R-:W-:Y:S02]  /*64960*/  IMAD.MOV.U32 R46, RZ, RZ, R61 ;  /* 0x000000ffff2e7224 */ /* 0x002fe400078e003d */
[----:B------:R-:W-:-:S05]  /*64970*/  IMAD.MOV.U32 R47, RZ, RZ, R62 ;  /* 0x000000ffff2f7224 */ /* 0x000fca00078e003e */
[----:B------:R1:W-:Y:S01]  /*64980*/  LDGSTS.E [R44+0xb00], desc[UR42][R46.64], P0 ;  /* 0x00b000002e2c7fae */ /* 0x0003e200081a102a */
[-C--:B--2---:R-:W-:Y:S02]  /*64990*/  IADD3 R51, P1, PT, R51, R245.reuse, RZ ;  /* 0x000000f533337210 */ /* 0x084fe40007f3e0ff */
[----:B---3--:R-:W-:-:S03]  /*649a0*/  IADD3 R49, P2, PT, R49, R245, RZ ;  /* 0x000000f531317210 */ /* 0x008fc60007f5e0ff */
[--C-:B----4-:R-:W-:Y:S01]  /*649b0*/  IMAD.X R55, R55, 0x1, R244.reuse, P1 ;  /* 0x0000000137377824 */ /* 0x110fe200008e06f4 */
[----:B------:R2:W-:Y:S01]  /*649c0*/  STL [R1+0x3398], R51 ;  /* 0x0033983301007387 */ /* 0x0005e20000100800 */
[----:B------:R-:W-:-:S03]  /*649d0*/  IMAD.X R52, R52, 0x1, R244, P2 ;  /* 0x0000000134347824 */ /* 0x000fc600010e06f4 */
[----:B------:R-:W-:Y:S04]  /*649e0*/  STL [R1+0x3394], R55 ;  /* 0x0033943701007387 */ /* 0x000fe80000100800 */
[----:B------:R-:W-:Y:S04]  /*649f0*/  STL [R1+0x33a0], R49 ;  /* 0x0033a03101007387 */ /* 0x000fe80000100800 */
[----:B------:R-:W3:Y:S01]  /*64a00*/  LDL.LU R56, [R1+0x347c] ;  /* 0x00347c0001387983 */ /* 0x000ee20000300800 */
[----:B-1----:R-:W-:-:S03]  /*64a10*/  IMAD.MOV.U32 R46, RZ, RZ, R51 ;  /* 0x000000ffff2e7224 */ /* 0x002fc600078e0033 */
[----:B------:R1:W-:Y:S04]  /*64a20*/  STL [R1+0x339c], R52 ;  /* 0x00339c3401007387 */ /* 0x0003e80000100800 */
[----:B--2---:R-:W2:Y:S01]  /*64a30*/  LDL.LU R51, [R1+0x3484] ;  /* 0x0034840001337983 */ /* 0x004ea20000300800 */
[----:B------:R-:W-:-:S05]  /*64a40*/  IMAD.MOV.U32 R47, RZ, RZ, R55 ;  /* 0x000000ffff2f7224 */ /* 0x000fca00078e0037 */
[----:B------:R4:W-:Y:S02]  /*64a50*/  LDGSTS.E [R44+0xc00], desc[UR42][R46.64], P0 ;  /* 0x00c000002e2c7fae */ /* 0x0009e400081a102a */
[----:B----4-:R-:W-:Y:S02]  /*64a60*/  IMAD.MOV.U32 R47, RZ, RZ, R52 ;  /* 0x000000ffff2f7224 */ /* 0x010fe400078e0034 */
[----:B------:R-:W-:Y:S01]  /*64a70*/  IMAD.MOV.U32 R46, RZ, RZ, R49 ;  /* 0x000000ffff2e7224 */ /* 0x000fe200078e0031 */
[----:B-1----:R-:W4:Y:S04]  /*64a80*/  LDL.LU R52, [R1+0x3490] ;  /* 0x0034900001347983 */ /* 0x002f280000300800 */
[----:B------:R-:W4:Y:S01]  /*64a90*/  LDL.LU R49, [R1+0x3498] ;  /* 0x0034980001317983 */ /* 0x000f220000300800 */
[----:B------:R-:W-:-:S03]  /*64aa0*/  UISETP.GT.AND UP1, UPT, UR14, 0x5, UPT ;  /* 0x000000050e00788c */ /* 0x000fc6000bf24270 */
[----:B------:R1:W-:Y:S01]  /*64ab0*/  LDGSTS.E [R44+0xd00], desc[UR42][R46.64], P0 ;  /* 0x00d000002e2c7fae */ /* 0x0003e200081a102a */
[----:B------:R-:W-:Y:S01]  /*64ac0*/  USEL UR11, URZ, 0x4, !UP1 ;  /* 0x00000004ff0b7887 */ /* 0x000fe2000c800000 */
[----:B------:R-:W-:-:S05]  /*64ad0*/  IADD3 R45, P1, PT, R45, R245, RZ ;  /* 0x000000f52d2d7210 */ /* 0x000fca0007f3e0ff */
[----:B------:R-:W-:Y:S01]  /*64ae0*/  IMAD.X R50, R50, 0x1, R244, P1 ;  /* 0x0000000132327824 */ /* 0x000fe200008e06f4 */
[----:B------:R-:W-:Y:S04]  /*64af0*/  STL [R1+0x33a8], R45 ;  /* 0x0033a82d01007387 */ /* 0x000fe80000100800 */
[----:B------:R1:W-:Y:S04]  /*64b00*/  STL [R1+0x33a4], R50 ;  /* 0x0033a43201007387 */ /* 0x0003e80000100800 */
[----:B------:R-:W4:Y:S04]  /*64b10*/  LDL.LU R55, [R1+0x348c] ;  /* 0x00348c0001377983 */ /* 0x000f280000300800 */
[----:B------:R-:W4:Y:S01]  /*64b20*/  LDL.LU R57, [R1+0x3494] ;  /* 0x0034940001397983 */ /* 0x000f220000300800 */
[----:B------:R-:W-:Y:S01]  /*64b30*/  IADD3 R53, P2, PT, R53, R245, RZ ;  /* 0x000000f535357210 */ /* 0x000fe20007f5e0ff */
[----:B-1----:R-:W-:-:S02]  /*64b40*/  IMAD.MOV.U32 R46, RZ, RZ, R45 ;  /* 0x000000ffff2e7224 */ /* 0x002fc400078e002d */
[----:B------:R-:W-:Y:S01]  /*64b50*/  IMAD.MOV.U32 R47, RZ, RZ, R50 ;  /* 0x000000ffff2f7224 */ /* 0x000fe200078e0032 */
[----:B------:R-:W-:Y:S01]  /*64b60*/  USEL UR11, UR11, URZ, !UP0 ;  /* 0x000000ff0b0b7287 */ /* 0x000fe2000c000000 */
[----:B------:R-:W-:-:S03]  /*64b70*/  IMAD.X R58, R58, 0x1, R244, P2 ;  /* 0x000000013a3a7824 */ /* 0x000fc600010e06f4 */
[----:B------:R1:W-:Y:S01]  /*64b80*/  LDGSTS.E [R44+0xe00], desc[UR42][R46.64], P0 ;  /* 0x00e000002e2c7fae */ /* 0x0003e200081a102a */
[----:B------:R-:W-:-:S03]  /*64b90*/  IADD3 R59, P3, PT, R59, R245, RZ ;  /* 0x000000f53b3b7210 */ /* 0x000fc60007f7e0ff */
[----:B------:R-:W4:Y:S04]  /*64ba0*/  LDL.LU R50, [R1+0x34a0] ;  /* 0x0034a00001327983 */ /* 0x000f280000300800 */
[----:B------:R-:W4:Y:S01]  /*64bb0*/  LDL.LU R45, [R1+0x34a8] ;  /* 0x0034a800012d7983 */ /* 0x000f220000300800 */
[----:B------:R-:W-:-:S03]  /*64bc0*/  ISETP.NE.U32.AND P1, PT, RZ, UR11, PT ;  /* 0x0000000bff007c0c */ /* 0x000fc6000bf25070 */
[----:B------:R-:W-:Y:S04]  /*64bd0*/  STL [R1+0x33b0], R53 ;  /* 0x0033b03501007387 */ /* 0x000fe80000100800 */
[----:B------:R1:W-:Y:S02]  /*64be0*/  STL [R1+0x33ac], R58 ;  /* 0x0033ac3a01007387 */ /* 0x0003e40000100800 */
[----:B-1----:R-:W-:Y:S02]  /*64bf0*/  IMAD.MOV.U32 R46, RZ, RZ, R53 ;  /* 0x000000ffff2e7224 */ /* 0x002fe400078e0035 */
[----:B------:R-:W-:Y:S01]  /*64c00*/  IMAD.MOV.U32 R47, RZ, RZ, R58 ;  /* 0x000000ffff2f7224 */ /* 0x000fe200078e003a */
[----:B------:R-:W-:Y:S01]  /*64c10*/  STL [R1+0x3478], R59 ;  /* 0x0034783b01007387 */ /* 0x000fe20000100800 */
[----:B------:R-:W-:-:S03]  /*64c20*/  IMAD.X R60, R60, 0x1, R244, P3 ;  /* 0x000000013c3c7824 */ /* 0x000fc600018e06f4 */
[----:B------:R-:W4:Y:S04]  /*64c30*/  LDL.LU R58, [R1+0x349c] ;  /* 0x00349c00013a7983 */ /* 0x000f280000300800 */
[----:B------:R1:W-:Y:S01]  /*64c40*/  LDGSTS.E [R44+0xf00], desc[UR42][R46.64], P0 ;  /* 0x00f000002e2c7fae */ /* 0x0003e200081a102a */
[-C--:B------:R-:W-:Y:S02]  /*64c50*/  IADD3 R54, P0, PT, R54, R245.reuse, RZ ;  /* 0x000000f536367210 */ /* 0x080fe40007f1e0ff */
[----:B------:R-:W-:Y:S01]  /*64c60*/  IADD3 R48, P2, PT, R48, R245, RZ ;  /* 0x000000f530307210 */ /* 0x000fe20007f5e0ff */
[----:B------:R-:W-:Y:S04]  /*64c70*/  STL [R1+0x3474], R60 ;  /* 0x0034743c01007387 */ /* 0x000fe80000100800 */
[----:B------:R-:W4:Y:S04]  /*64c80*/  LDL.LU R53, [R1+0x34a4] ;  /* 0x0034a40001357983 */ /* 0x000f280000300800 */
[----:B------:R2:W-:Y:S01]  /*64c90*/  STL [R1+0x3480], R54 ;  /* 0x0034803601007387 */ /* 0x0005e20000100800 */
[----:B-1----:R-:W-:-:S02]  /*64ca0*/  IMAD.MOV.U32 R46, RZ, RZ, R59 ;  /* 0x000000ffff2e7224 */ /* 0x002fc400078e003b */
[----:B------:R-:W-:-:S05]  /*64cb0*/  IMAD.MOV.U32 R47, RZ, RZ, R60 ;  /* 0x000000ffff2f7224 */ /* 0x000fca00078e003c */
[----:B------:R1:W-:Y:S02]  /*64cc0*/  LDGSTS.E [R44+0x2800], desc[UR42][R46.64], P1 ;  /* 0x028000002e2c7fae */ /* 0x0003e400089a102a */
[----:B-1----:R-:W-:Y:S02]  /*64cd0*/  IMAD.MOV.U32 R46, RZ, RZ, R54 ;  /* 0x000000ffff2e7224 */ /* 0x002fe400078e0036 */
[--C-:B---3--:R-:W-:Y:S02]  /*64ce0*/  IMAD.X R56, R56, 0x1, R244.reuse, P0 ;  /* 0x0000000138387824 */ /* 0x108fe400000e06f4 */
[----:B--2---:R-:W-:-:S03]  /*64cf0*/  IMAD.X R51, R51, 0x1, R244, P2 ;  /* 0x0000000133337824 */ /* 0x004fc600010e06f4 */
[----:B------:R1:W-:Y:S04]  /*64d00*/  STL [R1+0x347c], R56 ;  /* 0x00347c3801007387 */ /* 0x0003e80000100800 */
[----:B------:R-:W-:Y:S04]  /*64d10*/  STL [R1+0x3488], R48 ;  /* 0x0034883001007387 */ /* 0x000fe80000100800 */
[----:B------:R-:W2:Y:S01]  /*64d20*/  LDL.LU R54, [R1+0x34b0] ;  /* 0x0034b00001367983 */ /* 0x000ea20000300800 */
[----:B------:R-:W-:-:S03]  /*64d30*/  IMAD.MOV.U32 R47, RZ, RZ, R56 ;  /* 0x000000ffff2f7224 */ /* 0x000fc600078e0038 */
[----:B------:R3:W-:Y:S04]  /*64d40*/  STL [R1+0x3484], R51 ;  /* 0x0034843301007387 */ /* 0x0007e80000100800 */
[----:B------:R3:W-:Y:S04]  /*64d50*/  LDGSTS.E [R44+0x2900], desc[UR42][R46.64], P1 ;  /* 0x029000002e2c7fae */ /* 0x0007e800089a102a */
[----:B-1----:R-:W2:Y:S01]  /*64d60*/  LDL.LU R56, [R1+0x34ac] ;  /* 0x0034ac0001387983 */ /* 0x002ea20000300800 */
[-C--:B----4-:R-:W-:Y:S02]  /*64d70*/  IADD3 R52, P0, PT, R52, R245.reuse, RZ ;  /* 0x000000f534347210 */ /* 0x090fe40007f1e0ff */
[----:B------:R-:W-:Y:S01]  /*64d80*/  IADD3 R49, P2, PT, R49, R245, RZ ;  /* 0x000000f531317210 */ /* 0x000fe20007f5e0ff */
[----:B---3--:R-:W-:-:S02]  /*64d90*/  IMAD.MOV.U32 R46, RZ, RZ, R48 ;  /* 0x000000ffff2e7224 */ /* 0x008fc400078e0030 */
[----:B------:R-:W-:Y:S02]  /*64da0*/  IMAD.MOV.U32 R47, RZ, RZ, R51 ;  /* 0x000000ffff2f7224 */ /* 0x000fe400078e0033 */
[----:B------:R-:W3:Y:S04]  /*64db0*/  LDL.LU R51, [R1+0x3578] ;  /* 0x0035780001337983 */ /* 0x000ee80000300800 */
[----:B------:R-:W4:Y:S04]  /*64dc0*/  LDL.LU R48, [R1+0x3580] ;  /* 0x0035800001307983 */ /* 0x000f280000300800 */
[----:B------:R-:W-:Y:S04]  /*64dd0*/  STL [R1+0x3490], R52 ;  /* 0x0034903401007387 */ /* 0x000fe80000100800 */
[----:B------:R1:W-:Y:S02]  /*64de0*/  LDGSTS.E [R44+0x2a00], desc[UR42][R46.64], P1 ;  /* 0x02a000002e2c7fae */ /* 0x0003e400089a102a */
[----:B-1----:R-:W-:-:S02]  /*64df0*/  IMAD.MOV.U32 R46, RZ, RZ, R52 ;  /* 0x000000ffff2e7224 */ /* 0x002fc400078e0034 */
[--C-:B------:R-:W-:Y:S02]  /*64e00*/  IMAD.X R55, R55, 0x1, R244.reuse, P0 ;  /* 0x0000000137377824 */ /* 0x100fe400000e06f4 */
[----:B------:R-:W-:Y:S02]  /*64e10*/  IMAD.X R57, R57, 0x1, R244, P2 ;  /* 0x0000000139397824 */ /* 0x000fe400010e06f4 */
[----:B------:R-:W-:Y:S01]  /*64e20*/  IMAD.MOV.U32 R47, RZ, RZ, R55 ;  /* 0x000000ffff2f7224 */ /* 0x000fe200078e0037 */
[----:B------:R1:W-:Y:S04]  /*64e30*/  STL [R1+0x348c], R55 ;  /* 0x00348c3701007387 */ /* 0x0003e80000100800 */
[----:B------:R-:W-:Y:S04]  /*64e40*/  STL [R1+0x3498], R49 ;  /* 0x0034983101007387 */ /* 0x000fe80000100800 */
[----:B------:R1:W-:Y:S04]  /*64e50*/  LDGSTS.E [R44+0x2b00], desc[UR42][R46.64], P1 ;  /* 0x02b000002e2c7fae */ /* 0x0003e800089a102a */
[----:B-1----:R-:W4:Y:S04]  /*64e60*/  LDL.LU R55, [R1+0x3574] ;  /* 0x0035740001377983 */ /* 0x002f280000300800 */
[----:B------:R1:W-:Y:S04]  /*64e70*/  STL [R1+0x3494], R57 ;  /* 0x0034943901007387 */ /* 0x0003e80000100800 */
[----:B------:R-:W4:Y:S01]  /*64e80*/  LDL.LU R52, [R1+0x357c] ;  /* 0x00357c0001347983 */ /* 0x000f220000300800 */
[----:B------:R-:W-:-:S02]  /*64e90*/  IADD3 R50, P0, PT, R50, R245, RZ ;  /* 0x000000f532327210 */ /* 0x000fc40007f1e0ff */
[----:B------:R-:W-:Y:S01]  /*64ea0*/  IADD3 R45, P2, PT, R45, R245, RZ ;  /* 0x000000f52d2d7210 */ /* 0x000fe20007f5e0ff */
[----:B------:R-:W-:Y:S02]  /*64eb0*/  IMAD.MOV.U32 R46, RZ, RZ, R49 ;  /* 0x000000ffff2e7224 */ /* 0x000fe400078e0031 */
[----:B------:R-:W-:Y:S02]  /*64ec0*/  IMAD.MOV.U32 R47, RZ, RZ, R57 ;  /* 0x000000ffff2f7224 */ /* 0x000fe400078e0039 */
[--C-:B------:R-:W-:Y:S01]  /*64ed0*/  IMAD.X R58, R58, 0x1, R244.reuse, P0 ;  /* 0x000000013a3a7824 */ /* 0x100fe200000e06f4 */
[----:B-1----:R-:W4:Y:S04]  /*64ee0*/  LDL.LU R57, [R1+0x3588] ;  /* 0x0035880001397983 */ /* 0x002f280000300800 */
[----:B------:R-:W4:Y:S04]  /*64ef0*/  LDL.LU R49, [R1+0x3590] ;  /* 0x0035900001317983 */ /* 0x000f280000300800 */
[----:B------:R-:W-:Y:S04]  /*64f00*/  STL [R1+0x34a0], R50 ;  /* 0x0034a03201007387 */ /* 0x000fe80000100800 */
[----:B------:R1:W-:Y:S04]  /*64f10*/  LDGSTS.E [R44+0x2c00], desc[UR42][R46.64], P1 ;  /* 0x02c000002e2c7fae */ /* 0x0003e800089a102a */
[----:B------:R1:W-:Y:S04]  /*64f20*/  STL [R1+0x349c], R58 ;  /* 0x00349c3a01007387 */ /* 0x0003e80000100800 */
[----:B------:R-:W-:Y:S01]  /*64f30*/  STL [R1+0x34a8], R45 ;  /* 0x0034a82d01007387 */ /* 0x000fe20000100800 */
[----:B------:R-:W-:-:S02]  /*64f40*/  IMAD.X R53, R53, 0x1, R244, P2 ;  /* 0x0000000135357824 */ /* 0x000fc400010e06f4 */
[----:B-1----:R-:W-:Y:S02]  /*64f50*/  IMAD.MOV.U32 R47, RZ, RZ, R58 ;  /* 0x000000ffff2f7224 */ /* 0x002fe400078e003a */
[----:B------:R-:W4:Y:S01]  /*64f60*/  LDL.LU R58, [R1+0x3584] ;  /* 0x00358400013a7983 */ /* 0x000f220000300800 */
[----:B------:R-:W-:-:S03]  /*64f70*/  IMAD.MOV.U32 R46, RZ, RZ, R50 ;  /* 0x000000ffff2e7224 */ /* 0x000fc600078e0032 */
[----:B------:R1:W-:Y:S04]  /*64f80*/  STL [R1+0x34a4], R53 ;  /* 0x0034a43501007387 */ /* 0x0003e80000100800 */
        /* <DEDUP_REMOVED lines=8> */
[----:B------:R-:W-:Y:S01]  /*65010*/  IMAD.X R56, R56, 0x1, R244, P0 ;  /* 0x0000000138387824 */ /* 0x000fe200000e06f4 */
[----:B------:R-:W-:Y:S03]  /*65020*/  STL [R1+0x34b0], R54 ;  /* 0x0034b03601007387 */ /* 0x000fe60000100800 */
[----:B-1----:R-:W-:Y:S01]  /*65030*/  IMAD.MOV.U32 R47, RZ, RZ, R56 ;  /* 0x000000ffff2f7224 */ /* 0x002fe200078e0038 */
[----:B------:R1:W-:Y:S01]  /*65040*/  STL [R1+0x34ac], R56 ;  /* 0x0034ac3801007387 */ /* 0x0003e20000100800 */
[----:B------:R-:W-:-:S05]  /*65050*/  IMAD.MOV.U32 R46, RZ, RZ, R54 ;  /* 0x000000ffff2e7224 */ /* 0x000fca00078e0036 */
[----:B------:R2:W-:Y:S04]  /*65060*/  LDGSTS.E [R44+0x2f00], desc[UR42][R46.64], P1 ;  /* 0x02f000002e2c7fae */ /* 0x0005e800089a102a */
[----:B-1----:R-:W4:Y:S04]  /*65070*/  LDL.LU R56, [R1+0x3594] ;  /* 0x0035940001387983 */ /* 0x002f280000300800 */
[----:B------:R-:W4:Y:S01]  /*65080*/  LDL.LU R54, [R1+0x359c] ;  /* 0x00359c0001367983 */ /* 0x000f220000300800 */
[-C--:B---3--:R-:W-:Y:S02]  /*65090*/  IADD3 R51, P1, PT, R51, R245.reuse, RZ ;  /* 0x000000f533337210 */ /* 0x088fe40007f3e0ff */
[----:B----4-:R-:W-:-:S03]  /*650a0*/  IADD3 R48, P2, PT, R48, R245, RZ ;  /* 0x000000f530307210 */ /* 0x010fc60007f5e0ff */
[----:B------:R1:W-:Y:S01]  /*650b0*/  STL [R1+0x3578], R51 ;  /* 0x0035783301007387 */ /* 0x0003e20000100800 */
[----:B--2---:R-:W-:Y:S01]  /*650c0*/  IMAD.MOV.U32 R46, RZ, RZ, R51 ;  /* 0x000000ffff2e7224 */ /* 0x004fe200078e0033 */
[----:B------:R-:W-:-:S04]  /*650d0*/  UISETP.GT.AND UP1, UPT, UR14, 0x9, UPT ;  /* 0x000000090e00788c */ /* 0x000fc8000bf24270 */
[----:B------:R-:W-:-:S04]  /*650e0*/  USEL UR11, URZ, 0x4, !UP1 ;  /* 0x00000004ff0b7887 */ /* 0x000fc8000c800000 */
[----:B------:R-:W-:-:S06]  /*650f0*/  USEL UR11, UR11, URZ, !UP0 ;  /* 0x000000ff0b0b7287 */ /* 0x000fcc000c000000 */
[----:B------:R-:W-:Y:S01]  /*65100*/  ISETP.NE.U32.AND P0, PT, RZ, UR11, PT ;  /* 0x0000000bff007c0c */ /* 0x000fe2000bf05070 */
[--C-:B------:R-:W-:Y:S02]  /*65110*/  IMAD.X R55, R55, 0x1, R244.reuse, P1 ;  /* 0x0000000137377824 */ /* 0x100fe400008e06f4 */
[----:B------:R-:W-:-:S03]  /*65120*/  IMAD.X R52, R52, 0x1, R244, P2 ;  /* 0x0000000134347824 */ /* 0x000fc600010e06f4 */
[----:B------:R2:W-:Y:S04]  /*65130*/  STL [R1+0x3574], R55 ;  /* 0x0035743701007387 */ /* 0x0005e80000100800 */
[----:B------:R3:W-:Y:S04]  /*65140*/  STL [R1+0x3580], R48 ;  /* 0x0035803001007387 */ /* 0x0007e80000100800 */
[----:B-1----:R-:W4:Y:S01]  /*65150*/  LDL.LU R51, [R1+0x35a8] ;  /* 0x0035a80001337983 */ /* 0x002f220000300800 */
[----:B------:R-:W-:-:S03]  /*65160*/  IMAD.MOV.U32 R47, RZ, RZ, R55 ;  /* 0x000000ffff2f7224 */ /* 0x000fc600078e0037 */
[----:B------:R1:W-:Y:S01]  /*65170*/  STL [R1+0x357c], R52 ;  /* 0x00357c3401007387 */ /* 0x0003e20000100800 */
[----:B------:R-:W-:-:S03]  /*65180*/  IADD3 R57, P1, PT, R57, R245, RZ ;  /* 0x000000f539397210 */ /* 0x000fc60007f3e0ff */
[----:B------:R1:W-:Y:S04]  /*65190*/  LDGSTS.E [R44+0x4800], desc[UR42][R46.64], P0 ;  /* 0x048000002e2c7fae */ /* 0x0003e800081a102a */
[----:B--2---:R-:W2:Y:S01]  /*651a0*/  LDL.LU R55, [R1+0x35a4] ;  /* 0x0035a40001377983 */ /* 0x004ea20000300800 */
[----:B------:R-:W-:Y:S01]  /*651b0*/  IADD3 R49, P2, PT, R49, R245, RZ ;  /* 0x000000f531317210 */ /* 0x000fe20007f5e0ff */
[----:B-1----:R-:W-:Y:S02]  /*651c0*/  IMAD.MOV.U32 R46, RZ, RZ, R48 ;  /* 0x000000ffff2e7224 */ /* 0x002fe400078e0030 */
[----:B------:R-:W-:Y:S01]  /*651d0*/  IMAD.MOV.U32 R47, RZ, RZ, R52 ;  /* 0x000000ffff2f7224 */ /* 0x000fe200078e0034 */
[----:B---3--:R-:W3:Y:S01]  /*651e0*/  LDL.LU R48, [R1+0x35b0] ;  /* 0x0035b00001307983 */ /* 0x008ee20000300800 */
[----:B------:R-:W-:-:S03]  /*651f0*/  IMAD.X R58, R58, 0x1, R244, P1 ;  /* 0x000000013a3a7824 */ /* 0x000fc600008e06f4 */
[----:B------:R-:W3:Y:S04]  /*65200*/  LDL.LU R52, [R1+0x3678] ;  /* 0x0036780001347983 */ /* 0x000ee80000300800 */
[----:B------:R-:W-:Y:S04]  /*65210*/  STL [R1+0x3588], R57 ;  /* 0x0035883901007387 */ /* 0x000fe80000100800 */
[----:B------:R1:W-:Y:S04]  /*65220*/  LDGSTS.E [R44+0x4900], desc[UR42][R46.64], P0 ;  /* 0x049000002e2c7fae */ /* 0x0003e800081a102a */
[----:B------:R1:W-:Y:S04]  /*65230*/  STL [R1+0x3584], R58 ;  /* 0x0035843a01007387 */ /* 0x0003e80000100800 */
[----:B------:R-:W-:Y:S01]  /*65240*/  STL [R1+0x3590], R49 ;  /* 0x0035903101007387 */ /* 0x000fe20000100800 */
[----:B------:R-:W-:-:S02]  /*65250*/  IMAD.X R50, R50, 0x1, R244, P2 ;  /* 0x0000000132327824 */ /* 0x000fc400010e06f4 */
[----:B-1----:R-:W-:Y:S02]  /*65260*/  IMAD.MOV.U32 R47, RZ, RZ, R58 ;  /* 0x000000ffff2f7224 */ /* 0x002fe400078e003a */
[----:B------:R-:W3:Y:S01]  /*65270*/  LDL.LU R58, [R1+0x35ac] ;  /* 0x0035ac00013a7983 */ /* 0x000ee20000300800 */
[----:B------:R-:W-:Y:S01]  /*65280*/  IMAD.MOV.U32 R46, RZ, RZ, R57 ;  /* 0x000000ffff2e7224 */ /* 0x000fe200078e0039 */
[-C--:B------:R-:W-:Y:S02]  /*65290*/  IADD3 R53, P1, PT, R53, R245.reuse, RZ ;  /* 0x000000f535357210 */ /* 0x080fe40007f3e0ff */
[----:B------:R1:W-:Y:S04]  /*652a0*/  STL [R1+0x358c], R50 ;  /* 0x00358c3201007387 */ /* 0x0003e80000100800 */
[----:B------:R1:W-:Y:S04]  /*652b0*/  LDGSTS.E [R44+0x4a00], desc[UR42][R46.64], P0 ;  /* 0x04a000002e2c7fae */ /* 0x0003e800081a102a */
[----:B------:R-:W3:Y:S01]  /*652c0*/  LDL.LU R57, [R1+0x3674] ;  /* 0x0036740001397983 */ /* 0x000ee20000300800 */
        /* <DEDUP_REMOVED lines=14> */
[----:B-1----:R-:W3:Y:S04]  /*653b0*/  LDL.LU R56, [R1+0x367c] ;  /* 0x00367c0001387983 */ /* 0x002ee80000300800 */
[----:B------:R1:W-:Y:S04]  /*653c0*/  STL [R1+0x359c], R54 ;  /* 0x00359c3601007387 */ /* 0x0003e80000100800 */
[----:B------:R-:W3:Y:S01]  /*653d0*/  LDL.LU R53, [R1+0x3684] ;  /* 0x0036840001357983 */ /* 0x000ee20000300800 */
[----:B------:R-:W-:-:S02]  /*653e0*/  IMAD.MOV.U32 R46, RZ, RZ, R45 ;  /* 0x000000ffff2e7224 */ /* 0x000fc400078e002d */
[----:B------:R-:W-:Y:S02]  /*653f0*/  IMAD.MOV.U32 R47, RZ, RZ, R54 ;  /* 0x000000ffff2f7224 */ /* 0x000fe400078e0036 */
[----:B-1----:R-:W3:Y:S04]  /*65400*/  LDL.LU R54, [R1+0x3690] ;  /* 0x0036900001367983 */ /* 0x002ee80000300800 */
[----:B------:R-:W3:Y:S04]  /*65410*/  LDL.LU R45, [R1+0x3698] ;  /* 0x00369800012d7983 */ /* 0x000ee80000300800 */
[----:B------:R1:W-:Y:S01]  /*65420*/  LDGSTS.E [R44+0x4d00], desc[UR42][R46.64], P0 ;  /* 0x04d000002e2c7fae */ /* 0x0003e200081a102a */
[----:B------:R-:W-:-:S04]  /*65430*/  UISETP.GT.AND UP1, UPT, UR14, 0xd, UPT ;  /* 0x0000000d0e00788c */ /* 0x000fc8000bf24270 */
[----:B------:R-:W-:Y:S01]  /*65440*/  USEL UR11, URZ, 0x4, !UP1 ;  /* 0x00000004ff0b7887 */ /* 0x000fe2000c800000 */
[----:B----4-:R-:W-:-:S05]  /*65450*/  IADD3 R51, P1, PT, R51, R245, RZ ;  /* 0x000000f533337210 */ /* 0x010fca0007f3e0ff */
[----:B--2---:R-:W-:Y:S01]  /*65460*/  IMAD.X R55, R55, 0x1, R244, P1 ;  /* 0x0000000137377824 */ /* 0x004fe200008e06f4 */
[----:B------:R-:W-:Y:S03]  /*65470*/  STL [R1+0x35a8], R51 ;  /* 0x0035a83301007387 */ /* 0x000fe60000100800 */
[----:B-1----:R-:W-:Y:S01]  /*65480*/  IMAD.MOV.U32 R47, RZ, RZ, R55 ;  /* 0x000000ffff2f7224 */ /* 0x002fe200078e0037 */
[----:B------:R1:W-:Y:S01]  /*65490*/  STL [R1+0x35a4], R55 ;  /* 0x0035a43701007387 */ /* 0x0003e20000100800 */
[----:B------:R-:W-:Y:S01]  /*654a0*/  IMAD.MOV.U32 R46, RZ, RZ, R51 ;  /* 0x000000ffff2e7224 */ /* 0x000fe200078e0033 */
[----:B------:R-:W-:-:S04]  /*654b0*/  USEL UR11, UR11, URZ, !UP0 ;  /* 0x000000ff0b0b7287 */ /* 0x000fc8000c000000 */
[----:B------:R2:W-:Y:S04]  /*654c0*/  LDGSTS.E [R44+0x4e00], desc[UR42][R46.64], P0 ;  /* 0x04e000002e2c7fae */ /* 0x0005e800081a102a */
[----:B-1----:R-:W4:Y:S04]  /*654d0*/  LDL.LU R55, [R1+0x368c] ;  /* 0x00368c0001377983 */ /* 0x002f280000300800 */
[----:B------:R-:W4:Y:S01]  /*654e0*/  LDL.LU R51, [R1+0x3694] ;  /* 0x0036940001337983 */ /* 0x000f220000300800 */
[-C--:B---3--:R-:W-:Y:S02]  /*654f0*/  IADD3 R48, P2, PT, R48, R245.reuse, RZ ;  /* 0x000000f530307210 */ /* 0x088fe40007f5e0ff */
[----:B------:R-:W-:-:S02]  /*65500*/  IADD3 R52, P3, PT, R52, R245, RZ ;  /* 0x000000f534347210 */ /* 0x000fc40007f7e0ff */
[----:B------:R-:W-:Y:S01]  /*65510*/  ISETP.NE.U32.AND P1, PT, RZ, UR11, PT ;  /* 0x0000000bff007c0c */ /* 0x000fe2000bf25070 */
[----:B--2---:R-:W-:Y:S02]  /*65520*/  IMAD.MOV.U32 R46, RZ, RZ, R48 ;  /* 0x000000ffff2e7224 */ /* 0x004fe400078e0030 */
[----:B------:R-:W-:-:S04]  /*65530*/  IMAD.X R58, R58, 0x1, R244, P2 ;  /* 0x000000013a3a7824 */ /* 0x000fc800010e06f4 */
[----:B------:R-:W-:Y:S01]  /*65540*/  IMAD.MOV.U32 R47, RZ, RZ, R58 ;  /* 0x000000ffff2f7224 */ /* 0x000fe200078e003a */
[----:B------:R1:W-:Y:S04]  /*65550*/  STL [R1+0x35b0], R48 ;  /* 0x0035b03001007387 */ /* 0x0003e80000100800 */
[----:B------:R-:W-:Y:S01]  /*65560*/  STL [R1+0x35ac], R58 ;  /* 0x0035ac3a01007387 */ /* 0x000fe20000100800 */
[----:B------:R-:W-:-:S03]  /*65570*/  IMAD.X R57, R57, 0x1, R244, P3 ;  /* 0x0000000139397824 */ /* 0x000fc600018e06f4 */
[----:B------:R2:W-:Y:S04]  /*65580*/  STL [R1+0x3678], R52 ;  /* 0x0036783401007387 */ /* 0x0005e80000100800 */
[----:B------:R3:W-:Y:S04]  /*65590*/  LDGSTS.E [R44+0x4f00], desc[UR42][R46.64], P0 ;  /* 0x04f000002e2c7fae */ /* 0x0007e800081a102a */
[----:B------:R-:W4:Y:S04]  /*655a0*/  LDL.LU R59, [R1+0x36a0] ;  /* 0x0036a000013b7983 */ /* 0x000f280000300800 */
[----:B------:R-:W-:Y:S04]  /*655b0*/  STL [R1+0x3674], R57 ;  /* 0x0036743901007387 */ /* 0x000fe80000100800 */
[----:B-1----:R-:W4:Y:S04]  /*655c0*/  LDL.LU R48, [R1+0x36a8] ;  /* 0x0036a80001307983 */ /* 0x002f280000300800 */
[----:B------:R-:W4:Y:S01]  /*655d0*/  LDL.LU R60, [R1+0x369c] ;  /* 0x00369c00013c7983 */ /* 0x000f220000300800 */
[----:B------:R-:W-:Y:S01]  /*655e0*/  IADD3 R50, P0, PT, R50, R245, RZ ;  /* 0x000000f532327210 */ /* 0x000fe20007f1e0ff */
[----:B---3--:R-:W-:-:S02]  /*655f0*/  IMAD.MOV.U32 R46, RZ, RZ, R52 ;  /* 0x000000ffff2e7224 */ /* 0x008fc400078e0034 */
[----:B------:R-:W-:Y:S01]  /*65600*/  IMAD.MOV.U32 R47, RZ, RZ, R57 ;  /* 0x000000ffff2f7224 */ /* 0x000fe200078e0039 */
[----:B------:R-:W-:Y:S01]  /*65610*/  IADD3 R49, P2, PT, R49, R245, RZ ;  /* 0x000000f531317210 */ /* 0x000fe20007f5e0ff */
[----:B--2---:R-:W2:Y:S04]  /*65620*/  LDL.LU R52, [R1+0x36a4] ;  /* 0x0036a40001347983 */ /* 0x004ea80000300800 */
[----:B------:R1:W-:Y:S04]  /*65630*/  LDGSTS.E [R44+0x6800], desc[UR42][R46.64], P1 ;  /* 0x068000002e2c7fae */ /* 0x0003e800089a102a */
[----:B------:R3:W-:Y:S01]  /*65640*/  STL [R1+0x3680], R50 ;  /* 0x0036803201007387 */ /* 0x0007e20000100800 */
[----:B-1----:R-:W-:-:S02]  /*65650*/  IMAD.MOV.U32 R46, RZ, RZ, R50 ;  /* 0x000000ffff2e7224 */ /* 0x002fc400078e0032 */
[--C-:B------:R-:W-:Y:S02]  /*65660*/  IMAD.X R56, R56, 0x1, R244.reuse, P0 ;  /* 0x0000000138387824 */ /* 0x100fe400000e06f4 */
[----:B------:R-:W-:Y:S02]  /*65670*/  IMAD.X R53, R53, 0x1, R244, P2 ;  /* 0x0000000135357824 */ /* 0x000fe400010e06f4 */
[----:B------:R-:W-:Y:S01]  /*65680*/  IMAD.MOV.U32 R47, RZ, RZ, R56 ;  /* 0x000000ffff2f7224 */ /* 0x000fe200078e0038 */
[----:B------:R-:W-:Y:S04]  /*65690*/  STL [R1+0x367c], R56 ;  /* 0x00367c3801007387 */ /* 0x000fe80000100800 */
[----:B------:R-:W-:Y:S04]  /*656a0*/  STL [R1+0x3688], R49 ;  /* 0x0036883101007387 */ /* 0x000fe80000100800 */
[----:B---3--:R-:W3:Y:S04]  /*656b0*/  LDL.LU R50, [R1+0x36b0] ;  /* 0x0036b00001327983 */ /* 0x008ee80000300800 */
[----:B------:R1:W-:Y:S04]  /*656c0*/  STL [R1+0x3684], R53 ;  /* 0x0036843501007387 */ /* 0x0003e80000100800 */
[----:B------:R1:W-:Y:S02]  /*656d0*/  LDGSTS.E [R44+0x6900], desc[UR42][R46.64], P1 ;  /* 0x069000002e2c7fae */ /* 0x0003e400089a102a */
[----:B-1----:R-:W-:-:S02]  /*656e0*/  IMAD.MOV.U32 R47, RZ, RZ, R53 ;  /* 0x000000ffff2f7224 */ /* 0x002fc400078e0035 */
[----:B------:R-:W3:Y:S01]  /*656f0*/  LDL.LU R53, [R1+0x36ac] ;  /* 0x0036ac0001357983 */ /* 0x000ee20000300800 */
[-C--:B------:R-:W-:Y:S01]  /*65700*/  IADD3 R54, P0, PT, R54, R245.reuse, RZ ;  /* 0x000000f536367210 */ /* 0x080fe20007f1e0ff */
[----:B------:R-:W-:Y:S01]  /*65710*/  IMAD.MOV.U32 R46, RZ, RZ, R49 ;  /* 0x000000ffff2e7224 */ /* 0x000fe200078e0031 */
[----:B------:R-:W-:Y:S01]  /*65720*/  IADD3 R45, P2, PT, R45, R245, RZ ;  /* 0x000000f52d2d7210 */ /* 0x000fe20007f5e0ff */
[----:B------:R-:W3:Y:S04]  /*65730*/  LDL.LU R57, [R1+0x3778] ;  /* 0x0037780001397983 */ /* 0x000ee80000300800 */
[----:B------:R-:W3:Y:S04]  /*65740*/  LDL.LU R49, [R1+0x3780] ;  /* 0x0037800001317983 */ /* 0x000ee80000300800 */
[----:B------:R1:W-:Y:S04]  /*65750*/  STL [R1+0x3690], R54 ;  /* 0x0036903601007387 */ /* 0x0003e80000100800 */
[----:B------:R1:W-:Y:S02]  /*65760*/  LDGSTS.E [R44+0x6a00], desc[UR42][R46.64], P1 ;  /* 0x06a000002e2c7fae */ /* 0x0003e400089a102a */
[----:B-1----:R-:W-:-:S02]  /*65770*/  IMAD.MOV.U32 R46, RZ, RZ, R54 ;  /* 0x000000ffff2e7224 */ /* 0x002fc400078e0036 */
[--C-:B----4-:R-:W-:Y:S02]  /*65780*/  IMAD.X R55, R55, 0x1, R244.reuse, P0 ;  /* 0x0000000137377824 */ /* 0x110fe400000e06f4 */
[----:B------:R-:W-:Y:S02]  /*65790*/  IMAD.X R51, R51, 0x1, R244, P2 ;  /* 0x0000000133337824 */ /* 0x000fe400010e06f4 */
[----:B------:R-:W-:Y:S01]  /*657a0*/  IMAD.MOV.U32 R47, RZ, RZ, R55 ;  /* 0x000000ffff2f7224 */ /* 0x000fe200078e0037 */
[----:B------:R-:W-:Y:S04]  /*657b0*/  STL [R1+0x368c], R55 ;  /* 0x00368c3701007387 */ /* 0x000fe80000100800 */
[----:B------:R-:W-:Y:S04]  /*657c0*/  STL [R1+0x3698], R45 ;  /* 0x0036982d01007387 */ /* 0x000fe80000100800 */
[----:B------:R-:W4:Y:S04]  /*657d0*/  LDL.LU R58, [R1+0x3774] ;  /* 0x00377400013a7983 */ /* 0x000f280000300800 */
[----:B------:R1:W-:Y:S04]  /*657e0*/  STL [R1+0x3694], R51 ;  /* 0x0036943301007387 */ /* 0x0003e80000100800 */
[----:B------:R-:W4:Y:S04]  /*657f0*/  LDL.LU R54, [R1+0x377c] ;  /* 0x00377c0001367983 */ /* 0x000f280000300800 */
[----:B------:R1:W-:Y:S04]  /*65800*/  LDGSTS.E [R44+0x6b00], desc[UR42][R46.64], P1 ;  /* 0x06b000002e2c7fae */ /* 0x0003e800089a102a */
[----:B------:R-:W4:Y:S01]  /*65810*/  LDL.LU R56, [R1+0x3784] ;  /* 0x0037840001387983 */ /* 0x000f220000300800 */
[----:B-1----:R-:W-:-:S03]  /*65820*/  IMAD.MOV.U32 R47, RZ, RZ, R51 ;  /* 0x000000ffff2f7224 */ /* 0x002fc600078e0033 */
[----:B------:R-:W4:Y:S01]  /*65830*/  LDL.LU R51, [R1+0x3788] ;  /* 0x0037880001337983 */ /* 0x000f220000300800 */
[----:B------:R-:W-:-:S03]  /*65840*/  IMAD.MOV.U32 R46, RZ, RZ, R45 ;  /* 0x000000ffff2e7224 */ /* 0x000fc600078e002d */
[----:B------:R-:W4:Y:S04]  /*65850*/  LDL.LU R55, [R1+0x378c] ;  /* 0x00378c0001377983 */ /* 0x000f280000300800 */
[----:B------:R-:W4:Y:S01]  /*65860*/  LDL.LU R45, [R1+0x3790] ;  /* 0x00379000012d7983 */ /* 0x000f220000300800 */
[----:B------:R-:W-:-:S03]  /*65870*/  IADD3 R59, P0, PT, R59, R245, RZ ;  /* 0x000000f53b3b7210 */ /* 0x000fc60007f1e0ff */
[----:B------:R1:W-:Y:S01]  /*65880*/  LDGSTS.E [R44+0x6c00], desc[UR42][R46.64], P1 ;  /* 0x06c000002e2c7fae */ /* 0x0003e200089a102a */
[----:B------:R-:W-:Y:S01]  /*65890*/  IADD3 R48, P2, PT, R48, R245, RZ ;  /* 0x000000f530307210 */ /* 0x000fe20007f5e0ff */
[----:B------:R-:W-:Y:S02]  /*658a0*/  IMAD.X R60, R60, 0x1, R244, P0 ;  /* 0x000000013c3c7824 */ /* 0x000fe400000e06f4 */
[----:B------:R-:W-:Y:S01]  /*658b0*/  STL [R1+0x36a0], R59 ;  /* 0x0036a03b01007387 */ /* 0x000fe20000100800 */
[----:B-1----:R-:W-:Y:S02]  /*658c0*/  IMAD.MOV.U32 R46, RZ, RZ, R59 ;  /* 0x000000ffff2e7224 */ /* 0x002fe400078e003b */
[----:B------:R-:W-:Y:S02]  /*658d0*/  IMAD.MOV.U32 R47, RZ, RZ, R60 ;  /* 0x000000ffff2f7224 */ /* 0x000fe400078e003c */
[----:B--2---:R-:W-:Y:S01]  /*658e0*/  IMAD.X R52, R52, 0x1, R244, P2 ;  /* 0x0000000134347824 */ /* 0x004fe200010e06f4 */
[----:B------:R-:W-:Y:S04]  /*658f0*/  STL [R1+0x369c], R60 ;  /* 0x00369c3c01007387 */ /* 0x000fe80000100800 */
[----:B------:R1:W-:Y:S04]  /*65900*/  LDGSTS.E [R44+0x6d00], desc[UR42][R46.64], P1 ;  /* 0x06d000002e2c7fae */ /* 0x0003e800089a102a */
[----:B------:R-:W-:Y:S04]  /*65910*/  STL [R1+0x36a8], R48 ;  /* 0x0036a83001007387 */ /* 0x000fe80000100800 */
[----:B------:R2:W-:Y:S01]  /*65920*/  STL [R1+0x36a4], R52 ;  /* 0x0036a43401007387 */ /* 0x0005e20000100800 */
[----:B-1----:R-:W-:-:S02]  /*65930*/  IMAD.MOV.U32 R46, RZ, RZ, R48 ;  /* 0x000000ffff2e7224 */ /* 0x002fc400078e0030 */
[----:B------:R-:W-:Y:S02]  /*65940*/  IMAD.MOV.U32 R47, RZ, RZ, R52 ;  /* 0x000000ffff2f7224 */ /* 0x000fe400078e0034 */
[----:B--2---:R-:W2:Y:S04]  /*65950*/  LDL.LU R52, [R1+0x3798] ;  /* 0x0037980001347983 */ /* 0x004ea80000300800 */
[----:B------:R-:W2:Y:S04]  /*65960*/  LDL.LU R48, [R1+0x37a0] ;  /* 0x0037a00001307983 */ /* 0x000ea80000300800 */
[----:B------:R1:W-:Y:S01]  /*65970*/  LDGSTS.E [R44+0x6e00], desc[UR42][R46.64], P1 ;  /* 0x06e000002e2c7fae */ /* 0x0003e200089a102a */
[----:B---3--:R-:W-:-:S05]  /*65980*/  IADD3 R50, P0, PT, R50, R245, RZ ;  /* 0x000000f532327210 */ /* 0x008fca0007f1e0ff */
[----:B------:R-:W-:Y:S01]  /*65990*/  STL [R1+0x36b0], R50 ;  /* 0x0036b03201007387 */ /* 0x000fe20000100800 */
[----:B-1----:R-:W-:Y:S02]  /*659a0*/  IMAD.MOV.U32 R46, RZ, RZ, R50 ;  /* 0x000000ffff2e7224 */ /* 0x002fe400078e0032 */
[----:B------:R-:W-:-:S04]  /*659b0*/  IMAD.X R53, R53, 0x1, R244, P0 ;  /* 0x0000000135357824 */ /* 0x000fc800000e06f4 */
[----:B------:R-:W-:Y:S01]  /*659c0*/  IMAD.MOV.U32 R47, RZ, RZ, R53 ;  /* 0x000000ffff2f7224 */ /* 0x000fe200078e0035 */
[----:B------:R1:W-:Y:S01]  /*659d0*/  STL [R1+0x36ac], R53 ;  /* 0x0036ac3501007387 */ /* 0x0003e20000100800 */
[----:B------:R-:W-:-:S03]  /*659e0*/  UISETP.GT.AND UP1, UPT, UR14, 0x11, UPT ;  /* 0x000000110e00788c */ /* 0x000fc6000bf24270 */
[----:B------:R3:W-:Y:S04]  /*659f0*/  LDGSTS.E [R44+0x6f00], desc[UR42][R46.64], P1 ;  /* 0x06f000002e2c7fae */ /* 0x0007e800089a102a */
[----:B-1----:R-:W2:Y:S04]  /*65a00*/  LDL.LU R53, [R1+0x3794] ;  /* 0x0037940001357983 */ /* 0x002ea80000300800 */
[----:B------:R-:W2:Y:S01]  /*65a10*/  LDL.LU R50, [R1+0x379c] ;  /* 0x00379c0001327983 */ /* 0x000ea20000300800 */
[----:B------:R-:W-:-:S04]  /*65a20*/  USEL UR11, URZ, 0x4, !UP1 ;  /* 0x00000004ff0b7887 */ /* 0x000fc8000c800000 */
[----:B------:R-:W-:Y:S01]  /*65a30*/  USEL UR11, UR11, URZ, !UP0 ;  /* 0x000000ff0b0b7287 */ /* 0x000fe2000c000000 */
[----:B------:R-:W-:-:S05]  /*65a40*/  IADD3 R57, P1, PT, R57, R245, RZ ;  /* 0x000000f539397210 */ /* 0x000fca0007f3e0ff */
[----:B------:R-:W-:Y:S02]  /*65a50*/  ISETP.NE.U32.AND P0, PT, RZ, UR11, PT ;  /* 0x0000000bff007c0c */ /* 0x000fe4000bf05070 */
[-C--:B------:R-:W-:Y:S01]  /*65a60*/  IADD3 R49, P2, PT, R49, R245.reuse, RZ ;  /* 0x000000f531317210 */ /* 0x080fe20007f5e0ff */
[----:B---3--:R-:W-:Y:S01]  /*65a70*/  IMAD.MOV.U32 R46, RZ, RZ, R57 ;  /* 0x000000ffff2e7224 */ /* 0x008fe200078e0039 */
[----:B------:R-:W-:Y:S01]  /*65a80*/  STL [R1+0x3778], R57 ;  /* 0x0037783901007387 */ /* 0x000fe20000100800 */
[--C-:B----4-:R-:W-:Y:S02]  /*65a90*/  IMAD.X R58, R58, 0x1, R244.reuse, P1 ;  /* 0x000000013a3a7824 */ /* 0x110fe400008e06f4 */
        /* <DEDUP_REMOVED lines=11> */
[----:B---3--:R-:W3:Y:S04]  /*65b50*/  LDL.LU R54, [R1+0x37a4] ;  /* 0x0037a40001367983 */ /* 0x008ee80000300800 */
[----:B------:R-:W4:Y:S04]  /*65b60*/  LDL.LU R49, [R1+0x37a8] ;  /* 0x0037a80001317983 */ /* 0x000f280000300800 */
[----:B------:R1:W-:Y:S04]  /*65b70*/  LDGSTS.E [R44+0x8900], desc[UR42][R46.64], P0 ;  /* 0x089000002e2c7fae */ /* 0x0003e800081a102a */
[----:B------:R1:W-:Y:S01]  /*65b80*/  STL [R1+0x3788], R51 ;  /* 0x0037883301007387 */ /* 0x0003e20000100800 */
[----:B------:R-:W-:-:S03]  /*65b90*/  IMAD.X R55, R55, 0x1, R244, P2 ;  /* 0x0000000137377824 */ /* 0x000fc600010e06f4 */
[----:B------:R-:W-:Y:S04]  /*65ba0*/  STL [R1+0x3784], R56 ;  /* 0x0037843801007387 */ /* 0x000fe80000100800 */
[----:B------:R-:W-:Y:S01]  /*65bb0*/  STL [R1+0x3790], R45 ;  /* 0x0037902d01007387 */ /* 0x000fe20000100800 */
[----:B-1----:R-:W-:Y:S02]  /*65bc0*/  IMAD.MOV.U32 R46, RZ, RZ, R51 ;  /* 0x000000ffff2e7224 */ /* 0x002fe400078e0033 */
[----:B------:R-:W-:Y:S01]  /*65bd0*/  IMAD.MOV.U32 R47, RZ, RZ, R56 ;  /* 0x000000ffff2f7224 */ /* 0x000fe200078e0038 */
[----:B------:R-:W3:Y:S04]  /*65be0*/  LDL.LU R51, [R1+0x37b0] ;  /* 0x0037b00001337983 */ /* 0x000ee80000300800 */
[----:B------:R1:W-:Y:S04]  /*65bf0*/  STL [R1+0x378c], R55 ;  /* 0x00378c3701007387 */ /* 0x0003e80000100800 */
[----:B------:R-:W3:Y:S04]  /*65c00*/  LDL.LU R59, [R1+0x3878] ;  /* 0x00387800013b7983 */ /* 0x000ee80000300800 */
[----:B------:R1:W-:Y:S02]  /*65c10*/  LDGSTS.E [R44+0x8a00], desc[UR42][R46.64], P0 ;  /* 0x08a000002e2c7fae */ /* 0x0003e400081a102a */
[----:B-1----:R-:W-:-:S02]  /*65c20*/  IMAD.MOV.U32 R47, RZ, RZ, R55 ;  /* 0x000000ffff2f7224 */ /* 0x002fc400078e0037 */
[----:B------:R-:W3:Y:S04]  /*65c30*/  LDL.LU R55, [R1+0x37ac] ;  /* 0x0037ac0001377983 */ /* 0x000ee80000300800 */
[----:B------:R-:W3:Y:S01]  /*65c40*/  LDL.LU R60, [R1+0x3874] ;  /* 0x00387400013c7983 */ /* 0x000ee20000300800 */
[-C--:B--2---:R-:W-:Y:S02]  /*65c50*/  IADD3 R52, P1, PT, R52, R245.reuse, RZ ;  /* 0x000000f534347210 */ /* 0x084fe40007f3e0ff */
[----:B------:R-:W-:Y:S01]  /*65c60*/  IADD3 R48, P2, PT, R48, R245, RZ ;  /* 0x000000f530307210 */ /* 0x000fe20007f5e0ff */
[----:B------:R-:W-:Y:S01]  /*65c70*/  IMAD.MOV.U32 R46, RZ, RZ, R45 ;  /* 0x000000ffff2e7224 */ /* 0x000fe200078e002d */
[----:B------:R-:W2:Y:S04]  /*65c80*/  LDL.LU R57, [R1+0x3880] ;  /* 0x0038800001397983 */ /* 0x000ea80000300800 */
[----:B------:R-:W2:Y:S04]  /*65c90*/  LDL.LU R45, [R1+0x3888] ;  /* 0x00388800012d7983 */ /* 0x000ea80000300800 */
[----:B------:R-:W-:Y:S04]  /*65ca0*/  STL [R1+0x3798], R52 ;  /* 0x0037983401007387 */ /* 0x000fe80000100800 */
[----:B------:R1:W-:Y:S02]  /*65cb0*/  LDGSTS.E [R44+0x8b00], desc[UR42][R46.64], P0 ;  /* 0x08b000002e2c7fae */ /* 0x0003e400081a102a */
[----:B-1----:R-:W-:-:S02]  /*65cc0*/  IMAD.MOV.U32 R46, RZ, RZ, R52 ;  /* 0x000000ffff2e7224 */ /* 0x002fc400078e0034 */
[--C-:B------:R-:W-:Y:S02]  /*65cd0*/  IMAD.X R53, R53, 0x1, R244.reuse, P1 ;  /* 0x0000000135357824 */ /* 0x100fe400008e06f4 */
[----:B------:R-:W-:-:S03]  /*65ce0*/  IMAD.X R50, R50, 0x1, R244, P2 ;  /* 0x0000000132327824 */ /* 0x000fc600010e06f4 */
[----:B------:R1:W-:Y:S04]  /*65cf0*/  STL [R1+0x3794], R53 ;  /* 0x0037943501007387 */ /* 0x0003e80000100800 */
[----:B------:R-:W-:Y:S04]  /*65d00*/  STL [R1+0x37a0], R48 ;  /* 0x0037a03001007387 */ /* 0x000fe80000100800 */
[----:B------:R-:W2:Y:S04]  /*65d10*/  LDL.LU R58, [R1+0x387c] ;  /* 0x00387c00013a7983 */ /* 0x000ea80000300800 */
[----:B------:R1:W-:Y:S04]  /*65d20*/  STL [R1+0x379c], R50 ;  /* 0x00379c3201007387 */ /* 0x0003e80000100800 */
[----:B------:R-:W2:Y:S01]  /*65d30*/  LDL.LU R56, [R1+0x3884] ;  /* 0x0038840001387983 */ /* 0x000ea20000300800 */
[----:B------:R-:W-:-:S03]  /*65d40*/  IMAD.MOV.U32 R47, RZ, RZ, R53 ;  /* 0x000000ffff2f7224 */ /* 0x000fc600078e0035 */
[----:B-1----:R-:W2:Y:S04]  /*65d50*/  LDL.LU R53, [R1+0x388c] ;  /* 0x00388c0001357983 */ /* 0x002ea80000300800 */
[----:B------:R-:W2:Y:S04]  /*65d60*/  LDL.LU R52, [R1+0x3890] ;  /* 0x0038900001347983 */ /* 0x000ea80000300800 */
[----:B------:R1:W-:Y:S02]  /*65d70*/  LDGSTS.E [R44+0x8c00], desc[UR42][R46.64], P0 ;  /* 0x08c000002e2c7fae */ /* 0x0003e400081a102a */
[----:B-1----:R-:W-:-:S02]  /*65d80*/  IMAD.MOV.U32 R47, RZ, RZ, R50 ;  /* 0x000000ffff2f7224 */ /* 0x002fc400078e0032 */
[----:B------:R-:W-:Y:S01]  /*65d90*/  IMAD.MOV.U32 R46, RZ, RZ, R48 ;  /* 0x000000ffff2e7224 */ /* 0x000fe200078e0030 */
[----:B------:R-:W2:Y:S04]  /*65da0*/  LDL.LU R50, [R1+0x3894] ;  /* 0x0038940001327983 */ /* 0x000ea80000300800 */
[----:B------:R-:W2:Y:S04]  /*65db0*/  LDL.LU R48, [R1+0x3898] ;  /* 0x0038980001307983 */ /* 0x000ea80000300800 */
[----:B------:R1:W-:Y:S01]  /*65dc0*/  LDGSTS.E [R44+0x8d00], desc[UR42][R46.64], P0 ;  /* 0x08d000002e2c7fae */ /* 0x0003e200081a102a */
[----:B------:R-:W-:-:S04]  /*65dd0*/  UISETP.GT.AND UP1, UPT, UR14, 0x15, UPT ;  /* 0x000000150e00788c */ /* 0x000fc8000bf24270 */
[----:B------:R-:W-:Y:S01]  /*65de0*/  USEL UR11, URZ, 0x4, !UP1 ;  /* 0x00000004ff0b7887 */ /* 0x000fe2000c800000 */
[----:B----4-:R-:W-:-:S05]  /*65df0*/  IADD3 R49, P1, PT, R49, R245, RZ ;  /* 0x000000f531317210 */ /* 0x010fca0007f3e0ff */
[----:B---3--:R-:W-:Y:S01]  /*65e00*/  IMAD.X R54, R54, 0x1, R244, P1 ;  /* 0x0000000136367824 */ /* 0x008fe200008e06f4 */
[----:B------:R3:W-:Y:S01]  /*65e10*/  STL [R1+0x37a8], R49 ;  /* 0x0037a83101007387 */ /* 0x0007e20000100800 */
[----:B-1----:R-:W-:Y:S02]  /*65e20*/  IMAD.MOV.U32 R46, RZ, RZ, R49 ;  /* 0x000000ffff2e7224 */ /* 0x002fe400078e0031 */
[----:B------:R-:W-:Y:S01]  /*65e30*/  IMAD.MOV.U32 R47, RZ, RZ, R54 ;  /* 0x000000ffff2f7224 */ /* 0x000fe200078e0036 */
[-C--:B------:R-:W-:Y:S01]  /*65e40*/  IADD3 R51, P2, PT, R51, R245.reuse, RZ ;  /* 0x000000f533337210 */ /* 0x080fe20007f5e0ff */
[----:B------:R1:W-:Y:S01]  /*65e50*/  STL [R1+0x37a4], R54 ;  /* 0x0037a43601007387 */ /* 0x0003e20000100800 */
[----:B------:R-:W-:-:S03]  /*65e60*/  IADD3 R59, P3, PT, R59, R245, RZ ;  /* 0x000000f53b3b7210 */ /* 0x000fc60007f7e0ff */
[----:B---3--:R-:W3:Y:S04]  /*65e70*/  LDL.LU R49, [R1+0x38a0] ;  /* 0x0038a00001317983 */ /* 0x008ee80000300800 */
[----:B------:R4:W-:Y:S04]  /*65e80*/  LDGSTS.E [R44+0x8e00], desc[UR42][R46.64], P0 ;  /* 0x08e000002e2c7fae */ /* 0x0009e800081a102a */
[----:B-1----:R-:W3:Y:S04]  /*65e90*/  LDL.LU R54, [R1+0x38a8] ;  /* 0x0038a80001367983 */ /* 0x002ee80000300800 */
[----:B------:R1:W-:Y:S01]  /*65ea0*/  STL [R1+0x37b0], R51 ;  /* 0x0037b03301007387 */ /* 0x0003e20000100800 */
[----:B------:R-:W-:-:S02]  /*65eb0*/  IMAD.X R55, R55, 0x1, R244, P2 ;  /* 0x0000000137377824 */ /* 0x000fc400010e06f4 */
[----:B----4-:R-:W-:Y:S02]  /*65ec0*/  IMAD.MOV.U32 R46, RZ, RZ, R51 ;  /* 0x000000ffff2e7224 */ /* 0x010fe400078e0033 */
[----:B------:R-:W-:Y:S01]  /*65ed0*/  IMAD.X R60, R60, 0x1, R244, P3 ;  /* 0x000000013c3c7824 */ /* 0x000fe200018e06f4 */
[----:B------:R4:W-:Y:S04]  /*65ee0*/  STL [R1+0x37ac], R55 ;  /* 0x0037ac3701007387 */ /* 0x0009e80000100800 */
[----:B------:R-:W-:Y:S04]  /*65ef0*/  STL [R1+0x3878], R59 ;  /* 0x0038783b01007387 */ /* 0x000fe80000100800 */
[----:B-1----:R-:W3:Y:S01]  /*65f00*/  LDL.LU R51, [R1+0x389c] ;  /* 0x00389c0001337983 */ /* 0x002ee20000300800 */
[----:B------:R-:W-:-:S03]  /*65f10*/  IMAD.MOV.U32 R47, RZ, RZ, R55 ;  /* 0x000000ffff2f7224 */ /* 0x000fc600078e0037 */
[----:B------:R1:W-:Y:S01]  /*65f20*/  STL [R1+0x3874], R60 ;  /* 0x0038743c01007387 */ /* 0x0003e20000100800 */
[----:B------:R-:W-:-:S03]  /*65f30*/  USEL UR11, UR11, URZ, !UP0 ;  /* 0x000000ff0b0b7287 */ /* 0x000fc6000c000000 */
[----:B------:R1:W-:Y:S04]  /*65f40*/  LDGSTS.E [R44+0x8f00], desc[UR42][R46.64], P0 ;  /* 0x08f000002e2c7fae */ /* 0x0003e800081a102a */
[----:B----4-:R-:W4:Y:S01]  /*65f50*/  LDL.LU R55, [R1+0x38a4] ;  /* 0x0038a40001377983 */ /* 0x010f220000300800 */
[----:B------:R-:W-:Y:S02]  /*65f60*/  ISETP.NE.U32.AND P1, PT, RZ, UR11, PT ;  /* 0x0000000bff007c0c */ /* 0x000fe4000bf25070 */
[-C--:B--2---:R-:W-:Y:S02]  /*65f70*/  IADD3 R57, P0, PT, R57, R245.reuse, RZ ;  /* 0x000000f539397210 */ /* 0x084fe40007f1e0ff */
[----:B------:R-:W-:Y:S01]  /*65f80*/  IADD3 R45, P2, PT, R45, R245, RZ ;  /* 0x000000f52d2d7210 */ /* 0x000fe20007f5e0ff */
[----:B-1----:R-:W-:-:S02]  /*65f90*/  IMAD.MOV.U32 R46, RZ, RZ, R59 ;  /* 0x000000ffff2e7224 */ /* 0x002fc400078e003b */
[----:B------:R-:W-:Y:S01]  /*65fa0*/  IMAD.MOV.U32 R47, RZ, RZ, R60 ;  /* 0x000000ffff2f7224 */ /* 0x000fe200078e003c */
[----:B------:R-:W-:Y:S05]  /*65fb0*/  STL [R1+0x3880], R57 ;  /* 0x0038803901007387 */ /* 0x000fea0000100800 */
[----:B------:R1:W-:Y:S02]  /*65fc0*/  LDGSTS.E [R44+0xa800], desc[UR42][R46.64], P1 ;  /* 0x0a8000002e2c7fae */ /* 0x0003e400089a102a */
[----:B-1----:R-:W-:Y:S02]  /*65fd0*/  IMAD.MOV.U32 R46, RZ, RZ, R57 ;  /* 0x000000ffff2e7224 */ /* 0x002fe400078e0039 */
[----:B------:R-:W-:-:S02]  /*65fe0*/  IMAD.X R58, R58, 0x1, R244, P0 ;  /* 0x000000013a3a7824 */ /* 0x000fc400000e06f4 */
[----:B------:R-:W-:Y:S02]  /*65ff0*/  IMAD.X R56, R56, 0x1, R244, P2 ;  /* 0x0000000138387824 */ /* 0x000fe400010e06f4 */
[----:B------:R-:W-:Y:S01]  /*66000*/  IMAD.MOV.U32 R47, RZ, RZ, R58 ;  /* 0x000000ffff2f7224 */ /* 0x000fe200078e003a */
[----:B------:R-:W-:Y:S04]  /*66010*/  STL [R1+0x387c], R58 ;  /* 0x00387c3a01007387 */ /* 0x000fe80000100800 */
[----:B------:R1:W-:Y:S04]  /*66020*/  STL [R1+0x3888], R45 ;  /* 0x0038882d01007387 */ /* 0x0003e80000100800 */
[----:B------:R2:W-:Y:S04]  /*66030*/  STL [R1+0x3884], R56 ;  /* 0x0038843801007387 */ /* 0x0005e80000100800 */
[----:B------:R-:W4:Y:S04]  /*66040*/  LDL.LU R60, [R1+0x38ac] ;  /* 0x0038ac00013c7983 */ /* 0x000f280000300800 */
[----:B------:R1:W-:Y:S01]  /*66050*/  LDGSTS.E [R44+0xa900], desc[UR42][R46.64], P1 ;  /* 0x0a9000002e2c7fae */ /* 0x0003e200089a102a */
[----:B------:R-:W-:Y:S01]  /*66060*/  IADD3 R52, P0, PT, R52, R245, RZ ;  /* 0x000000f534347210 */ /* 0x000fe20007f1e0ff */
[----:B-1----:R-:W-:-:S02]  /*66070*/  IMAD.MOV.U32 R46, RZ, RZ, R45 ;  /* 0x000000ffff2e7224 */ /* 0x002fc400078e002d */
[----:B------:R-:W4:Y:S02]  /*66080*/  LDL.LU R45, [R1+0x38b0] ;  /* 0x0038b000012d7983 */ /* 0x000f240000300800 */
[----:B------:R-:W-:Y:S01]  /*66090*/  IMAD.X R53, R53, 0x1, R244, P0 ;  /* 0x0000000135357824 */ /* 0x000fe200000e06f4 */
[----:B------:R-:W-:Y:S01]  /*660a0*/  IADD3 R48, P2, PT, R48, R245, RZ ;  /* 0x000000f530307210 */ /* 0x000fe20007f5e0ff */
[----:B------:R-:W-:Y:S01]  /*660b0*/  IMAD.MOV.U32 R47, RZ, RZ, R56 ;  /* 0x000000ffff2f7224 */ /* 0x000fe200078e0038 */
[----:B------:R1:W-:Y:S04]  /*660c0*/  STL [R1+0x3890], R52 ;  /* 0x0038903401007387 */ /* 0x0003e80000100800 */
[----:B------:R1:W-:Y:S01]  /*660d0*/  STL [R1+0x388c], R53 ;  /* 0x00388c3501007387 */ /* 0x0003e20000100800 */
[----:B------:R-:W-:-:S03]  /*660e0*/  IMAD.X R50, R50, 0x1, R244, P2 ;  /* 0x0000000132327824 */ /* 0x000fc600010e06f4 */
[----:B------:R-:W-:Y:S04]  /*660f0*/  STL [R1+0x3898], R48 ;  /* 0x0038983001007387 */ /* 0x000fe80000100800 */
[----:B--2---:R-:W2:Y:S04]  /*66100*/  LDL.LU R56, [R1+0x3978] ;  /* 0x0039780001387983 */ /* 0x004ea80000300800 */
[----:B------:R1:W-:Y:S04]  /*66110*/  LDGSTS.E [R44+0xaa00], desc[UR42][R46.64], P1 ;  /* 0x0aa000002e2c7fae */ /* 0x0003e800089a102a */
[----:B------:R1:W-:Y:S02]  /*66120*/  STL [R1+0x3894], R50 ;  /* 0x0038943201007387 */ /* 0x0003e40000100800 */
[----:B-1----:R-:W-:-:S02]  /*66130*/  IMAD.MOV.U32 R46, RZ, RZ, R52 ;  /* 0x000000ffff2e7224 */ /* 0x002fc400078e0034 */
[----:B------:R-:W2:Y:S04]  /*66140*/  LDL.LU R52, [R1+0x3980] ;  /* 0x0039800001347983 */ /* 0x000ea80000300800 */
[----:B------:R-:W2:Y:S01]  /*66150*/  LDL.LU R57, [R1+0x3974] ;  /* 0x0039740001397983 */ /* 0x000ea20000300800 */
[----:B------:R-:W-:-:S03]  /*66160*/  IMAD.MOV.U32 R47, RZ, RZ, R53 ;  /* 0x000000ffff2f7224 */ /* 0x000fc600078e0035 */
[----:B------:R-:W2:Y:S04]  /*66170*/  LDL.LU R53, [R1+0x397c] ;  /* 0x00397c0001357983 */ /* 0x000ea80000300800 */
[----:B------:R1:W-:Y:S02]  /*66180*/  LDGSTS.E [R44+0xab00], desc[UR42][R46.64], P1 ;  /* 0x0ab000002e2c7fae */ /* 0x0003e400089a102a */
[----:B-1----:R-:W-:Y:S02]  /*66190*/  IMAD.MOV.U32 R46, RZ, RZ, R48 ;  /* 0x000000ffff2e7224 */ /* 0x002fe400078e0030 */
[----:B------:R-:W-:Y:S02]  /*661a0*/  IMAD.MOV.U32 R47, RZ, RZ, R50 ;  /* 0x000000ffff2f7224 */ /* 0x000fe400078e0032 */
[----:B------:R-:W2:Y:S04]  /*661b0*/  LDL.LU R50, [R1+0x3988] ;  /* 0x0039880001327983 */ /* 0x000ea80000300800 */
[----:B------:R-:W2:Y:S04]  /*661c0*/  LDL.LU R48, [R1+0x3990] ;  /* 0x0039900001307983 */ /* 0x000ea80000300800 */
[----:B------:R1:W-:Y:S01]  /*661d0*/  LDGSTS.E [R44+0xac00], desc[UR42][R46.64], P1 ;  /* 0x0ac000002e2c7fae */ /* 0x0003e200089a102a */
[----:B---3--:R-:W-:-:S05]  /*661e0*/  IADD3 R49, P0, PT, R49, R245, RZ ;  /* 0x000000f531317210 */ /* 0x008fca0007f1e0ff */
[----:B------:R-:W-:Y:S01]  /*661f0*/  STL [R1+0x38a0], R49 ;  /* 0x0038a03101007387 */ /* 0x000fe20000100800 */
[----:B------:R-:W-:Y:S01]  /*66200*/  IADD3 R54, P2, PT, R54, R245, RZ ;  /* 0x000000f536367210 */ /* 0x000fe20007f5e0ff */
[----:B-1----:R-:W-:Y:S02]  /*66210*/  IMAD.MOV.U32 R46, RZ, RZ, R49 ;  /* 0x000000ffff2e7224 */ /* 0x002fe400078e0031 */
[----:B------:R-:W-:-:S04]  /*66220*/  IMAD.X R51, R51, 0x1, R244, P0 ;  /* 0x0000000133337824 */ /* 0x000fc800000e06f4 */
[----:B------:R-:W-:Y:S01]  /*66230*/  IMAD.MOV.U32 R47, RZ, RZ, R51 ;  /* 0x000000ffff2f7224 */ /* 0x000fe200078e0033 */
[----:B------:R1:W-:Y:S04]  /*66240*/  STL [R1+0x389c], R51 ;  /* 0x00389c3301007387 */ /* 0x0003e80000100800 */
[----:B------:R-:W-:Y:S01]  /*66250*/  STL [R1+0x38a8], R54 ;  /* 0x0038a83601007387 */ /* 0x000fe20000100800 */
[----:B----4-:R-:W-:-:S03]  /*66260*/  IMAD.X R55, R55, 0x1, R244, P2 ;  /* 0x0000000137377824 */ /* 0x010fc600010e06f4 */
[----:B------:R3:W-:Y:S04]  /*66270*/  LDGSTS.E [R44+0xad00], desc[UR42][R46.64], P1 ;  /* 0x0ad000002e2c7fae */ /* 0x0007e800089a102a */
[----:B-1----:R-:W4:Y:S04]  /*66280*/  LDL.LU R51, [R1+0x3984] ;  /* 0x0039840001337983 */ /* 0x002f280000300800 */
[----:B------:R1:W-:Y:S04]  /*66290*/  STL [R1+0x38a4], R55 ;  /* 0x0038a43701007387 */ /* 0x0003e80000100800 */
[----:B------:R-:W4:Y:S01]  /*662a0*/  LDL.LU R49, [R1+0x398c] ;  /* 0x00398c0001317983 */ /* 0x000f220000300800 */
[----:B---3--:R-:W-:-:S02]  /*662b0*/  IMAD.MOV.U32 R47, RZ, RZ, R55 ;  /* 0x000000ffff2f7224 */ /* 0x008fc400078e0037 */
[----:B------:R-:W-:Y:S01]  /*662c0*/  IMAD.MOV.U32 R46, RZ, RZ, R54 ;  /* 0x000000ffff2e7224 */ /* 0x000fe200078e0036 */
[----:B-1----:R-:W3:Y:S04]  /*662d0*/  LDL.LU R55, [R1+0x3994] ;  /* 0x0039940001377983 */ /* 0x002ee80000300800 */
[----:B------:R-:W3:Y:S04]  /*662e0*/  LDL.LU R54, [R1+0x3998] ;  /* 0x0039980001367983 */ /* 0x000ee80000300800 */
[----:B------:R-:W3:Y:S04]  /*662f0*/  LDL.LU R59, [R1+0x399c] ;  /* 0x00399c00013b7983 */ /* 0x000ee80000300800 */
[----:B------:R-:W3:Y:S04]  /*66300*/  LDL.LU R58, [R1+0x39a0] ;  /* 0x0039a000013a7983 */ /* 0x000ee80000300800 */
[----:B------:R1:W-:Y:S01]  /*66310*/  LDGSTS.E [R44+0xae00], desc[UR42][R46.64], P1 ;  /* 0x0ae000002e2c7fae */ /* 0x0003e200089a102a */
[----:B------:R-:W-:-:S05]  /*66320*/  IADD3 R45, P0, PT, R45, R245, RZ ;  /* 0x000000f52d2d7210 */ /* 0x000fca0007f1e0ff */
[----:B------:R-:W-:Y:S02]  /*66330*/  IMAD.X R60, R60, 0x1, R244, P0 ;  /* 0x000000013c3c7824 */ /* 0x000fe400000e06f4 */
[----:B-1----:R-:W-:Y:S02]  /*66340*/  IMAD.MOV.U32 R46, RZ, RZ, R45 ;  /* 0x000000ffff2e7224 */ /* 0x002fe400078e002d */
[----:B------:R-:W-:-:S05]  /*66350*/  IMAD.MOV.U32 R47, RZ, RZ, R60 ;  /* 0x000000ffff2f7224 */ /* 0x000fca00078e003c */
[----:B------:R1:W-:Y:S01]  /*66360*/  LDGSTS.E [R44+0xaf00], desc[UR42][R46.64], P1 ;  /* 0x0af000002e2c7fae */ /* 0x0003e200089a102a */
[----:B--2---:R-:W-:-:S03]  /*66370*/  IADD3 R56, P1, PT, R56, R245, RZ ;  /* 0x000000f538387210 */ /* 0x004fc60007f3e0ff */
[----:B------:R2:W-:Y:S04]  /*66380*/  STL [R1+0x38b0], R45 ;  /* 0x0038b02d01007387 */ /* 0x0005e80000100800 */
[----:B------:R1:W-:Y:S04]  /*66390*/  STL [R1+0x38ac], R60 ;  /* 0x0038ac3c01007387 */ /* 0x0003e80000100800 */
[----:B------:R-:W3:Y:S01]  /*663a0*/  LDL.LU R61, [R1+0x39a8] ;  /* 0x0039a800013d7983 */ /* 0x000ee20000300800 */
[----:B------:R-:W-:Y:S01]  /*663b0*/  IADD3 R52, P2, PT, R52, R245, RZ ;  /* 0x000000f534347210 */ /* 0x000fe20007f5e0ff */
[----:B------:R-:W-:-:S02]  /*663c0*/  IMAD.X R57, R57, 0x1, R244, P1 ;  /* 0x0000000139397824 */ /* 0x000fc400008e06f4 */
[----:B--2---:R-:W2:Y:S04]  /*663d0*/  LDL.LU R45, [R1+0x39b0] ;  /* 0x0039b000012d7983 */ /* 0x004ea80000300800 */
[----:B------:R-:W-:Y:S01]  /*663e0*/  STL [R1+0x3978], R56 ;  /* 0x0039783801007387 */ /* 0x000fe20000100800 */
[----:B------:R-:W-:-:S03]  /*663f0*/  IMAD.X R53, R53, 0x1, R244, P2 ;  /* 0x0000000135357824 */ /* 0x000fc600010e06f4 */
[----:B------:R-:W-:Y:S04]  /*66400*/  STL [R1+0x3974], R57 ;  /* 0x0039743901007387 */ /* 0x000fe80000100800 */
[----:B------:R-:W-:Y:S04]  /*66410*/  STL [R1+0x3980], R52 ;  /* 0x0039803401007387 */ /* 0x000fe80000100800 */
[----:B------:R-:W2:Y:S04]  /*66420*/  LDL.LU R62, [R1+0x39a4] ;  /* 0x0039a400013e7983 */ /* 0x000ea80000300800 */
[----:B------:R-:W-:Y:S04]  /*66430*/  STL [R1+0x397c], R53 ;  /* 0x00397c3501007387 */ /* 0x000fe80000100800 */
[----:B-1----:R-:W2:Y:S01]  /*66440*/  LDL.LU R60, [R1+0x39ac] ;  /* 0x0039ac00013c7983 */ /* 0x002ea20000300800 */
[----:B------:R-:W-:-:S04]  /*66450*/  UISETP.GT.AND UP1, UPT, UR14, 0x19, UPT ;  /* 0x000000190e00788c */ /* 0x000fc8000bf24270 */
[----:B------:R-:W-:-:S04]  /*66460*/  USEL UR11, URZ, 0x4, !UP1 ;  /* 0x00000004ff0b7887 */ /* 0x000fc8000c800000 */
[----:B------:R-:W-:-:S06]  /*66470*/  USEL UR11, UR11, URZ, !UP0 ;  /* 0x000000ff0b0b7287 */ /* 0x000fcc000c000000 */
[----:B------:R-:W-:Y:S01]  /*66480*/  ISETP.NE.U32.AND P0, PT, RZ, UR11, PT ;  /* 0x0000000bff007c0c */ /* 0x000fe2000bf05070 */
[----:B------:R-:W-:Y:S02]  /*66490*/  IMAD.MOV.U32 R46, RZ, RZ, R56 ;  /* 0x000000ffff2e7224 */ /* 0x000fe400078e0038 */
[----:B------:R-:W-:Y:S01]  /*664a0*/  IMAD.MOV.U32 R47, RZ, RZ, R57 ;  /* 0x000000ffff2f7224 */ /* 0x000fe200078e0039 */
[-C--:B------:R-:W-:Y:S02]  /*664b0*/  IADD3 R50, P1, PT, R50, R245.reuse, RZ ;  /* 0x000000f532327210 */ /* 0x080fe40007f3e0ff */
[----:B------:R-:W-:-:S07]  /*664c0*/  IADD3 R48, P2, PT, R48, R245, RZ ;  /* 0x000000f530307210 */ /* 0x000fce0007f5e0ff */
[----:B------:R1:W-:Y:S04]  /*664d0*/  LDGSTS.E [R44+0xc800], desc[UR42][R46.64], P0 ;  /* 0x0c8000002e2c7fae */ /* 0x0003e800081a102a */
[----:B------:R-:W-:Y:S01]  /*664e0*/  STL [R1+0x3988], R50 ;  /* 0x0039883201007387 */ /* 0x000fe20000100800 */
[----:B-1----:R-:W-:Y:S02]  /*664f0*/  IMAD.MOV.U32 R46, RZ, RZ, R52 ;  /* 0x000000ffff2e7224 */ /* 0x002fe400078e0034 */
[----:B------:R-:W-:-:S05]  /*66500*/  IMAD.MOV.U32 R47, RZ, RZ, R53 ;  /* 0x000000ffff2f7224 */ /* 0x000fca00078e0035 */
[----:B------:R1:W-:Y:S02]  /*66510*/  LDGSTS.E [R44+0xc900], desc[UR42][R46.64], P0 ;  /* 0x0c9000002e2c7fae */ /* 0x0003e400081a102a */
[----:B-1----:R-:W-:Y:S02]  /*66520*/  IMAD.MOV.U32 R46, RZ, RZ, R50 ;  /* 0x000000ffff2e7224 */ /* 0x002fe400078e0032 */
[--C-:B----4-:R-:W-:Y:S02]  /*66530*/  IMAD.X R51, R51, 0x1, R244.reuse, P1 ;  /* 0x0000000133337824 */ /* 0x110fe400008e06f4 */
[----:B------:R-:W-:Y:S02]  /*66540*/  IMAD.X R49, R49, 0x1, R244, P2 ;  /* 0x0000000131317824 */ /* 0x000fe400010e06f4 */
[----:B------:R-:W-:Y:S01]  /*66550*/  IMAD.MOV.U32 R47, RZ, RZ, R51 ;  /* 0x000000ffff2f7224 */ /* 0x000fe200078e0033 */
[----:B------:R-:W-:Y:S04]  /*66560*/  STL [R1+0x3984], R51 ;  /* 0x0039843301007387 */ /* 0x000fe80000100800 */
[----:B------:R-:W-:Y:S04]  /*66570*/  STL [R1+0x3990], R48 ;  /* 0x0039903001007387 */ /* 0x000fe80000100800 */
[----:B------:R1:W-:Y:S04]  /*66580*/  STL [R1+0x398c], R49 ;  /* 0x00398c3101007387 */ /* 0x0003e80000100800 */
[----:B------:R4:W-:Y:S01]  /*66590*/  LDGSTS.E [R44+0xca00], desc[UR42][R46.64], P0 ;  /* 0x0ca000002e2c7fae */ /* 0x0009e200081a102a */
[----:B---3--:R-:W-:Y:S01]  /*665a0*/  IADD3 R54, P1, PT, R54, R245, RZ ;  /* 0x000000f536367210 */ /* 0x008fe20007f3e0ff */
[----:B----4-:R-:W-:-:S02]  /*665b0*/  IMAD.MOV.U32 R46, RZ, RZ, R48 ;  /* 0x000000ffff2e7224 */ /* 0x010fc400078e0030 */
[----:B------:R-:W-:Y:S02]  /*665c0*/  IMAD.MOV.U32 R47, RZ, RZ, R49 ;  /* 0x000000ffff2f7224 */ /* 0x000fe400078e0031 */
[----:B-1----:R-:W3:Y:S04]  /*665d0*/  LDL.LU.64 R48, [R1+0x32f0] ;  /* 0x0032f00001307983 */ /* 0x002ee80000300a00 */
[----:B------:R-:W4:Y:S01]  /*665e0*/  LDL.LU.64 R50, [R1+0x32e8] ;  /* 0x0032e80001327983 */ /* 0x000f220000300a00 */
[----:B------:R-:W-:-:S03]  /*665f0*/  IMAD.X R55, R55, 0x1, R244, P1 ;  /* 0x0000000137377824 */ /* 0x000fc600008e06f4 */
[----:B------:R-:W4:Y:S01]  /*66600*/  LDL.LU.64 R52, [R1+0x32e0] ;  /* 0x0032e00001347983 */ /* 0x000f220000300a00 */
        /* <DEDUP_REMOVED lines=8> */
[----:B------:R-:W4:Y:S04]  /*66690*/  LDL.LU.64 R54, [R1+0x32d8] ;  /* 0x0032d80001367983 */ /* 0x000f280000300a00 */
[----:B------:R1:W-:Y:S04]  /*666a0*/  STL [R1+0x399c], R59 ;  /* 0x00399c3b01007387 */ /* 0x0003e80000100800 */
[----:B------:R-:W4:Y:S04]  /*666b0*/  LDL.LU.64 R56, [R1+0x32d0] ;  /* 0x0032d00001387983 */ /* 0x000f280000300a00 */
[----:B------:R1:W-:Y:S02]  /*666c0*/  LDGSTS.E [R44+0xcc00], desc[UR42][R46.64], P0 ;  /* 0x0cc000002e2c7fae */ /* 0x0003e400081a102a */
[----:B-1----:R-:W-:-:S02]  /*666d0*/  IMAD.MOV.U32 R46, RZ, RZ, R58 ;  /* 0x000000ffff2e7224 */ /* 0x002fc400078e003a */
[----:B------:R-:W-:Y:S02]  /*666e0*/  IMAD.MOV.U32 R47, RZ, RZ, R59 ;  /* 0x000000ffff2f7224 */ /* 0x000fe400078e003b */
[----:B------:R-:W4:Y:S04]  /*666f0*/  LDL.LU.64 R58, [R1+0x32c8] ;  /* 0x0032c800013a7983 */ /* 0x000f280000300a00 */
[----:B------:R-:W4:Y:S04]  /*66700*/  LDL.LU.64 R72, [R1+0x32c0] ;  /* 0x0032c00001487983 */ /* 0x000f280000300a00 */
[----:B------:R-:W4:Y:S04]  /*66710*/  LDL.LU.64 R70, [R1+0x32b8] ;  /* 0x0032b80001467983 */ /* 0x000f280000300a00 */
[----:B------:R1:W-:Y:S01]  /*66720*/  LDGSTS.E [R44+0xcd00], desc[UR42][R46.64], P0 ;  /* 0x0cd000002e2c7fae */ /* 0x0003e200081a102a */
[----:B------:R-:W-:-:S02]  /*66730*/  IADD3 R61, P1, PT, R61, R245, RZ ;  /* 0x000000f53d3d7210 */ /* 0x000fc40007f3e0ff */
[----:B--2---:R-:W-:-:S03]  /*66740*/  IADD3 R45, P2, PT, R45, R245, RZ ;  /* 0x000000f52d2d7210 */ /* 0x004fc60007f5e0ff */
[----:B------:R-:W-:Y:S01]  /*66750*/  STL [R1+0x39a8], R61 ;  /* 0x0039a83d01007387 */ /* 0x000fe20000100800 */
[--C-:B------:R-:W-:Y:S02]  /*66760*/  IMAD.X R62, R62, 0x1, R244.reuse, P1 ;  /* 0x000000013e3e7824 */ /* 0x100fe400008e06f4 */
[----:B------:R-:W-:-:S03]  /*66770*/  IMAD.X R60, R60, 0x1, R244, P2 ;  /* 0x000000013c3c7824 */ /* 0x000fc600010e06f4 */
[----:B------:R2:W-:Y:S04]  /*66780*/  STL [R1+0x39a4], R62 ;  /* 0x0039a43e01007387 */ /* 0x0005e80000100800 */
[----:B------:R1:W-:Y:S04]  /*66790*/  STL [R1+0x39b0], R45 ;  /* 0x0039b02d01007387 */ /* 0x0003e80000100800 */
[----:B------:R1:W-:Y:S04]  /*667a0*/  STL [R1+0x39ac], R60 ;  /* 0x0039ac3c01007387 */ /* 0x0003e80000100800 */
[----:B------:R-:W4:Y:S04]  /*667b0*/  LDL.LU R68, [R1+0x33b4] ;  /* 0x0033b40001447983 */ /* 0x000f280000300800 */
[----:B------:R-:W4:Y:S04]  /*667c0*/  LDL.LU R67, [R1+0x33b8] ;  /* 0x0033b80001437983 */ /* 0x000f280000300800 */
[----:B------:R-:W4:Y:S04]  /*667d0*/  LDL.LU R66, [R1+0x33bc] ;  /* 0x0033bc0001427983 */ /* 0x000f280000300800 */
[----:B------:R-:W4:Y:S01]  /*667e0*/  LDL.LU R65, [R1+0x33c0] ;  /* 0x0033c00001417983 */ /* 0x000f220000300800 */
[----:B-1----:R-:W-:-:S02]  /*667f0*/  IMAD.MOV.U32 R46, RZ, RZ, R61 ;  /* 0x000000ffff2e7224 */ /* 0x002fc400078e003d */
[----:B------:R-:W-:Y:S01]  /*66800*/  IMAD.MOV.U32 R47, RZ, RZ, R62 ;  /* 0x000000ffff2f7224 */ /* 0x000fe200078e003e */
[----:B------:R-:W4:Y:S04]  /*66810*/  LDL.LU R64, [R1+0x33c4] ;  /* 0x0033c40001407983 */ /* 0x000f280000300800 */
[----:B------:R-:W4:Y:S04]  /*66820*/  LDL.LU R63, [R1+0x33c8] ;  /* 0x0033c800013f7983 */ /* 0x000f280000300800 */
[----:B--2---:R-:W2:Y:S04]  /*66830*/  LDL.LU R62, [R1+0x33cc] ;  /* 0x0033cc00013e7983 */ /* 0x004ea80000300800 */
[----:B------:R-:W2:Y:S04]  /*66840*/  LDL.LU R61, [R1+0x33d0] ;  /* 0x0033d000013d7983 */ /* 0x000ea80000300800 */
[----:B------:R1:W-:Y:S02]  /*66850*/  LDGSTS.E [R44+0xce00], desc[UR42][R46.64], P0 ;  /* 0x0ce000002e2c7fae */ /* 0x0003e400081a102a */
[----:B-1----:R-:W-:-:S02]  /*66860*/  IMAD.MOV.U32 R46, RZ, RZ, R45 ;  /* 0x000000ffff2e7224 */ /* 0x002fc400078e002d */
[----:B------:R-:W-:-:S05]  /*66870*/  IMAD.MOV.U32 R47, RZ, RZ, R60 ;  /* 0x000000ffff2f7224 */ /* 0x000fca00078e003c */
[----:B------:R3:W-:Y:S02]  /*66880*/  LDGSTS.E [R44+0xcf00], desc[UR42][R46.64], P0 ;  /* 0x0cf000002e2c7fae */ /* 0x0007e400081a102a */
[----:B---3--:R-:W-:-:S05]  /*66890*/  IADD3 R46, P0, PT, R48, R245, RZ ;  /* 0x000000f5302e7210 */ /* 0x008fca0007f1e0ff */
[----:B------:R-:W-:Y:S01]  /*668a0*/  IMAD.X R45, R49, 0x1, R244, P0 ;  /* 0x00000001312d7824 */ /* 0x000fe200000e06f4 */
[----:B----4-:R-:W-:-:S05]  /*668b0*/  IADD3 R48, P0, PT, R50, R245, RZ ;  /* 0x000000f532307210 */ /* 0x010fca0007f1e0ff */
        /* <DEDUP_REMOVED lines=37> */
[----:B------:R-:W3:Y:S04]  /*66b10*/  LDL.LU R51, [R1+0x33d8] ;  /* 0x0033d80001337983 */ /* 0x000ee80000300800 */
[----:B------:R-:W4:Y:S04]  /*66b20*/  LDL.LU R49, [R1+0x33e0] ;  /* 0x0033e00001317983 */ /* 0x000f280000300800 */
[----:B------:R-:W4:Y:S04]  /*66b30*/  LDL.LU R55, [R1+0x33d4] ;  /* 0x0033d40001377983 */ /* 0x000f280000300800 */
[----:B------:R-:W4:Y:S01]  /*66b40*/  LDL.LU R52, [R1+0x33dc] ;  /* 0x0033dc0001347983 */ /* 0x000f220000300800 */
[----:B------:R-:W-:-:S02]  /*66b50*/  IADD3 R67, P1, PT, R67, R245, RZ ;  /* 0x000000f543437210 */ /* 0x000fc40007f3e0ff */
[----:B------:R-:W-:-:S03]  /*66b60*/  IADD3 R65, P2, PT, R65, R245, RZ ;  /* 0x000000f541417210 */ /* 0x000fc60007f5e0ff */
        /* <DEDUP_REMOVED lines=8> */
[----:B------:R-:W-:-:S04]  /*66bf0*/  UISETP.GT.AND UP1, UPT, UR14, 0x1d, UPT ;  /* 0x0000001d0e00788c */ /* 0x000fc8000bf24270 */
[----:B------:R-:W-:-:S04]  /*66c00*/  USEL UR11, URZ, 0x4, !UP1 ;  /* 0x00000004ff0b7887 */ /* 0x000fc8000c800000 */
[----:B------:R-:W-:-:S06]  /*66c10*/  USEL UR11, UR11, URZ, !UP0 ;  /* 0x000000ff0b0b7287 */ /* 0x000fcc000c000000 */
[----:B------:R-:W-:Y:S01]  /*66c20*/  ISETP.NE.U32.AND P0, PT, RZ, UR11, PT ;  /* 0x0000000bff007c0c */ /* 0x000fe2000bf05070 */
[----:B------:R-:W-:-:S04]  /*66c30*/  UISETP.GT.AND UP1, UPT, UR14, 0x2, UPT ;  /* 0x000000020e00788c */ /* 0x000fc8000bf24270 */
[----:B------:R-:W-:Y:S01]  /*66c40*/  USEL UR11, URZ, 0x4, !UP1 ;  /* 0x00000004ff0b7887 */ /* 0x000fe2000c800000 */
[----:B------:R-:W-:-:S03]  /*66c50*/  IADD3 R63, P1, PT, R63, R245, RZ ;  /* 0x000000f53f3f7210 */ /* 0x000fc60007f3e0ff */
        /* <DEDUP_REMOVED lines=8> */
[----:B------:R-:W-:-:S03]  /*66ce0*/  IMAD.SHL.U32 R193, R193, 0x4, RZ ;  /* 0x00000004c1c17824 */ /* 0x000fc600078e00ff */
[----:B------:R1:W-:Y:S01]  /*66cf0*/  LDGSTS.E [R44+0xef00], desc[UR42][R70.64], P0 ;  /* 0x0ef00000462c7fae */ /* 0x0003e200081a102a */
[----:B------:R-:W-:Y:S02]  /*66d00*/  ISETP.NE.U32.AND P0, PT, RZ, UR11, PT ;  /* 0x0000000bff007c0c */ /* 0x000fe4000bf05070 */
[----:B--2---:R-:W-:Y:S01]  /*66d10*/  IADD3 R61, P2, PT, R61, R245, RZ ;  /* 0x000000f53d3d7210 */ /* 0x004fe20007f5e0ff */
[--C-:B------:R-:W-:Y:S01]  /*66d20*/  IMAD.X R64, R64, 0x1, R244.reuse, P1 ;  /* 0x0000000140407824 */ /* 0x100fe200008e06f4 */
[----:B------:R-:W-:Y:S03]  /*66d30*/  STL [R1+0x33c8], R63 ;  /* 0x0033c83f01007387 */ /* 0x000fe60000100800 */
[----:B------:R-:W-:Y:S01]  /*66d40*/  IMAD.X R62, R62, 0x1, R244, P2 ;  /* 0x000000013e3e7824 */ /* 0x000fe200010e06f4 */
[----:B------:R-:W-:Y:S04]  /*66d50*/  STL [R1+0x33c4], R64 ;  /* 0x0033c44001007387 */ /* 0x000fe80000100800 */
[----:B------:R-:W-:Y:S04]  /*66d60*/  STL [R1+0x33d0], R61 ;  /* 0x0033d03d01007387 */ /* 0x000fe80000100800 */
[----:B------:R-:W2:Y:S01]  /*66d70*/  LDL.LU R53, [R1+0x33f0] ;  /* 0x0033f00001357983 */ /* 0x000ea20000300800 */
[----:B-1----:R-:W-:Y:S01]  /*66d80*/  LOP3.LUT R70, R193, 0x40, RZ, 0x3c, !PT ;  /* 0x00000040c1467812 */ /* 0x002fe200078e3cff */
[----:B------:R-:W-:-:S02]  /*66d90*/  IMAD.MOV.U32 R46, RZ, RZ, R67 ;  /* 0x000000ffff2e7224 */ /* 0x000fc400078e0043 */
[----:B------:R-:W-:Y:S01]  /*66da0*/  IMAD.MOV.U32 R47, RZ, RZ, R68 ;  /* 0x000000ffff2f7224 */ /* 0x000fe200078e0044 */
[----:B------:R-:W-:Y:S04]  /*66db0*/  STL [R1+0x33cc], R62 ;  /* 0x0033cc3e01007387 */ /* 0x000fe80000100800 */
[----:B------:R-:W2:Y:S01]  /*66dc0*/  LDL.LU R59, [R1+0x34b8] ;  /* 0x0034b800013b7983 */ /* 0x000ea20000300800 */
[----:B------:R-:W-:-:S03]  /*66dd0*/  VIADD R44, R70, UR12 ;  /* 0x0000000c462c7c36 */ /* 0x000fc60008000000 */
[----:B------:R-:W2:Y:S04]  /*66de0*/  LDL.LU R58, [R1+0x33ec] ;  /* 0x0033ec00013a7983 */ /* 0x000ea80000300800 */
[----:B------:R-:W2:Y:S04]  /*66df0*/  LDL.LU R60, [R1+0x34b4] ;  /* 0x0034b400013c7983 */ /* 0x000ea80000300800 */
[----:B------:R1:W-:Y:S04]  /*66e00*/  LDGSTS.E [R44+0x1000], desc[UR42][R46.64], P0 ;  /* 0x010000002e2c7fae */ /* 0x0003e800081a102a */
[----:B------:R-:W2:Y:S04]  /*66e10*/  LDL.LU R54, [R1+0x34c0] ;  /* 0x0034c00001367983 */ /* 0x000ea80000300800 */
[----:B------:R-:W2:Y:S01]  /*66e20*/  LDL.LU R48, [R1+0x34c8] ;  /* 0x0034c80001307983 */ /* 0x000ea20000300800 */
        /* <DEDUP_REMOVED lines=9> */
[-C--:B---3--:R-:W-:Y:S02]  /*66ec0*/  IADD3 R51, P1, PT, R51, R245.reuse, RZ ;  /* 0x000000f533337210 */ /* 0x088fe40007f3e0ff */
[----:B----4-:R-:W-:-:S03]  /*66ed0*/  IADD3 R49, P2, PT, R49, R245, RZ ;  /* 0x000000f531317210 */ /* 0x010fc60007f5e0ff */
[--C-:B------:R-:W-:Y:S01]  /*66ee0*/  IMAD.X R55, R55, 0x1, R244.reuse, P1 ;  /* 0x0000000137377824 */ /* 0x100fe200008e06f4 */
[----:B------:R3:W-:Y:S01]  /*66ef0*/  STL [R1+0x33d8], R51 ;  /* 0x0033d83301007387 */ /* 0x0007e20000100800 */
[----:B------:R-:W-:-:S03]  /*66f00*/  IMAD.X R52, R52, 0x1, R244, P2 ;  /* 0x0000000134347824 */ /* 0x000fc600010e06f4 */
[----:B------:R-:W-:Y:S04]  /*66f10*/  STL [R1+0x33d4], R55 ;  /* 0x0033d43701007387 */ /* 0x000fe80000100800 */
[----:B------:R-:W-:Y:S04]  /*66f20*/  STL [R1+0x33e0], R49 ;  /* 0x0033e03101007387 */ /* 0x000fe80000100800 */
[----:B------:R-:W4:Y:S01]  /*66f30*/  LDL.LU R56, [R1+0x34bc] ;  /* 0x0034bc0001387983 */ /* 0x000f220000300800 */
[----:B-1----:R-:W-:-:S03]  /*66f40*/  IMAD.MOV.U32 R46, RZ, RZ, R51 ;  /* 0x000000ffff2e7224 */ /* 0x002fc600078e0033 */
[----:B------:R1:W-:Y:S04]  /*66f50*/  STL [R1+0x33dc], R52 ;  /* 0x0033dc3401007387 */ /* 0x0003e80000100800 */
[----:B---3--:R-:W3:Y:S01]  /*66f60*/  LDL.LU R51, [R1+0x34c4] ;  /* 0x0034c40001337983 */ /* 0x008ee20000300800 */
[----:B------:R-:W-:-:S05]  /*66f70*/  IMAD.MOV.U32 R47, RZ, RZ, R55 ;  /* 0x000000ffff2f7224 */ /* 0x000fca00078e0037 */
[----:B------:R1:W-:Y:S02]  /*66f80*/  LDGSTS.E [R44+0x1400], desc[UR42][R46.64], P0 ;  /* 0x014000002e2c7fae */ /* 0x0003e400081a102a */
[----:B-1----:R-:W-:Y:S02]  /*66f90*/  IMAD.MOV.U32 R47, RZ, RZ, R52 ;  /* 0x000000ffff2f7224 */ /* 0x002fe400078e0034 */
[----:B------:R-:W-:Y:S01]  /*66fa0*/  IMAD.MOV.U32 R46, RZ, RZ, R49 ;  /* 0x000000ffff2e7224 */ /* 0x000fe200078e0031 */
[----:B------:R-:W3:Y:S04]  /*66fb0*/  LDL.LU R52, [R1+0x34d0] ;  /* 0x0034d00001347983 */ /* 0x000ee80000300800 */
[----:B------:R-:W3:Y:S01]  /*66fc0*/  LDL.LU R49, [R1+0x34d8] ;  /* 0x0034d80001317983 */ /* 0x000ee20000300800 */
[----:B------:R-:W-:-:S03]  /*66fd0*/  UISETP.GT.AND UP1, UPT, UR14, 0x6, UPT ;  /* 0x000000060e00788c */ /* 0x000fc6000bf24270 */
[----:B------:R1:W-:Y:S01]  /*66fe0*/  LDGSTS.E [R44+0x1500], desc[UR42][R46.64], P0 ;  /* 0x015000002e2c7fae */ /* 0x0003e200081a102a */
[----:B------:R-:W-:-:S05]  /*66ff0*/  IADD3 R45, P1, PT, R45, R245, RZ ;  /* 0x000000f52d2d7210 */ /* 0x000fca0007f3e0ff */
[----:B------:R-:W-:Y:S01]  /*67000*/  IMAD.X R50, R50, 0x1, R244, P1 ;  /* 0x0000000132327824 */ /* 0x000fe200008e06f4 */
[----:B------:R-:W-:Y:S04]  /*67010*/  STL [R1+0x33e8], R45 ;  /* 0x0033e82d01007387 */ /* 0x000fe80000100800 */
[----:B------:R1:W-:Y:S04]  /*67020*/  STL [R1+0x33e4], R50 ;  /* 0x0033e43201007387 */ /* 0x0003e80000100800 */
[----:B------:R-:W3:Y:S04]  /*67030*/  LDL.LU R55, [R1+0x34cc] ;  /* 0x0034cc0001377983 */ /* 0x000ee80000300800 */
[----:B------:R-:W3:Y:S01]  /*67040*/  LDL.LU R57, [R1+0x34d4] ;  /* 0x0034d40001397983 */ /* 0x000ee20000300800 */
[----:B------:R-:W-:Y:S01]  /*67050*/  USEL UR11, URZ, 0x4, !UP1 ;  /* 0x00000004ff0b7887 */ /* 0x000fe2000c800000 */
[----:B-1----:R-:W-:-:S02]  /*67060*/  IMAD.MOV.U32 R46, RZ, RZ, R45 ;  /* 0x000000ffff2e7224 */ /* 0x002fc400078e002d */
[----:B------:R-:W-:Y:S01]  /*67070*/  IMAD.MOV.U32 R47, RZ, RZ, R50 ;  /* 0x000000ffff2f7224 */ /* 0x000fe200078e0032 */
[----:B------:R-:W-:-:S04]  /*67080*/  USEL UR11, UR11, URZ, !UP0 ;  /* 0x000000ff0b0b7287 */ /* 0x000fc8000c000000 */
[----:B------:R1:W-:Y:S04]  /*67090*/  LDGSTS.E [R44+0x1600], desc[UR42][R46.64], P0 ;  /* 0x016000002e2c7fae */ /* 0x0003e800081a102a */
[----:B------:R-:W3:Y:S04]  /*670a0*/  LDL.LU R50, [R1+0x34e0] ;  /* 0x0034e00001327983 */ /* 0x000ee80000300800 */
[----:B------:R-:W3:Y:S01]  /*670b0*/  LDL.LU R45, [R1+0x34e8] ;  /* 0x0034e800012d7983 */ /* 0x000ee20000300800 */
[----:B------:R-:W-:Y:S02]  /*670c0*/  ISETP.NE.U32.AND P1, PT, RZ, UR11, PT ;  /* 0x0000000bff007c0c */ /* 0x000fe4000bf25070 */
[----:B--2---:R-:W-:-:S05]  /*670d0*/  IADD3 R53, P2, PT, R53, R245, RZ ;  /* 0x000000f535357210 */ /* 0x004fca0007f5e0ff */
[----:B------:R-:W-:Y:S02]  /*670e0*/  IMAD.X R58, R58, 0x1, R244, P2 ;  /* 0x000000013a3a7824 */ /* 0x000fe400010e06f4 */
[----:B-1----:R-:W-:Y:S01]  /*670f0*/  IMAD.MOV.U32 R46, RZ, RZ, R53 ;  /* 0x000000ffff2e7224 */ /* 0x002fe200078e0035 */
[-C--:B------:R-:W-:Y:S01]  /*67100*/  IADD3 R59, P3, PT, R59, R245.reuse, RZ ;  /* 0x000000f53b3b7210 */ /* 0x080fe20007f7e0ff */
[----:B------:R-:W-:Y:S01]  /*67110*/  IMAD.MOV.U32 R47, RZ, RZ, R58 ;  /* 0x000000ffff2f7224 */ /* 0x000fe200078e003a */
[----:B------:R-:W-:Y:S04]  /*67120*/  STL [R1+0x33f0], R53 ;  /* 0x0033f03501007387 */ /* 0x000fe80000100800 */
[----:B------:R1:W-:Y:S04]  /*67130*/  STL [R1+0x33ec], R58 ;  /* 0x0033ec3a01007387 */ /* 0x0003e80000100800 */
[----:B------:R-:W-:Y:S04]  /*67140*/  STL [R1+0x34b8], R59 ;  /* 0x0034b83b01007387 */ /* 0x000fe80000100800 */
[----:B------:R2:W-:Y:S01]  /*67150*/  LDGSTS.E [R44+0x1700], desc[UR42][R46.64], P0 ;  /* 0x017000002e2c7fae */ /* 0x0005e200081a102a */
[----:B------:R-:W-:Y:S01]  /*67160*/  IADD3 R54, P0, PT, R54, R245, RZ ;  /* 0x000000f536367210 */ /* 0x000fe20007f1e0ff */
[----:B------:R-:W-:-:S02]  /*67170*/  IMAD.X R60, R60, 0x1, R244, P3 ;  /* 0x000000013c3c7824 */ /* 0x000fc400018e06f4 */
[----:B-1----:R-:W3:Y:S01]  /*67180*/  LDL.LU R58, [R1+0x34dc] ;  /* 0x0034dc00013a7983 */ /* 0x002ee20000300800 */
[----:B------:R-:W-:-:S03]  /*67190*/  IADD3 R48, P2, PT, R48, R245, RZ ;  /* 0x000000f530307210 */ /* 0x000fc60007f5e0ff */
[----:B------:R-:W-:Y:S01]  /*671a0*/  STL [R1+0x34b4], R60 ;  /* 0x0034b43c01007387 */ /* 0x000fe20000100800 */
[----:B--2---:R-:W-:-:S03]  /*671b0*/  IMAD.MOV.U32 R46, RZ, RZ, R59 ;  /* 0x000000ffff2e7224 */ /* 0x004fc600078e003b */
[----:B------:R-:W2:Y:S01]  /*671c0*/  LDL.LU R53, [R1+0x34e4] ;  /* 0x0034e40001357983 */ /* 0x000ea20000300800 */
[----:B------:R-:W-:-:S03]  /*671d0*/  IMAD.MOV.U32 R47, RZ, RZ, R60 ;  /* 0x000000ffff2f7224 */ /* 0x000fc600078e003c */
[----:B------:R1:W-:Y:S04]  /*671e0*/  STL [R1+0x34c0], R54 ;  /* 0x0034c03601007387 */ /* 0x0003e80000100800 */
[----:B------:R1:W-:Y:S02]  /*671f0*/  LDGSTS.E [R44+0x3000], desc[UR42][R46.64], P1 ;  /* 0x030000002e2c7fae */ /* 0x0003e400089a102a */
[----:B-1----:R-:W-:Y:S02]  /*67200*/  IMAD.MOV.U32 R46, RZ, RZ, R54 ;  /* 0x000000ffff2e7224 */ /* 0x002fe400078e0036 */
[--C-:B----4-:R-:W-:Y:S02]  /*67210*/  IMAD.X R56, R56, 0x1, R244.reuse, P0 ;  /* 0x0000000138387824 */ /* 0x110fe400000e06f4 */
[----:B---3--:R-:W-:-:S03]  /*67220*/  IMAD.X R51, R51, 0x1, R244, P2 ;  /* 0x0000000133337824 */ /* 0x008fc600010e06f4 */
[----:B------:R1:W-:Y:S04]  /*67230*/  STL [R1+0x34bc], R56 ;  /* 0x0034bc3801007387 */ /* 0x0003e80000100800 */
[----:B------:R-:W-:Y:S04]  /*67240*/  STL [R1+0x34c8], R48 ;  /* 0x0034c83001007387 */ /* 0x000fe80000100800 */
[----:B------:R-:W3:Y:S01]  /*67250*/  LDL.LU R54, [R1+0x34f0] ;  /* 0x0034f00001367983 */ /* 0x000ee20000300800 */
[----:B------:R-:W-:-:S03]  /*67260*/  IMAD.MOV.U32 R47, RZ, RZ, R56 ;  /* 0x000000ffff2f7224 */ /* 0x000fc600078e0038 */
[----:B------:R4:W-:Y:S04]  /*67270*/  STL [R1+0x34c4], R51 ;  /* 0x0034c43301007387 */ /* 0x0009e80000100800 */
[----:B------:R4:W-:Y:S04]  /*67280*/  LDGSTS.E [R44+0x3100], desc[UR42][R46.64], P1 ;  /* 0x031000002e2c7fae */ /* 0x0009e800089a102a */
[----:B-1----:R-:W3:Y:S01]  /*67290*/  LDL.LU R56, [R1+0x34ec] ;  /* 0x0034ec0001387983 */ /* 0x002ee20000300800 */
[-C--:B------:R-:W-:Y:S02]  /*672a0*/  IADD3 R52, P0, PT, R52, R245.reuse, RZ ;  /* 0x000000f534347210 */ /* 0x080fe40007f1e0ff */
[----:B------:R-:W-:Y:S01]  /*672b0*/  IADD3 R49, P2, PT, R49, R245, RZ ;  /* 0x000000f531317210 */ /* 0x000fe20007f5e0ff */
[----:B----4-:R-:W-:-:S02]  /*672c0*/  IMAD.MOV.U32 R46, RZ, RZ, R48 ;  /* 0x000000ffff2e7224 */ /* 0x010fc400078e0030 */
[----:B------:R-:W-:Y:S02]  /*672d0*/  IMAD.MOV.U32 R47, RZ, RZ, R51 ;  /* 0x000000ffff2f7224 */ /* 0x000fe400078e0033 */
[----:B------:R-:W4:Y:S04]  /*672e0*/  LDL.LU R51, [R1+0x35b8] ;  /* 0x0035b80001337983 */ /* 0x000f280000300800 */
        /* <DEDUP_REMOVED lines=17> */
[----:B-1----:R-:W4:Y:S04]  /*67400*/  LDL.LU R57, [R1+0x35c8] ;  /* 0x0035c80001397983 */ /* 0x002f280000300800 */
[----:B------:R-:W4:Y:S04]  /*67410*/  LDL.LU R49, [R1+0x35d0] ;  /* 0x0035d00001317983 */ /* 0x000f280000300800 */
[----:B------:R-:W-:Y:S04]  /*67420*/  STL [R1+0x34e0], R50 ;  /* 0x0034e03201007387 */ /* 0x000fe80000100800 */
[----:B------:R1:W-:Y:S02]  /*67430*/  LDGSTS.E [R44+0x3400], desc[UR42][R46.64], P1 ;  /* 0x034000002e2c7fae */ /* 0x0003e400089a102a */
[----:B-1----:R-:W-:-:S02]  /*67440*/  IMAD.MOV.U32 R46, RZ, RZ, R50 ;  /* 0x000000ffff2e7224 */ /* 0x002fc400078e0032 */
[----:B------:R-:W-:-:S04]  /*67450*/  IMAD.X R58, R58, 0x1, R244, P0 ;  /* 0x000000013a3a7824 */ /* 0x000fc800000e06f4 */
[----:B------:R-:W-:Y:S01]  /*67460*/  IMAD.MOV.U32 R47, RZ, RZ, R58 ;  /* 0x000000ffff2f7224 */ /* 0x000fe200078e003a */
[----:B------:R1:W-:Y:S04]  /*67470*/  STL [R1+0x34dc], R58 ;  /* 0x0034dc3a01007387 */ /* 0x0003e80000100800 */
[----:B------:R-:W-:Y:S01]  /*67480*/  STL [R1+0x34e8], R45 ;  /* 0x0034e82d01007387 */ /* 0x000fe20000100800 */
[----:B--2---:R-:W-:-:S03]  /*67490*/  IMAD.X R53, R53, 0x1, R244, P2 ;  /* 0x0000000135357824 */ /* 0x004fc600010e06f4 */
[----:B------:R2:W-:Y:S04]  /*674a0*/  LDGSTS.E [R44+0x3500], desc[UR42][R46.64], P1 ;  /* 0x035000002e2c7fae */ /* 0x0005e800089a102a */
[----:B-1----:R-:W4:Y:S04]  /*674b0*/  LDL.LU R58, [R1+0x35c4] ;  /* 0x0035c400013a7983 */ /* 0x002f280000300800 */
[----:B------:R1:W-:Y:S04]  /*674c0*/  STL [R1+0x34e4], R53 ;  /* 0x0034e43501007387 */ /* 0x0003e80000100800 */
[----:B------:R-:W4:Y:S01]  /*674d0*/  LDL.LU R50, [R1+0x35cc] ;  /* 0x0035cc0001327983 */ /* 0x000f220000300800 */
[----:B--2---:R-:W-:-:S02]  /*674e0*/  IMAD.MOV.U32 R46, RZ, RZ, R45 ;  /* 0x000000ffff2e7224 */ /* 0x004fc400078e002d */
[----:B------:R-:W-:Y:S02]  /*674f0*/  IMAD.MOV.U32 R47, RZ, RZ, R53 ;  /* 0x000000ffff2f7224 */ /* 0x000fe400078e0035 */
[----:B-1----:R-:W2:Y:S04]  /*67500*/  LDL.LU R53, [R1+0x35d8] ;  /* 0x0035d80001357983 */ /* 0x002ea80000300800 */
[----:B------:R-:W2:Y:S04]  /*67510*/  LDL.LU R45, [R1+0x35e0] ;  /* 0x0035e000012d7983 */ /* 0x000ea80000300800 */
[----:B------:R1:W-:Y:S01]  /*67520*/  LDGSTS.E [R44+0x3600], desc[UR42][R46.64], P1 ;  /* 0x036000002e2c7fae */ /* 0x0003e200089a102a */
[----:B---3--:R-:W-:-:S05]  /*67530*/  IADD3 R54, P0, PT, R54, R245, RZ ;  /* 0x000000f536367210 */ /* 0x008fca0007f1e0ff */
[----:B------:R-:W-:Y:S01]  /*67540*/  IMAD.X R56, R56, 0x1, R244, P0 ;  /* 0x0000000138387824 */ /* 0x000fe200000e06f4 */
[----:B------:R-:W-:Y:S03]  /*67550*/  STL [R1+0x34f0], R54 ;  /* 0x0034f03601007387 */ /* 0x000fe60000100800 */
[----:B-1----:R-:W-:Y:S01]  /*67560*/  IMAD.MOV.U32 R47, RZ, RZ, R56 ;  /* 0x000000ffff2f7224 */ /* 0x002fe200078e0038 */
[----:B------:R1:W-:Y:S01]  /*67570*/  STL [R1+0x34ec], R56 ;  /* 0x0034ec3801007387 */ /* 0x0003e20000100800 */
[----:B------:R-:W-:-:S05]  /*67580*/  IMAD.MOV.U32 R46, RZ, RZ, R54 ;  /* 0x000000ffff2e7224 */ /* 0x000fca00078e0036 */
[----:B------:R3:W-:Y:S04]  /*67590*/  LDGSTS.E [R44+0x3700], desc[UR42][R46.64], P1 ;  /* 0x037000002e2c7fae */ /* 0x0007e800089a102a */
[----:B-1----:R-:W2:Y:S04]  /*675a0*/  LDL.LU R56, [R1+0x35d4] ;  /* 0x0035d40001387983 */ /* 0x002ea80000300800 */
[----:B------:R-:W2:Y:S01]  /*675b0*/  LDL.LU R54, [R1+0x35dc] ;  /* 0x0035dc0001367983 */ /* 0x000ea20000300800 */
[-C--:B----4-:R-:W-:Y:S02]  /*675c0*/  IADD3 R51, P1, PT, R51, R245.reuse, RZ ;  /* 0x000000f533337210 */ /* 0x090fe40007f3e0ff */
[----:B------:R-:W-:-:S03]  /*675d0*/  IADD3 R48, P2, PT, R48, R245, RZ ;  /* 0x000000f530307210 */ /* 0x000fc60007f5e0ff */
[----:B------:R1:W-:Y:S01]  /*675e0*/  STL [R1+0x35b8], R51 ;  /* 0x0035b83301007387 */ /* 0x0003e20000100800 */
[----:B---3--:R-:W-:Y:S02]  /*675f0*/  IMAD.MOV.U32 R46, RZ, RZ, R51 ;  /* 0x000000ffff2e7224 */ /* 0x008fe400078e0033 */
[--C-:B------:R-:W-:Y:S02]  /*67600*/  IMAD.X R55, R55, 0x1, R244.reuse, P1 ;  /* 0x0000000137377824 */ /* 0x100fe400008e06f4 */
[----:B------:R-:W-:-:S03]  /*67610*/  IMAD.X R52, R52, 0x1, R244, P2 ;  /* 0x0000000134347824 */ /* 0x000fc600010e06f4 */
[----:B------:R3:W-:Y:S04]  /*67620*/  STL [R1+0x35b4], R55 ;  /* 0x0035b43701007387 */ /* 0x0007e80000100800 */
[----:B------:R4:W-:Y:S04]  /*67630*/  STL [R1+0x35c0], R48 ;  /* 0x0035c03001007387 */ /* 0x0009e80000100800 */
[----:B-1----:R-:W2:Y:S01]  /*67640*/  LDL.LU R51, [R1+0x35e8] ;  /* 0x0035e80001337983 */ /* 0x002ea20000300800 */
[----:B------:R-:W-:-:S03]  /*67650*/  IMAD.MOV.U32 R47, RZ, RZ, R55 ;  /* 0x000000ffff2f7224 */ /* 0x000fc600078e0037 */
[----:B------:R1:W-:Y:S04]  /*67660*/  STL [R1+0x35bc], R52 ;  /* 0x0035bc3401007387 */ /* 0x0003e80000100800 */
[----:B---3--:R-:W3:Y:S01]  /*67670*/  LDL.LU R55, [R1+0x35e4] ;  /* 0x0035e40001377983 */ /* 0x008ee20000300800 */
        /* <DEDUP_REMOVED lines=9> */
[----:B----4-:R-:W4:Y:S04]  /*67710*/  LDL.LU R48, [R1+0x35f0] ;  /* 0x0035f00001307983 */ /* 0x010f280000300800 */
[----:B------:R-:W4:Y:S01]  /*67720*/  LDL.LU R52, [R1+0x36b8] ;  /* 0x0036b80001347983 */ /* 0x000f220000300800 */
[----:B------:R-:W-:-:S03]  /*67730*/  IMAD.X R58, R58, 0x1, R244, P1 ;  /* 0x000000013a3a7824 */ /* 0x000fc600008e06f4 */
[----:B------:R-:W-:Y:S04]  /*67740*/  STL [R1+0x35c8], R57 ;  /* 0x0035c83901007387 */ /* 0x000fe80000100800 */
[----:B------:R1:W-:Y:S04]  /*67750*/  LDGSTS.E [R44+0x5100], desc[UR42][R46.64], P0 ;  /* 0x051000002e2c7fae */ /* 0x0003e800081a102a */
[----:B------:R1:W-:Y:S04]  /*67760*/  STL [R1+0x35c4], R58 ;  /* 0x0035c43a01007387 */ /* 0x0003e80000100800 */
[----:B------:R-:W-:Y:S01]  /*67770*/  STL [R1+0x35d0], R49 ;  /* 0x0035d03101007387 */ /* 0x000fe20000100800 */
[----:B------:R-:W-:-:S02]  /*67780*/  IMAD.X R50, R50, 0x1, R244, P2 ;  /* 0x0000000132327824 */ /* 0x000fc400010e06f4 */
[----:B-1----:R-:W-:Y:S02]  /*67790*/  IMAD.MOV.U32 R47, RZ, RZ, R58 ;  /* 0x000000ffff2f7224 */ /* 0x002fe400078e003a */
[----:B------:R-:W4:Y:S01]  /*677a0*/  LDL.LU R58, [R1+0x35ec] ;  /* 0x0035ec00013a7983 */ /* 0x000f220000300800 */
[----:B------:R-:W-:Y:S01]  /*677b0*/  IMAD.MOV.U32 R46, RZ, RZ, R57 ;  /* 0x000000ffff2e7224 */ /* 0x000fe200078e0039 */
[-C--:B--2---:R-:W-:Y:S02]  /*677c0*/  IADD3 R53, P1, PT, R53, R245.reuse, RZ ;  /* 0x000000f535357210 */ /* 0x084fe40007f3e0ff */
[----:B------:R1:W-:Y:S04]  /*677d0*/  STL [R1+0x35cc], R50 ;  /* 0x0035cc3201007387 */ /* 0x0003e80000100800 */
[----:B------:R-:W2:Y:S04]  /*677e0*/  LDL.LU R57, [R1+0x36b4] ;  /* 0x0036b40001397983 */ /* 0x000ea80000300800 */
[----:B------:R1:W-:Y:S01]  /*677f0*/  LDGSTS.E [R44+0x5200], desc[UR42][R46.64], P0 ;  /* 0x052000002e2c7fae */ /* 0x0003e200081a102a */
[----:B------:R-:W-:Y:S01]  /*67800*/  IADD3 R45, P2, PT, R45, R245, RZ ;  /* 0x000000f52d2d7210 */ /* 0x000fe20007f5e0ff */
[----:B-1----:R-:W-:-:S02]  /*67810*/  IMAD.MOV.U32 R46, RZ, RZ, R49 ;  /* 0x000000ffff2e7224 */ /* 0x002fc400078e0031 */
[----:B------:R-:W-:Y:S02]  /*67820*/  IMAD.MOV.U32 R47, RZ, RZ, R50 ;  /* 0x000000ffff2f7224 */ /* 0x000fe400078e0032 */
[----:B------:R-:W2:Y:S04]  /*67830*/  LDL.LU R50, [R1+0x36c0] ;  /* 0x0036c00001327983 */ /* 0x000ea80000300800 */
[----:B------:R-:W2:Y:S04]  /*67840*/  LDL.LU R49, [R1+0x36c8] ;  /* 0x0036c80001317983 */ /* 0x000ea80000300800 */
        /* <DEDUP_REMOVED lines=9> */
[----:B-1----:R-:W2:Y:S04]  /*678e0*/  LDL.LU R56, [R1+0x36bc] ;  /* 0x0036bc0001387983 */ /* 0x002ea80000300800 */
[----:B------:R1:W-:Y:S04]  /*678f0*/  STL [R1+0x35dc], R54 ;  /* 0x0035dc3601007387 */ /* 0x0003e80000100800 */
[----:B------:R-:W2:Y:S01]  /*67900*/  LDL.LU R53, [R1+0x36c4] ;  /* 0x0036c40001357983 */ /* 0x000ea20000300800 */
[----:B------:R-:W-:-:S02]  /*67910*/  IMAD.MOV.U32 R46, RZ, RZ, R45 ;  /* 0x000000ffff2e7224 */ /* 0x000fc400078e002d */
[----:B------:R-:W-:Y:S02]  /*67920*/  IMAD.MOV.U32 R47, RZ, RZ, R54 ;  /* 0x000000ffff2f7224 */ /* 0x000fe400078e0036 */
[----:B-1----:R-:W2:Y:S04]  /*67930*/  LDL.LU R54, [R1+0x36d0] ;  /* 0x0036d00001367983 */ /* 0x002ea80000300800 */
[----:B------:R-:W2:Y:S04]  /*67940*/  LDL.LU R45, [R1+0x36d8] ;  /* 0x0036d800012d7983 */ /* 0x000ea80000300800 */
[----:B------:R1:W-:Y:S01]  /*67950*/  LDGSTS.E [R44+0x5500], desc[UR42][R46.64], P0 ;  /* 0x055000002e2c7fae */ /* 0x0003e200081a102a */
[----:B------:R-:W-:-:S05]  /*67960*/  IADD3 R51, P1, PT, R51, R245, RZ ;  /* 0x000000f533337210 */ /* 0x000fca0007f3e0ff */
[----:B---3--:R-:W-:Y:S01]  /*67970*/  IMAD.X R55, R55, 0x1, R244, P1 ;  /* 0x0000000137377824 */ /* 0x008fe200008e06f4 */
[----:B------:R-:W-:Y:S03]  /*67980*/  STL [R1+0x35e8], R51 ;  /* 0x0035e83301007387 */ /* 0x000fe60000100800 */
[----:B-1----:R-:W-:Y:S01]  /*67990*/  IMAD.MOV.U32 R47, RZ, RZ, R55 ;  /* 0x000000ffff2f7224 */ /* 0x002fe200078e0037 */
[----:B------:R1:W-:Y:S01]  /*679a0*/  STL [R1+0x35e4], R55 ;  /* 0x0035e43701007387 */ /* 0x0003e20000100800 */
[----:B------:R-:W-:Y:S01]  /*679b0*/  IMAD.MOV.U32 R46, RZ, RZ, R51 ;  /* 0x000000ffff2e7224 */ /* 0x000fe200078e0033 */
[----:B------:R-:W-:Y:S02]  /*679c0*/  UISETP.GT.AND UP1, UPT, UR14, 0xe, UPT ;  /* 0x0000000e0e00788c */ /* 0x000fe4000bf24270 */
[----:B-1----:R-:W3:Y:S04]  /*679d0*/  LDL.LU R55, [R1+0x36cc] ;  /* 0x0036cc0001377983 */ /* 0x002ee80000300800 */
[----:B------:R-:W3:Y:S01]  /*679e0*/  LDL.LU R51, [R1+0x36d4] ;  /* 0x0036d40001337983 */ /* 0x000ee20000300800 */
[----:B------:R-:W-:-:S03]  /*679f0*/  USEL UR11, URZ, 0x4, !UP1 ;  /* 0x00000004ff0b7887 */ /* 0x000fc6000c800000 */
[----:B------:R1:W-:Y:S01]  /*67a00*/  LDGSTS.E [R44+0x5600], desc[UR42][R46.64], P0 ;  /* 0x056000002e2c7fae */ /* 0x0003e200081a102a */
[----:B------:R-:W-:-:S06]  /*67a10*/  USEL UR11, UR11, URZ, !UP0 ;  /* 0x000000ff0b0b7287 */ /* 0x000fcc000c000000 */
[----:B------:R-:W-:Y:S02]  /*67a20*/  ISETP.NE.U32.AND P1, PT, RZ, UR11, PT ;  /* 0x0000000bff007c0c */ /* 0x000fe4000bf25070 */
[-C--:B----4-:R-:W-:Y:S02]  /*67a30*/  IADD3 R48, P2, PT, R48, R245.reuse, RZ ;  /* 0x000000f530307210 */ /* 0x090fe40007f5e0ff */
[----:B------:R-:W-:-:S03]  /*67a40*/  IADD3 R52, P3, PT, R52, R245, RZ ;  /* 0x000000f534347210 */ /* 0x000fc60007f7e0ff */
[----:B-1----:R-:W-:Y:S01]  /*67a50*/  IMAD.MOV.U32 R46, RZ, RZ, R48 ;  /* 0x000000ffff2e7224 */ /* 0x002fe200078e0030 */
[----:B------:R1:W-:Y:S01]  /*67a60*/  STL [R1+0x35f0], R48 ;  /* 0x0035f03001007387 */ /* 0x0003e20000100800 */
[----:B------:R-:W-:-:S04]  /*67a70*/  IMAD.X R58, R58, 0x1, R244, P2 ;  /* 0x000000013a3a7824 */ /* 0x000fc800010e06f4 */
[----:B------:R-:W-:Y:S02]  /*67a80*/  IMAD.MOV.U32 R47, RZ, RZ, R58 ;  /* 0x000000ffff2f7224 */ /* 0x000fe400078e003a */
[----:B--2---:R-:W-:Y:S01]  /*67a90*/  IMAD.X R57, R57, 0x1, R244, P3 ;  /* 0x0000000139397824 */ /* 0x004fe200018e06f4 */
[----:B------:R-:W-:Y:S04]  /*67aa0*/  STL [R1+0x35ec], R58 ;  /* 0x0035ec3a01007387 */ /* 0x000fe80000100800 */
[----:B------:R2:W-:Y:S04]  /*67ab0*/  LDGSTS.E [R44+0x5700], desc[UR42][R46.64], P0 ;  /* 0x057000002e2c7fae */ /* 0x0005e800081a102a */
[----:B------:R4:W-:Y:S04]  /*67ac0*/  STL [R1+0x36b8], R52 ;  /* 0x0036b83401007387 */ /* 0x0009e80000100800 */
[----:B------:R-:W3:Y:S04]  /*67ad0*/  LDL.LU R59, [R1+0x36e0] ;  /* 0x0036e000013b7983 */ /* 0x000ee80000300800 */
[----:B------:R-:W-:Y:S04]  /*67ae0*/  STL [R1+0x36b4], R57 ;  /* 0x0036b43901007387 */ /* 0x000fe80000100800 */
[----:B-1----:R-:W3:Y:S04]  /*67af0*/  LDL.LU R48, [R1+0x36e8] ;  /* 0x0036e80001307983 */ /* 0x002ee80000300800 */
[----:B------:R-:W3:Y:S01]  /*67b00*/  LDL.LU R60, [R1+0x36dc] ;  /* 0x0036dc00013c7983 */ /* 0x000ee20000300800 */
[----:B------:R-:W-:Y:S01]  /*67b10*/  IADD3 R50, P0, PT, R50, R245, RZ ;  /* 0x000000f532327210 */ /* 0x000fe20007f1e0ff */
[----:B--2---:R-:W-:-:S02]  /*67b20*/  IMAD.MOV.U32 R46, RZ, RZ, R52 ;  /* 0x000000ffff2e7224 */ /* 0x004fc400078e0034 */
[----:B------:R-:W-:Y:S01]  /*67b30*/  IMAD.MOV.U32 R47, RZ, RZ, R57 ;  /* 0x000000ffff2f7224 */ /* 0x000fe200078e0039 */
[----:B------:R-:W-:Y:S01]  /*67b40*/  IADD3 R49, P2, PT, R49, R245, RZ ;  /* 0x000000f531317210 */ /* 0x000fe20007f5e0ff */
[----:B----4-:R-:W2:Y:S04]  /*67b50*/  LDL.LU R52, [R1+0x36e4] ;  /* 0x0036e40001347983 */ /* 0x010ea80000300800 */
        /* <DEDUP_REMOVED lines=8> */
[----:B----4-:R-:W4:Y:S04]  /*67be0*/  LDL.LU R50, [R1+0x36f0] ;  /* 0x0036f00001327983 */ /* 0x010f280000300800 */
[----:B------:R1:W-:Y:S04]  /*67bf0*/  STL [R1+0x36c4], R53 ;  /* 0x0036c43501007387 */ /* 0x0003e80000100800 */
[----:B------:R1:W-:Y:S01]  /*67c00*/  LDGSTS.E [R44+0x7100], desc[UR42][R46.64], P1 ;  /* 0x071000002e2c7fae */ /* 0x0003e200089a102a */
[----:B------:R-:W-:Y:S01]  /*67c10*/  IADD3 R54, P0, PT, R54, R245, RZ ;  /* 0x000000f536367210 */ /* 0x000fe20007f1e0ff */
[----:B-1----:R-:W-:-:S02]  /*67c20*/  IMAD.MOV.U32 R47, RZ, RZ, R53 ;  /* 0x000000ffff2f7224 */ /* 0x002fc400078e0035 */
[----:B------:R-:W4:Y:S01]  /*67c30*/  LDL.LU R53, [R1+0x36ec] ;  /* 0x0036ec0001357983 */ /* 0x000f220000300800 */
[----:B------:R-:W-:Y:S01]  /*67c40*/  IMAD.MOV.U32 R46, RZ, RZ, R49 ;  /* 0x000000ffff2e7224 */ /* 0x000fe200078e0031 */
[----:B------:R-:W-:Y:S02]  /*67c50*/  IADD3 R45, P2, PT, R45, R245, RZ ;  /* 0x000000f52d2d7210 */ /* 0x000fe40007f5e0ff */
[----:B------:R-:W4:Y:S04]  /*67c60*/  LDL.LU R57, [R1+0x37b8] ;  /* 0x0037b80001397983 */ /* 0x000f280000300800 */
[----:B------:R-:W4:Y:S04]  /*67c70*/  LDL.LU R49, [R1+0x37c0] ;  /* 0x0037c00001317983 */ /* 0x000f280000300800 */
[----:B------:R1:W-:Y:S04]  /*67c80*/  STL [R1+0x36d0], R54 ;  /* 0x0036d03601007387 */ /* 0x0003e80000100800 */
[----:B------:R1:W-:Y:S02]  /*67c90*/  LDGSTS.E [R44+0x7200], desc[UR42][R46.64], P1 ;  /* 0x072000002e2c7fae */ /* 0x0003e400089a102a */
[----:B-1----:R-:W-:-:S02]  /*67ca0*/  IMAD.MOV.U32 R46, RZ, RZ, R54 ;  /* 0x000000ffff2e7224 */ /* 0x002fc400078e0036 */
[--C-:B---3--:R-:W-:Y:S02]  /*67cb0*/  IMAD.X R55, R55, 0x1, R244.reuse, P0 ;  /* 0x0000000137377824 */ /* 0x108fe400000e06f4 */
[----:B------:R-:W-:Y:S02]  /*67cc0*/  IMAD.X R51, R51, 0x1, R244, P2 ;  /* 0x0000000133337824 */ /* 0x000fe400010e06f4 */
[----:B------:R-:W-:Y:S01]  /*67cd0*/  IMAD.MOV.U32 R47, RZ, RZ, R55 ;  /* 0x000000ffff2f7224 */ /* 0x000fe200078e0037 */
[----:B------:R-:W-:Y:S04]  /*67ce0*/  STL [R1+0x36cc], R55 ;  /* 0x0036cc3701007387 */ /* 0x000fe80000100800 */
[----:B------:R-:W-:Y:S04]  /*67cf0*/  STL [R1+0x36d8], R45 ;  /* 0x0036d82d01007387 */ /* 0x000fe80000100800 */
[----:B------:R-:W3:Y:S04]  /*67d00*/  LDL.LU R58, [R1+0x37b4] ;  /* 0x0037b400013a7983 */ /* 0x000ee80000300800 */
[----:B------:R1:W-:Y:S04]  /*67d10*/  STL [R1+0x36d4], R51 ;  /* 0x0036d43301007387 */ /* 0x0003e80000100800 */
[----:B------:R-:W3:Y:S04]  /*67d20*/  LDL.LU R54, [R1+0x37bc] ;  /* 0x0037bc0001367983 */ /* 0x000ee80000300800 */
[----:B------:R1:W-:Y:S04]  /*67d30*/  LDGSTS.E [R44+0x7300], desc[UR42][R46.64], P1 ;  /* 0x073000002e2c7fae */ /* 0x0003e800089a102a */
[----:B------:R-:W3:Y:S01]  /*67d40*/  LDL.LU R56, [R1+0x37c4] ;  /* 0x0037c40001387983 */ /* 0x000ee20000300800 */
[----:B-1----:R-:W-:-:S03]  /*67d50*/  IMAD.MOV.U32 R47, RZ, RZ, R51 ;  /* 0x000000ffff2f7224 */ /* 0x002fc600078e0033 */
[----:B------:R-:W3:Y:S01]  /*67d60*/  LDL.LU R51, [R1+0x37c8] ;  /* 0x0037c80001337983 */ /* 0x000ee20000300800 */
[----:B------:R-:W-:-:S03]  /*67d70*/  IMAD.MOV.U32 R46, RZ, RZ, R45 ;  /* 0x000000ffff2e7224 */ /* 0x000fc600078e002d */
[----:B------:R-:W3:Y:S04]  /*67d80*/  LDL.LU R55, [R1+0x37cc] ;  /* 0x0037cc0001377983 */ /* 0x000ee80000300800 */
[----:B------:R-:W3:Y:S04]  /*67d90*/  LDL.LU R45, [R1+0x37d0] ;  /* 0x0037d000012d7983 */ /* 0x000ee80000300800 */
[----:B------:R1:W-:Y:S01]  /*67da0*/  LDGSTS.E [R44+0x7400], desc[UR42][R46.64], P1 ;  /* 0x074000002e2c7fae */ /* 0x0003e200089a102a */
[----:B------:R-:W-:Y:S01]  /*67db0*/  UISETP.GT.AND UP1, UPT, UR14, 0x12, UPT ;  /* 0x000000120e00788c */ /* 0x000fe2000bf24270 */
[----:B------:R-:W-:-:S02]  /*67dc0*/  IADD3 R59, P0, PT, R59, R245, RZ ;  /* 0x000000f53b3b7210 */ /* 0x000fc40007f1e0ff */
[----:B------:R-:W-:-:S03]  /*67dd0*/  IADD3 R48, P2, PT, R48, R245, RZ ;  /* 0x000000f530307210 */ /* 0x000fc60007f5e0ff */
[----:B------:R-:W-:Y:S02]  /*67de0*/  IMAD.X R60, R60, 0x1, R244, P0 ;  /* 0x000000013c3c7824 */ /* 0x000fe400000e06f4 */
[----:B-1----:R-:W-:Y:S02]  /*67df0*/  IMAD.MOV.U32 R46, RZ, RZ, R59 ;  /* 0x000000ffff2e7224 */ /* 0x002fe400078e003b */
[----:B------:R-:W-:Y:S01]  /*67e00*/  IMAD.MOV.U32 R47, RZ, RZ, R60 ;  /* 0x000000ffff2f7224 */ /* 0x000fe200078e003c */
[----:B------:R-:W-:Y:S04]  /*67e10*/  STL [R1+0x36e0], R59 ;  /* 0x0036e03b01007387 */ /* 0x000fe80000100800 */
[----:B------:R-:W-:Y:S01]  /*67e20*/  STL [R1+0x36dc], R60 ;  /* 0x0036dc3c01007387 */ /* 0x000fe20000100800 */
[----:B--2---:R-:W-:-:S03]  /*67e30*/  IMAD.X R52, R52, 0x1, R244, P2 ;  /* 0x0000000134347824 */ /* 0x004fc600010e06f4 */
[----:B------:R1:W-:Y:S04]  /*67e40*/  LDGSTS.E [R44+0x7500], desc[UR42][R46.64], P1 ;  /* 0x075000002e2c7fae */ /* 0x0003e800089a102a */
[----:B------:R-:W-:Y:S04]  /*67e50*/  STL [R1+0x36e8], R48 ;  /* 0x0036e83001007387 */ /* 0x000fe80000100800 */
[----:B------:R2:W-:Y:S01]  /*67e60*/  STL [R1+0x36e4], R52 ;  /* 0x0036e43401007387 */ /* 0x0005e20000100800 */
[----:B------:R-:W-:Y:S01]  /*67e70*/  USEL UR11, URZ, 0x4, !UP1 ;  /* 0x00000004ff0b7887 */ /* 0x000fe2000c800000 */
[----:B-1----:R-:W-:-:S02]  /*67e80*/  IMAD.MOV.U32 R46, RZ, RZ, R48 ;  /* 0x000000ffff2e7224 */ /* 0x002fc400078e0030 */
[----:B------:R-:W-:Y:S02]  /*67e90*/  IMAD.MOV.U32 R47, RZ, RZ, R52 ;  /* 0x000000ffff2f7224 */ /* 0x000fe400078e0034 */
[----:B--2---:R-:W2:Y:S04]  /*67ea0*/  LDL.LU R52, [R1+0x37d8] ;  /* 0x0037d80001347983 */ /* 0x004ea80000300800 */
[----:B------:R-:W2:Y:S04]  /*67eb0*/  LDL.LU R48, [R1+0x37e0] ;  /* 0x0037e00001307983 */ /* 0x000ea80000300800 */
[----:B------:R1:W-:Y:S01]  /*67ec0*/  LDGSTS.E [R44+0x7600], desc[UR42][R46.64], P1 ;  /* 0x076000002e2c7fae */ /* 0x0003e200089a102a */
[----:B------:R-:W-:Y:S01]  /*67ed0*/  USEL UR11, UR11, URZ, !UP0 ;  /* 0x000000ff0b0b7287 */ /* 0x000fe2000c000000 */
[----:B----4-:R-:W-:-:S05]  /*67ee0*/  IADD3 R50, P0, PT, R50, R245, RZ ;  /* 0x000000f532327210 */ /* 0x010fca0007f1e0ff */
[----:B------:R-:W-:Y:S01]  /*67ef0*/  STL [R1+0x36f0], R50 ;  /* 0x0036f03201007387 */ /* 0x000fe20000100800 */
[----:B-1----:R-:W-:Y:S02]  /*67f00*/  IMAD.MOV.U32 R46, RZ, RZ, R50 ;  /* 0x000000ffff2e7224 */ /* 0x002fe400078e0032 */
[----:B------:R-:W-:-:S04]  /*67f10*/  IMAD.X R53, R53, 0x1, R244, P0 ;  /* 0x0000000135357824 */ /* 0x000fc800000e06f4 */
[----:B------:R-:W-:Y:S01]  /*67f20*/  IMAD.MOV.U32 R47, RZ, RZ, R53 ;  /* 0x000000ffff2f7224 */ /* 0x000fe200078e0035 */
[----:B------:R1:W-:Y:S01]  /*67f30*/  STL [R1+0x36ec], R53 ;  /* 0x0036ec3501007387 */ /* 0x0003e20000100800 */
[----:B------:R-:W-:-:S03]  /*67f40*/  ISETP.NE.U32.AND P0, PT, RZ, UR11, PT ;  /* 0x0000000bff007c0c */ /* 0x000fc6000bf05070 */
[----:B------:R4:W-:Y:S04]  /*67f50*/  LDGSTS.E [R44+0x7700], desc[UR42][R46.64], P1 ;  /* 0x077000002e2c7fae */ /* 0x0009e800089a102a */
[----:B-1----:R-:W2:Y:S04]  /*67f60*/  LDL.LU R53, [R1+0x37d4] ;  /* 0x0037d40001357983 */ /* 0x002ea80000300800 */
[----:B------:R-:W2:Y:S01]  /*67f70*/  LDL.LU R50, [R1+0x37dc] ;  /* 0x0037dc0001327983 */ /* 0x000ea20000300800 */
[-C--:B------:R-:W-:Y:S02]  /*67f80*/  IADD3 R57, P1, PT, R57, R245.reuse, RZ ;  /* 0x000000f539397210 */ /* 0x080fe40007f3e0ff */
[----:B------:R-:W-:-:S03]  /*67f90*/  IADD3 R49, P2, PT, R49, R245, RZ ;  /* 0x000000f531317210 */ /* 0x000fc60007f5e0ff */
[----:B----4-:R-:W-:Y:S01]  /*67fa0*/  IMAD.MOV.U32 R46, RZ, RZ, R57 ;  /* 0x000000ffff2e7224 */ /* 0x010fe200078e0039 */
[----:B------:R-:W-:Y:S01]  /*67fb0*/  STL [R1+0x37b8], R57 ;  /* 0x0037b83901007387 */ /* 0x000fe20000100800 */
[--C-:B---3--:R-:W-:Y:S02]  /*67fc0*/  IMAD.X R58, R58, 0x1, R244.reuse, P1 ;  /* 0x000000013a3a7824 */ /* 0x108fe400008e06f4 */
        /* <DEDUP_REMOVED lines=27> */
[----:B------:R-:W-:-:S03]  /*68180*/  IMAD.MOV.U32 R46, RZ, RZ, R45 ;  /* 0x000000ffff2e7224 */ /* 0x000fc600078e002d */
[----:B------:R-:W3:Y:S04]  /*68190*/  LDL.LU R57, [R1+0x38c0] ;  /* 0x0038c00001397983 */ /* 0x000ee80000300800 */
[----:B------:R-:W3:Y:S04]  /*681a0*/  LDL.LU R45, [R1+0x38c8] ;  /* 0x0038c800012d7983 */ /* 0x000ee80000300800 */
[----:B------:R1:W-:Y:S01]  /*681b0*/  LDGSTS.E [R44+0x9300], desc[UR42][R46.64], P0 ;  /* 0x093000002e2c7fae */ /* 0x0003e200081a102a */
[-C--:B--2---:R-:W-:Y:S02]  /*681c0*/  IADD3 R52, P1, PT, R52, R245.reuse, RZ ;  /* 0x000000f534347210 */ /* 0x084fe40007f3e0ff */
[----:B------:R-:W-:-:S03]  /*681d0*/  IADD3 R48, P2, PT, R48, R245, RZ ;  /* 0x000000f530307210 */ /* 0x000fc60007f5e0ff */
[----:B------:R-:W-:Y:S01]  /*681e0*/  STL [R1+0x37d8], R52 ;  /* 0x0037d83401007387 */ /* 0x000fe20000100800 */
[----:B-1----:R-:W-:Y:S02]  /*681f0*/  IMAD.MOV.U32 R46, RZ, RZ, R52 ;  /* 0x000000ffff2e7224 */ /* 0x002fe400078e0034 */
        /* <DEDUP_REMOVED lines=36> */
[----:B------:R-:W-:-:S03]  /*68440*/  UISETP.GT.AND UP1, UPT, UR14, 0x16, UPT ;  /* 0x000000160e00788c */ /* 0x000fc6000bf24270 */
[----:B------:R1:W-:Y:S04]  /*68450*/  LDGSTS.E [R44+0x9700], desc[UR42][R46.64], P0 ;  /* 0x097000002e2c7fae */ /* 0x0003e800081a102a */
[----:B----4-:R-:W4:Y:S01]  /*68460*/  LDL.LU R55, [R1+0x38e4] ;  /* 0x0038e40001377983 */ /* 0x010f220000300800 */
        /* <DEDUP_REMOVED lines=10> */
[--C-:B--2---:R-:W-:Y:S02]  /*68510*/  IMAD.X R58, R58, 0x1, R244.reuse, P0 ;  /* 0x000000013a3a7824 */ /* 0x104fe400000e06f4 */
        /* <DEDUP_REMOVED lines=21> */
[----:B------:R-:W-:Y:S01]  /*68670*/  IMAD.MOV.U32 R47, RZ, RZ, R53 ;  /* 0x000000ffff2f7224 */ /* 0x000fe200078e0035 */
[----:B------:R-:W2:Y:S04]  /*68680*/  LDL.LU R52, [R1+0x39c0] ;  /* 0x0039c00001347983 */ /* 0x000ea80000300800 */
[----:B------:R-:W2:Y:S04]  /*68690*/  LDL.LU R57, [R1+0x39b4] ;  /* 0x0039b40001397983 */ /* 0x000ea80000300800 */
[----:B------:R-:W2:Y:S04]  /*686a0*/  LDL.LU R53, [R1+0x39bc] ;  /* 0x0039bc0001357983 */ /* 0x000ea80000300800 */
[----:B------:R1:W-:Y:S02]  /*686b0*/  LDGSTS.E [R44+0xb300], desc[UR42][R46.64], P1 ;  /* 0x0b3000002e2c7fae */ /* 0x0003e400089a102a */
[----:B-1----:R-:W-:-:S02]  /*686c0*/  IMAD.MOV.U32 R46, RZ, RZ, R48 ;  /* 0x000000ffff2e7224 */ /* 0x002fc400078e0030 */
        /* <DEDUP_REMOVED lines=22> */
[----:B------:R-:W3:Y:S01]  /*68830*/  LDL.LU R58, [R1+0x39e0] ;  /* 0x0039e000013a7983 */ /* 0x000ee20000300800 */
        /* <DEDUP_REMOVED lines=18> */
[----:B-1----:R-:W-:Y:S02]  /*68960*/  IMAD.MOV.U32 R46, RZ, RZ, R56 ;  /* 0x000000ffff2e7224 */ /* 0x002fe400078e0038 */
[----:B------:R-:W-:Y:S01]  /*68970*/  IMAD.MOV.U32 R47, RZ, RZ, R57 ;  /* 0x000000ffff2f7224 */ /* 0x000fe200078e0039 */
[----:B------:R-:W-:Y:S01]  /*68980*/  STL [R1+0x39b4], R57 ;  /* 0x0039b43901007387 */ /* 0x000fe20000100800 */
[----:B------:R-:W-:-:S03]  /*68990*/  IMAD.X R53, R53, 0x1, R244, P2 ;  /* 0x0000000135357824 */ /* 0x000fc600010e06f4 */
[----:B------:R-:W-:Y:S04]  /*689a0*/  STL [R1+0x39c0], R52 ;  /* 0x0039c03401007387 */ /* 0x000fe80000100800 */
[----:B------:R-:W2:Y:S04]  /*689b0*/  LDL.LU R62, [R1+0x39e4] ;  /* 0x0039e400013e7983 */ /* 0x000ea80000300800 */
[----:B------:R1:W-:Y:S04]  /*689c0*/  LDGSTS.E [R44+0xd000], desc[UR42][R46.64], P0 ;  /* 0x0d0000002e2c7fae */ /* 0x0003e800081a102a */
[----:B------:R-:W-:Y:S04]  /*689d0*/  STL [R1+0x39bc], R53 ;  /* 0x0039bc3501007387 */ /* 0x000fe80000100800 */
[----:B------:R-:W2:Y:S01]  /*689e0*/  LDL.LU R60, [R1+0x39ec] ;  /* 0x0039ec00013c7983 */ /* 0x000ea20000300800 */
[----:B------:R-:W-:-:S02]  /*689f0*/  IADD3 R50, P1, PT, R50, R245, RZ ;  /* 0x000000f532327210 */ /* 0x000fc40007f3e0ff */
[----:B------:R-:W-:Y:S01]  /*68a00*/  IADD3 R48, P2, PT, R48, R245, RZ ;  /* 0x000000f530307210 */ /* 0x000fe20007f5e0ff */
[----:B-1----:R-:W-:Y:S02]  /*68a10*/  IMAD.MOV.U32 R46, RZ, RZ, R52 ;  /* 0x000000ffff2e7224 */ /* 0x002fe400078e0034 */
[----:B------:R-:W-:Y:S01]  /*68a20*/  IMAD.MOV.U32 R47, RZ, RZ, R53 ;  /* 0x000000ffff2f7224 */ /* 0x000fe200078e0035 */
[----:B------:R-:W-:Y:S04]  /*68a30*/  STL [R1+0x39c8], R50 ;  /* 0x0039c83201007387 */ /* 0x000fe80000100800 */
[----:B------:R1:W-:Y:S02]  /*68a40*/  LDGSTS.E [R44+0xd100], desc[UR42][R46.64], P0 ;  /* 0x0d1000002e2c7fae */ /* 0x0003e400081a102a */
[----:B-1----:R-:W-:-:S02]  /*68a50*/  IMAD.MOV.U32 R46, RZ, RZ, R50 ;  /* 0x000000ffff2e7224 */ /* 0x002fc400078e0032 */
        /* <DEDUP_REMOVED lines=32> */
[----:B------:R-:W-:-:S05]  /*68c60*/  IADD3 R61, P1, PT, R61, R245, RZ ;  /* 0x000000f53d3d7210 */ /* 0x000fca0007f3e0ff */
[----:B-1----:R-:W-:Y:S01]  /*68c70*/  IMAD.MOV.U32 R46, RZ, RZ, R61 ;  /* 0x000000ffff2e7224 */ /* 0x002fe200078e003d */
[----:B--2---:R-:W-:Y:S01]  /*68c80*/  IADD3 R45, P2, PT, R45, R245, RZ ;  /* 0x000000f52d2d7210 */ /* 0x004fe20007f5e0ff */
[----:B------:R-:W-:-:S04]  /*68c90*/  IMAD.X R62, R62, 0x1, R244, P1 ;  /* 0x000000013e3e7824 */ /* 0x000fc800008e06f4 */
[----:B------:R-:W-:Y:S02]  /*68ca0*/  IMAD.MOV.U32 R47, RZ, RZ, R62 ;  /* 0x000000ffff2f7224 */ /* 0x000fe400078e003e */
[----:B------:R-:W-:-:S03]  /*68cb0*/  IMAD.X R60, R60, 0x1, R244, P2 ;  /* 0x000000013c3c7824 */ /* 0x000fc600010e06f4 */
[----:B------:R1:W-:Y:S04]  /*68cc0*/  LDGSTS.E [R44+0xd600], desc[UR42][R46.64], P0 ;  /* 0x0d6000002e2c7fae */ /* 0x0003e800081a102a */
[----:B------:R-:W-:Y:S04]  /*68cd0*/  STL [R1+0x39e8], R61 ;  /* 0x0039e83d01007387 */ /* 0x000fe80000100800 */
[----:B------:R2:W-:Y:S01]  /*68ce0*/  STL [R1+0x39e4], R62 ;  /* 0x0039e43e01007387 */ /* 0x0005e20000100800 */
[----:B-1----:R-:W-:Y:S02]  /*68cf0*/  IMAD.MOV.U32 R46, RZ, RZ, R45 ;  /* 0x000000ffff2e7224 */ /* 0x002fe400078e002d */
[----:B------:R-:W-:-:S05]  /*68d00*/  IMAD.MOV.U32 R47, RZ, RZ, R60 ;  /* 0x000000ffff2f7224 */ /* 0x000fca00078e003c */
[----:B------:R3:W-:Y:S04]  /*68d10*/  LDGSTS.E [R44+0xd700], desc[UR42][R46.64], P0 ;  /* 0x0d7000002e2c7fae */ /* 0x0007e800081a102a */
[----:B------:R1:W-:Y:S04]  /*68d20*/  STL [R1+0x39f0], R45 ;  /* 0x0039f02d01007387 */ /* 0x0003e80000100800 */
[----:B------:R1:W-:Y:S04]  /*68d30*/  STL [R1+0x39ec], R60 ;  /* 0x0039ec3c01007387 */ /* 0x0003e80000100800 */
[----:B------:R-:W4:Y:S04]  /*68d40*/  LDL.LU R68, [R1+0x33f4] ;  /* 0x0033f40001447983 */ /* 0x000f280000300800 */
[----:B------:R-:W4:Y:S04]  /*68d50*/  LDL.LU R67, [R1+0x33f8] ;  /* 0x0033f80001437983 */ /* 0x000f280000300800 */
[----:B------:R-:W4:Y:S04]  /*68d60*/  LDL.LU R66, [R1+0x33fc] ;  /* 0x0033fc0001427983 */ /* 0x000f280000300800 */
[----:B------:R-:W4:Y:S04]  /*68d70*/  LDL.LU R65, [R1+0x3400] ;  /* 0x0034000001417983 */ /* 0x000f280000300800 */
[----:B------:R-:W4:Y:S04]  /*68d80*/  LDL.LU R64, [R1+0x3404] ;  /* 0x0034040001407983 */ /* 0x000f280000300800 */
[----:B------:R-:W4:Y:S04]  /*68d90*/  LDL.LU R63, [R1+0x3408] ;  /* 0x00340800013f7983 */ /* 0x000f280000300800 */
[----:B--2---:R-:W2:Y:S04]  /*68da0*/  LDL.LU R62, [R1+0x340c] ;  /* 0x00340c00013e7983 */ /* 0x004ea80000300800 */
[----:B------:R-:W2:Y:S01]  /*68db0*/  LDL.LU R61, [R1+0x3410] ;  /* 0x00341000013d7983 */ /* 0x000ea20000300800 */
[----:B---3--:R-:W-:-:S05]  /*68dc0*/  IADD3 R46, P0, PT, R48, R245, RZ ;  /* 0x000000f5302e7210 */ /* 0x008fca0007f1e0ff */
[----:B-1----:R-:W-:Y:S01]  /*68dd0*/  IMAD.X R45, R49, 0x1, R244, P0 ;  /* 0x00000001312d7824 */ /* 0x002fe200000e06f4 */
        /* <DEDUP_REMOVED lines=37> */
[----:B------:R-:W-:Y:S04]  /*69030*/  STL.64 [R1+0x3278], R70 ;  /* 0x0032784601007387 */ /* 0x000fe80000100a00 */
[----:B------:R-:W3:Y:S04]  /*69040*/  LDL.LU R51, [R1+0x3418] ;  /* 0x0034180001337983 */ /* 0x000ee80000300800 */
[----:B------:R-:W4:Y:S04]  /*69050*/  LDL.LU R48, [R1+0x3420] ;  /* 0x0034200001307983 */ /* 0x000f280000300800 */
[----:B------:R-:W4:Y:S04]  /*69060*/  LDL.LU R54, [R1+0x3414] ;  /* 0x0034140001367983 */ /* 0x000f280000300800 */
[----:B------:R-:W4:Y:S01]  /*69070*/  LDL.LU R52, [R1+0x341c] ;  /* 0x00341c0001347983 */ /* 0x000f220000300800 */
[----:B------:R-:W-:-:S04]  /*69080*/  UISETP.GT.AND UP1, UPT, UR14, 0x1e, UPT ;  /* 0x0000001e0e00788c */ /* 0x000fc8000bf24270 */
[----:B------:R-:W-:-:S04]  /*69090*/  USEL UR11, URZ, 0x4, !UP1 ;  /* 0x00000004ff0b7887 */ /* 0x000fc8000c800000 */
[----:B------:R-:W-:-:S06]  /*690a0*/  USEL UR11, UR11, URZ, !UP0 ;  /* 0x000000ff0b0b7287 */ /* 0x000fcc000c000000 */
[----:B------:R-:W-:Y:S01]  /*690b0*/  ISETP.NE.U32.AND P0, PT, RZ, UR11, PT ;  /* 0x0000000bff007c0c */ /* 0x000fe2000bf05070 */
[----:B------:R-:W-:-:S04]  /*690c0*/  UISETP.GT.AND UP1, UPT, UR14, 0x3, UPT ;  /* 0x000000030e00788c */ /* 0x000fc8000bf24270 */
        /* <DEDUP_REMOVED lines=8> */
[----:B------:R-:W-:Y:S04]  /*69150*/  LDGSTS.E [R44+0xf600], desc[UR42][R72.64], P0 ;  /* 0x0f600000482c7fae */ /* 0x000fe800081a102a */
[----:B------:R1:W-:Y:S01]  /*69160*/  LDGSTS.E [R44+0xf700], desc[UR42][R70.64], P0 ;  /* 0x0f700000462c7fae */ /* 0x0003e200081a102a */
[----:B------:R-:W-:-:S02]  /*69170*/  ISETP.NE.U32.AND P0, PT, RZ, UR11, PT ;  /* 0x0000000bff007c0c */ /* 0x000fc4000bf05070 */
[----:B------:R-:W-:-:S05]  /*69180*/  LOP3.LUT R69, R69, 0x60, RZ, 0x3c, !PT ;  /* 0x0000006045457812 */ /* 0x000fca00078e3cff */
[----:B-1----:R-:W-:Y:S01]  /*69190*/  VIADD R44, R69, UR12 ;  /* 0x0000000c452c7c36 */ /* 0x002fe20008000000 */
[-C--:B------:R-:W-:Y:S02]  /*691a0*/  IADD3 R67, P1, PT, R67, R245.reuse, RZ ;  /* 0x000000f543437210 */ /* 0x080fe40007f3e0ff */
        /* <DEDUP_REMOVED lines=10> */
[----:B--2---:R-:W-:-:S03]  /*69250*/  IADD3 R61, P2, PT, R61, R245, RZ ;  /* 0x000000f53d3d7210 */ /* 0x004fc60007f5e0ff */
[--C-:B------:R-:W-:Y:S01]  /*69260*/  IMAD.X R64, R64, 0x1, R244.reuse, P1 ;  /* 0x0000000140407824 */ /* 0x100fe200008e06f4 */
[----:B------:R-:W-:Y:S01]  /*69270*/  STL [R1+0x3408], R63 ;  /* 0x0034083f01007387 */ /* 0x000fe20000100800 */
[----:B------:R-:W-:-:S03]  /*69280*/  IMAD.X R62, R62, 0x1, R244, P2 ;  /* 0x000000013e3e7824 */ /* 0x000fc600010e06f4 */
[----:B------:R-:W-:Y:S04]  /*69290*/  STL [R1+0x3404], R64 ;  /* 0x0034044001007387 */ /* 0x000fe80000100800 */
[----:B------:R-:W-:Y:S04]  /*692a0*/  STL [R1+0x3410], R61 ;  /* 0x0034103d01007387 */ /* 0x000fe80000100800 */
[----:B------:R-:W2:Y:S01]  /*692b0*/  LDL.LU R55, [R1+0x3430] ;  /* 0x0034300001377983 */ /* 0x000ea20000300800 */
[----:B------:R-:W-:Y:S02]  /*692c0*/  IMAD.MOV.U32 R46, RZ, RZ, R67 ;  /* 0x000000ffff2e7224 */ /* 0x000fe400078e0043 */
[----:B------:R-:W-:Y:S01]  /*692d0*/  IMAD.MOV.U32 R47, RZ, RZ, R68 ;  /* 0x000000ffff2f7224 */ /* 0x000fe200078e0044 */
[----:B------:R-:W-:Y:S04]  /*692e0*/  STL [R1+0x340c], R62 ;  /* 0x00340c3e01007387 */ /* 0x000fe80000100800 */
[----:B------:R-:W2:Y:S04]  /*692f0*/  LDL.LU R59, [R1+0x34f8] ;  /* 0x0034f800013b7983 */ /* 0x000ea80000300800 */
        /* <DEDUP_REMOVED lines=33> */
[----:B------:R-:W-:-:S04]  /*69510*/  USEL UR11, URZ, 0x4, !UP1 ;  /* 0x00000004ff0b7887 */ /* 0x000fc8000c800000 */
[----:B------:R-:W-:Y:S01]  /*69520*/  USEL UR11, UR11, URZ, !UP0 ;  /* 0x000000ff0b0b7287 */ /* 0x000fe2000c000000 */
[----:B------:R-:W-:-:S05]  /*69530*/  IADD3 R45, P1, PT, R45, R245, RZ ;  /* 0x000000f52d2d7210 */ /* 0x000fca0007f3e0ff */
[----:B------:R-:W-:Y:S01]  /*69540*/  IMAD.X R53, R53, 0x1, R244, P1 ;  /* 0x0000000135357824 */ /* 0x000fe200008e06f4 */
[----:B------:R-:W-:Y:S04]  /*69550*/  STL [R1+0x3428], R45 ;  /* 0x0034282d01007387 */ /* 0x000fe80000100800 */
[----:B------:R1:W-:Y:S04]  /*69560*/  STL [R1+0x3424], R53 ;  /* 0x0034243501007387 */ /* 0x0003e80000100800 */
[----:B------:R-:W3:Y:S04]  /*69570*/  LDL.LU R54, [R1+0x350c] ;  /* 0x00350c0001367983 */ /* 0x000ee80000300800 */
[----:B------:R-:W3:Y:S01]  /*69580*/  LDL.LU R57, [R1+0x3514] ;  /* 0x0035140001397983 */ /* 0x000ee20000300800 */
[----:B--2---:R-:W-:Y:S01]  /*69590*/  IADD3 R55, P2, PT, R55, R245, RZ ;  /* 0x000000f537377210 */ /* 0x004fe20007f5e0ff */
[----:B-1----:R-:W-:-:S02]  /*695a0*/  IMAD.MOV.U32 R46, RZ, RZ, R45 ;  /* 0x000000ffff2e7224 */ /* 0x002fc400078e002d */
[----:B------:R-:W-:Y:S02]  /*695b0*/  IMAD.MOV.U32 R47, RZ, RZ, R53 ;  /* 0x000000ffff2f7224 */ /* 0x000fe400078e0035 */
[----:B------:R-:W-:Y:S01]  /*695c0*/  IMAD.X R58, R58, 0x1, R244, P2 ;  /* 0x000000013a3a7824 */ /* 0x000fe200010e06f4 */
[----:B------:R-:W-:Y:S02]  /*695d0*/  IADD3 R59, P3, PT, R59, R245, RZ ;  /* 0x000000f53b3b7210 */ /* 0x000fe40007f7e0ff */
[----:B------:R1:W-:Y:S04]  /*695e0*/  LDGSTS.E [R44+0x1e00], desc[UR42][R46.64], P0 ;  /* 0x01e000002e2c7fae */ /* 0x0003e800081a102a */
[----:B------:R-:W2:Y:S04]  /*695f0*/  LDL.LU R53, [R1+0x3520] ;  /* 0x0035200001357983 */ /* 0x000ea80000300800 */
[----:B------:R-:W2:Y:S01]  /*69600*/  LDL.LU R45, [R1+0x3528] ;  /* 0x00352800012d7983 */ /* 0x000ea20000300800 */
[----:B------:R-:W-:-:S03]  /*69610*/  ISETP.NE.U32.AND P1, PT, RZ, UR11, PT ;  /* 0x0000000bff007c0c */ /* 0x000fc6000bf25070 */
[----:B------:R-:W-:Y:S04]  /*69620*/  STL [R1+0x3430], R55 ;  /* 0x0034303701007387 */ /* 0x000fe80000100800 */
[----:B------:R1:W-:Y:S04]  /*69630*/  STL [R1+0x342c], R58 ;  /* 0x00342c3a01007387 */ /* 0x0003e80000100800 */
[----:B------:R-:W-:Y:S01]  /*69640*/  STL [R1+0x34f8], R59 ;  /* 0x0034f83b01007387 */ /* 0x000fe20000100800 */
[----:B-1----:R-:W-:Y:S02]  /*69650*/  IMAD.MOV.U32 R46, RZ, RZ, R55 ;  /* 0x000000ffff2e7224 */ /* 0x002fe400078e0037 */
[----:B------:R-:W-:-:S02]  /*69660*/  IMAD.MOV.U32 R47, RZ, RZ, R58 ;  /* 0x000000ffff2f7224 */ /* 0x000fc400078e003a */
[----:B------:R-:W-:Y:S01]  /*69670*/  IMAD.X R60, R60, 0x1, R244, P3 ;  /* 0x000000013c3c7824 */ /* 0x000fe200018e06f4 */
[----:B------:R-:W2:Y:S04]  /*69680*/  LDL.LU R58, [R1+0x351c] ;  /* 0x00351c00013a7983 */ /* 0x000ea80000300800 */
[----:B------:R1:W-:Y:S01]  /*69690*/  LDGSTS.E [R44+0x1f00], desc[UR42][R46.64], P0 ;  /* 0x01f000002e2c7fae */ /* 0x0003e200081a102a */
[-C--:B------:R-:W-:Y:S02]  /*696a0*/  IADD3 R50, P0, PT, R50, R245.reuse, RZ ;  /* 0x000000f532327210 */ /* 0x080fe40007f1e0ff */
[----:B------:R-:W-:Y:S01]  /*696b0*/  IADD3 R49, P2, PT, R49, R245, RZ ;  /* 0x000000f531317210 */ /* 0x000fe20007f5e0ff */
[----:B------:R-:W-:Y:S04]  /*696c0*/  STL [R1+0x34f4], R60 ;  /* 0x0034f43c01007387 */ /* 0x000fe80000100800 */
[----:B------:R-:W2:Y:S04]  /*696d0*/  LDL.LU R55, [R1+0x3524] ;  /* 0x0035240001377983 */ /* 0x000ea80000300800 */
[----:B------:R3:W-:Y:S01]  /*696e0*/  STL [R1+0x3500], R50 ;  /* 0x0035003201007387 */ /* 0x0007e20000100800 */
[----:B-1----:R-:W-:-:S02]  /*696f0*/  IMAD.MOV.U32 R46, RZ, RZ, R59 ;  /* 0x000000ffff2e7224 */ /* 0x002fc400078e003b */
[----:B------:R-:W-:-:S05]  /*69700*/  IMAD.MOV.U32 R47, RZ, RZ, R60 ;  /* 0x000000ffff2f7224 */ /* 0x000fca00078e003c */
[----:B------:R1:W-:Y:S02]  /*69710*/  LDGSTS.E [R44+0x3800], desc[UR42][R46.64], P1 ;  /* 0x038000002e2c7fae */ /* 0x0003e400089a102a */
[----:B-1----:R-:W-:Y:S02]  /*69720*/  IMAD.MOV.U32 R46, RZ, RZ, R50 ;  /* 0x000000ffff2e7224 */ /* 0x002fe400078e0032 */
[--C-:B----4-:R-:W-:Y:S02]  /*69730*/  IMAD.X R56, R56, 0x1, R244.reuse, P0 ;  /* 0x0000000138387824 */ /* 0x110fe400000e06f4 */
[----:B---3--:R-:W-:-:S03]  /*69740*/  IMAD.X R51, R51, 0x1, R244, P2 ;  /* 0x0000000133337824 */ /* 0x008fc600010e06f4 */
[----:B------:R1:W-:Y:S04]  /*69750*/  STL [R1+0x34fc], R56 ;  /* 0x0034fc3801007387 */ /* 0x0003e80000100800 */
[----:B------:R3:W-:Y:S04]  /*69760*/  STL [R1+0x3508], R49 ;  /* 0x0035083101007387 */ /* 0x0007e80000100800 */
[----:B------:R-:W4:Y:S01]  /*69770*/  LDL.LU R50, [R1+0x3530] ;  /* 0x0035300001327983 */ /* 0x000f220000300800 */
[----:B------:R-:W-:-:S03]  /*69780*/  IMAD.MOV.U32 R47, RZ, RZ, R56 ;  /* 0x000000ffff2f7224 */ /* 0x000fc600078e0038 */
[----:B------:R3:W-:Y:S04]  /*69790*/  STL [R1+0x3504], R51 ;  /* 0x0035043301007387 */ /* 0x0007e80000100800 */
[----:B------:R3:W-:Y:S04]  /*697a0*/  LDGSTS.E [R44+0x3900], desc[UR42][R46.64], P1 ;  /* 0x039000002e2c7fae */ /* 0x0007e800089a102a */
[----:B-1----:R-:W4:Y:S01]  /*697b0*/  LDL.LU R56, [R1+0x352c] ;  /* 0x00352c0001387983 */ /* 0x002f220000300800 */
[-C--:B------:R-:W-:Y:S02]  /*697c0*/  IADD3 R52, P0, PT, R52, R245.reuse, RZ ;  /* 0x000000f534347210 */ /* 0x080fe40007f1e0ff */
[----:B------:R-:W-:Y:S01]  /*697d0*/  IADD3 R48, P2, PT, R48, R245, RZ ;  /* 0x000000f530307210 */ /* 0x000fe20007f5e0ff */
[----:B---3--:R-:W-:-:S02]  /*697e0*/  IMAD.MOV.U32 R46, RZ, RZ, R49 ;  /* 0x000000ffff2e7224 */ /* 0x008fc400078e0031 */
[----:B------:R-:W-:Y:S01]  /*697f0*/  IMAD.MOV.U32 R47, RZ, RZ, R51 ;  /* 0x000000ffff2f7224 */ /* 0x000fe200078e0033 */
        /* <DEDUP_REMOVED lines=14> */
[----:B--2---:R-:W-:-:S02]  /*698e0*/  IADD3 R53, P0, PT, R53, R245, RZ ;  /* 0x000000f535357210 */ /* 0x004fc40007f1e0ff */
[----:B------:R-:W-:Y:S01]  /*698f0*/  IADD3 R45, P2, PT, R45, R245, RZ ;  /* 0x000000f52d2d7210 */ /* 0x000fe20007f5e0ff */
[----:B------:R-:W-:Y:S02]  /*69900*/  IMAD.MOV.U32 R46, RZ, RZ, R48 ;  /* 0x000000ffff2e7224 */ /* 0x000fe400078e0030 */
[----:B------:R-:W-:Y:S02]  /*69910*/  IMAD.MOV.U32 R47, RZ, RZ, R57 ;  /* 0x000000ffff2f7224 */ /* 0x000fe400078e0039 */
[--C-:B------:R-:W-:Y:S01]  /*69920*/  IMAD.X R58, R58, 0x1, R244.reuse, P0 ;  /* 0x000000013a3a7824 */ /* 0x100fe200000e06f4 */
[----:B-1----:R-:W2:Y:S04]  /*69930*/  LDL.LU R57, [R1+0x3608] ;  /* 0x0036080001397983 */ /* 0x002ea80000300800 */
[----:B------:R-:W2:Y:S04]  /*69940*/  LDL.LU R48, [R1+0x3610] ;  /* 0x0036100001307983 */ /* 0x000ea80000300800 */
[----:B------:R-:W-:Y:S04]  /*69950*/  STL [R1+0x3520], R53 ;  /* 0x0035203501007387 */ /* 0x000fe80000100800 */
[----:B------:R1:W-:Y:S04]  /*69960*/  LDGSTS.E [R44+0x3c00], desc[UR42][R46.64], P1 ;  /* 0x03c000002e2c7fae */ /* 0x0003e800089a102a */
[----:B------:R1:W-:Y:S04]  /*69970*/  STL [R1+0x351c], R58 ;  /* 0x00351c3a01007387 */ /* 0x0003e80000100800 */
[----:B------:R-:W-:Y:S01]  /*69980*/  STL [R1+0x3528], R45 ;  /* 0x0035282d01007387 */ /* 0x000fe20000100800 */
[----:B------:R-:W-:-:S02]  /*69990*/  IMAD.X R55, R55, 0x1, R244, P2 ;  /* 0x0000000137377824 */ /* 0x000fc400010e06f4 */
[----:B-1----:R-:W-:Y:S02]  /*699a0*/  IMAD.MOV.U32 R47, RZ, RZ, R58 ;  /* 0x000000ffff2f7224 */ /* 0x002fe400078e003a */
[----:B------:R-:W2:Y:S01]  /*699b0*/  LDL.LU R58, [R1+0x3604] ;  /* 0x00360400013a7983 */ /* 0x000ea20000300800 */
[----:B------:R-:W-:-:S03]  /*699c0*/  IMAD.MOV.U32 R46, RZ, RZ, R53 ;  /* 0x000000ffff2e7224 */ /* 0x000fc600078e0035 */
[----:B------:R1:W-:Y:S04]  /*699d0*/  STL [R1+0x3524], R55 ;  /* 0x0035243701007387 */ /* 0x0003e80000100800 */
[----:B------:R-:W2:Y:S04]  /*699e0*/  LDL.LU R53, [R1+0x360c] ;  /* 0x00360c0001357983 */ /* 0x000ea80000300800 */
[----:B------:R1:W-:Y:S02]  /*699f0*/  LDGSTS.E [R44+0x3d00], desc[UR42][R46.64], P1 ;  /* 0x03d000002e2c7fae */ /* 0x0003e400089a102a */
[----:B-1----:R-:W-:-:S02]  /*69a00*/  IMAD.MOV.U32 R46, RZ, RZ, R45 ;  /* 0x000000ffff2e7224 */ /* 0x002fc400078e002d */
[----:B------:R-:W-:Y:S02]  /*69a10*/  IMAD.MOV.U32 R47, RZ, RZ, R55 ;  /* 0x000000ffff2f7224 */ /* 0x000fe400078e0037 */
[----:B------:R-:W2:Y:S04]  /*69a20*/  LDL.LU R55, [R1+0x3618] ;  /* 0x0036180001377983 */ /* 0x000ea80000300800 */
[----:B------:R-:W2:Y:S04]  /*69a30*/  LDL.LU R45, [R1+0x3620] ;  /* 0x00362000012d7983 */ /* 0x000ea80000300800 */
[----:B------:R1:W-:Y:S01]  /*69a40*/  LDGSTS.E [R44+0x3e00], desc[UR42][R46.64], P1 ;  /* 0x03e000002e2c7fae */ /* 0x0003e200089a102a */
[----:B----4-:R-:W-:-:S05]  /*69a50*/  IADD3 R50, P0, PT, R50, R245, RZ ;  /* 0x000000f532327210 */ /* 0x010fca0007f1e0ff */
[----:B------:R-:W-:Y:S01]  /*69a60*/  IMAD.X R56, R56, 0x1, R244, P0 ;  /* 0x0000000138387824 */ /* 0x000fe200000e06f4 */
[----:B------:R-:W-:Y:S03]  /*69a70*/  STL [R1+0x3530], R50 ;  /* 0x0035303201007387 */ /* 0x000fe60000100800 */
[----:B-1----:R-:W-:Y:S01]  /*69a80*/  IMAD.MOV.U32 R47, RZ, RZ, R56 ;  /* 0x000000ffff2f7224 */ /* 0x002fe200078e0038 */
[----:B------:R1:W-:Y:S01]  /*69a90*/  STL [R1+0x352c], R56 ;  /* 0x00352c3801007387 */ /* 0x0003e20000100800 */
[----:B------:R-:W-:Y:S01]  /*69aa0*/  IMAD.MOV.U32 R46, RZ, RZ, R50 ;  /* 0x000000ffff2e7224 */ /* 0x000fe200078e0032 */
[----:B------:R-:W-:Y:S02]  /*69ab0*/  UISETP.GT.AND UP1, UPT, UR14, 0xb, UPT ;  /* 0x0000000b0e00788c */ /* 0x000fe4000bf24270 */
[----:B-1----:R-:W4:Y:S04]  /*69ac0*/  LDL.LU R56, [R1+0x3614] ;  /* 0x0036140001387983 */ /* 0x002f280000300800 */
[----:B------:R-:W4:Y:S01]  /*69ad0*/  LDL.LU R50, [R1+0x361c] ;  /* 0x00361c0001327983 */ /* 0x000f220000300800 */
[----:B------:R-:W-:-:S03]  /*69ae0*/  USEL UR11, URZ, 0x4, !UP1 ;  /* 0x00000004ff0b7887 */ /* 0x000fc6000c800000 */
[----:B------:R1:W-:Y:S01]  /*69af0*/  LDGSTS.E [R44+0x3f00], desc[UR42][R46.64], P1 ;  /* 0x03f000002e2c7fae */ /* 0x0003e200089a102a */
[----:B------:R-:W-:Y:S01]  /*69b00*/  USEL UR11, UR11, URZ, !UP0 ;  /* 0x000000ff0b0b7287 */ /* 0x000fe2000c000000 */
[-C--:B---3--:R-:W-:Y:S02]  /*69b10*/  IADD3 R49, P1, PT, R49, R245.reuse, RZ ;  /* 0x000000f531317210 */ /* 0x088fe40007f3e0ff */
[----:B------:R-:W-:-:S03]  /*69b20*/  IADD3 R51, P2, PT, R51, R245, RZ ;  /* 0x000000f533337210 */ /* 0x000fc60007f5e0ff */
[----:B------:R-:W-:Y:S01]  /*69b30*/  ISETP.NE.U32.AND P0, PT, RZ, UR11, PT ;  /* 0x0000000bff007c0c */ /* 0x000fe2000bf05070 */
[----:B------:R3:W-:Y:S01]  /*69b40*/  STL [R1+0x35f8], R49 ;  /* 0x0035f83101007387 */ /* 0x0007e20000100800 */
[----:B-1----:R-:W-:Y:S02]  /*69b50*/  IMAD.MOV.U32 R46, RZ, RZ, R49 ;  /* 0x000000ffff2e7224 */ /* 0x002fe400078e0031 */
[--C-:B------:R-:W-:Y:S02]  /*69b60*/  IMAD.X R54, R54, 0x1, R244.reuse, P1 ;  /* 0x0000000136367824 */ /* 0x100fe400008e06f4 */
[----:B------:R-:W-:Y:S02]  /*69b70*/  IMAD.X R52, R52, 0x1, R244, P2 ;  /* 0x0000000134347824 */ /* 0x000fe400010e06f4 */
[----:B------:R-:W-:Y:S01]  /*69b80*/  IMAD.MOV.U32 R47, RZ, RZ, R54 ;  /* 0x000000ffff2f7224 */ /* 0x000fe200078e0036 */
[----:B------:R-:W-:Y:S04]  /*69b90*/  STL [R1+0x35f4], R54 ;  /* 0x0035f43601007387 */ /* 0x000fe80000100800 */
[----:B------:R1:W-:Y:S04]  /*69ba0*/  STL [R1+0x3600], R51 ;  /* 0x0036003301007387 */ /* 0x0003e80000100800 */
[----:B---3--:R-:W3:Y:S04]  /*69bb0*/  LDL.LU R49, [R1+0x3628] ;  /* 0x0036280001317983 */ /* 0x008ee80000300800 */
[----:B------:R1:W-:Y:S04]  /*69bc0*/  STL [R1+0x35fc], R52 ;  /* 0x0035fc3401007387 */ /* 0x0003e80000100800 */
[----:B------:R1:W-:Y:S02]  /*69bd0*/  LDGSTS.E [R44+0x5800], desc[UR42][R46.64], P0 ;  /* 0x058000002e2c7fae */ /* 0x0003e400081a102a */
[----:B-1----:R-:W-:-:S02]  /*69be0*/  IMAD.MOV.U32 R46, RZ, RZ, R51 ;  /* 0x000000ffff2e7224 */ /* 0x002fc400078e0033 */
[----:B------:R-:W3:Y:S01]  /*69bf0*/  LDL.LU R51, [R1+0x3624] ;  /* 0x0036240001337983 */ /* 0x000ee20000300800 */
[-C--:B--2---:R-:W-:Y:S01]  /*69c00*/  IADD3 R57, P1, PT, R57, R245.reuse, RZ ;  /* 0x000000f539397210 */ /* 0x084fe20007f3e0ff */
[----:B------:R-:W-:Y:S01]  /*69c10*/  IMAD.MOV.U32 R47, RZ, RZ, R52 ;  /* 0x000000ffff2f7224 */ /* 0x000fe200078e0034 */
[----:B------:R-:W-:Y:S01]  /*69c20*/  IADD3 R48, P2, PT, R48, R245, RZ ;  /* 0x000000f530307210 */ /* 0x000fe20007f5e0ff */
[----:B------:R-:W2:Y:S04]  /*69c30*/  LDL.LU R52, [R1+0x3630] ;  /* 0x0036300001347983 */ /* 0x000ea80000300800 */
[----:B------:R-:W2:Y:S01]  /*69c40*/  LDL.LU R54, [R1+0x36f8] ;  /* 0x0036f80001367983 */ /* 0x000ea20000300800 */
[----:B------:R-:W-:-:S03]  /*69c50*/  IMAD.X R58, R58, 0x1, R244, P1 ;  /* 0x000000013a3a7824 */ /* 0x000fc600008e06f4 */
[----:B------:R-:W-:Y:S04]  /*69c60*/  STL [R1+0x3608], R57 ;  /* 0x0036083901007387 */ /* 0x000fe80000100800 */
[----:B------:R1:W-:Y:S04]  /*69c70*/  LDGSTS.E [R44+0x5900], desc[UR42][R46.64], P0 ;  /* 0x059000002e2c7fae */ /* 0x0003e800081a102a */
[----:B------:R1:W-:Y:S04]  /*69c80*/  STL [R1+0x3604], R58 ;  /* 0x0036043a01007387 */ /* 0x0003e80000100800 */
[----:B------:R-:W-:Y:S01]  /*69c90*/  STL [R1+0x3610], R48 ;  /* 0x0036103001007387 */ /* 0x000fe20000100800 */
[----:B------:R-:W-:-:S02]  /*69ca0*/  IMAD.X R53, R53, 0x1, R244, P2 ;  /* 0x0000000135357824 */ /* 0x000fc400010e06f4 */
[----:B-1----:R-:W-:Y:S02]  /*69cb0*/  IMAD.MOV.U32 R47, RZ, RZ, R58 ;  /* 0x000000ffff2f7224 */ /* 0x002fe400078e003a */
[----:B------:R-:W2:Y:S01]  /*69cc0*/  LDL.LU R58, [R1+0x362c] ;  /* 0x00362c00013a7983 */ /* 0x000ea20000300800 */
[----:B------:R-:W-:Y:S01]  /*69cd0*/  IMAD.MOV.U32 R46, RZ, RZ, R57 ;  /* 0x000000ffff2e7224 */ /* 0x000fe200078e0039 */
[-C--:B------:R-:W-:Y:S02]  /*69ce0*/  IADD3 R55, P1, PT, R55, R245.reuse, RZ ;  /* 0x000000f537377210 */ /* 0x080fe40007f3e0ff */
[----:B------:R1:W-:Y:S04]  /*69cf0*/  STL [R1+0x360c], R53 ;  /* 0x00360c3501007387 */ /* 0x0003e80000100800 */
[----:B------:R1:W-:Y:S04]  /*69d00*/  LDGSTS.E [R44+0x5a00], desc[UR42][R46.64], P0 ;  /* 0x05a000002e2c7fae */ /* 0x0003e800081a102a */
[----:B------:R-:W2:Y:S01]  /*69d10*/  LDL.LU R57, [R1+0x36f4] ;  /* 0x0036f40001397983 */ /* 0x000ea20000300800 */
        /* <DEDUP_REMOVED lines=8> */
[--C-:B----4-:R-:W-:Y:S02]  /*69da0*/  IMAD.X R56, R56, 0x1, R244.reuse, P1 ;  /* 0x0000000138387824 */ /* 0x110fe400008e06f4 */
        /* <DEDUP_REMOVED lines=8> */
[----:B----4-:R-:W-:-:S02]  /*69e30*/  IMAD.MOV.U32 R46, RZ, RZ, R45 ;  /* 0x000000ffff2e7224 */ /* 0x010fc400078e002d */
[----:B------:R-:W-:Y:S02]  /*69e40*/  IMAD.MOV.U32 R47, RZ, RZ, R50 ;  /* 0x000000ffff2f7224 */ /* 0x000fe400078e0032 */
[----:B-1----:R-:W4:Y:S04]  /*69e50*/  LDL.LU R50, [R1+0x3710] ;  /* 0x0037100001327983 */ /* 0x002f280000300800 */
[----:B------:R-:W4:Y:S04]  /*69e60*/  LDL.LU R45, [R1+0x3718] ;  /* 0x00371800012d7983 */ /* 0x000f280000300800 */
[----:B------:R1:W-:Y:S01]  /*69e70*/  LDGSTS.E [R44+0x5d00], desc[UR42][R46.64], P0 ;  /* 0x05d000002e2c7fae */ /* 0x0003e200081a102a */
[----:B------:R-:W-:-:S04]  /*69e80*/  UISETP.GT.AND UP1, UPT, UR14, 0xf, UPT ;  /* 0x0000000f0e00788c */ /* 0x000fc8000bf24270 */
[----:B------:R-:W-:-:S04]  /*69e90*/  USEL UR11, URZ, 0x4, !UP1 ;  /* 0x00000004ff0b7887 */ /* 0x000fc8000c800000 */
[----:B------:R-:W-:Y:S01]  /*69ea0*/  USEL UR11, UR11, URZ, !UP0 ;  /* 0x000000ff0b0b7287 */ /* 0x000fe2000c000000 */
[----:B---3--:R-:W-:-:S05]  /*69eb0*/  IADD3 R49, P1, PT, R49, R245, RZ ;  /* 0x000000f531317210 */ /* 0x008fca0007f3e0ff */
[----:B------:R-:W-:Y:S01]  /*69ec0*/  STL [R1+0x3628], R49 ;  /* 0x0036283101007387 */ /* 0x000fe20000100800 */
[----:B-1----:R-:W-:Y:S02]  /*69ed0*/  IMAD.MOV.U32 R46, RZ, RZ, R49 ;  /* 0x000000ffff2e7224 */ /* 0x002fe400078e0031 */
[----:B------:R-:W-:-:S04]  /*69ee0*/  IMAD.X R51, R51, 0x1, R244, P1 ;  /* 0x0000000133337824 */ /* 0x000fc800008e06f4 */
[----:B------:R-:W-:Y:S01]  /*69ef0*/  IMAD.MOV.U32 R47, RZ, RZ, R51 ;  /* 0x000000ffff2f7224 */ /* 0x000fe200078e0033 */
[----:B------:R1:W-:Y:S01]  /*69f00*/  STL [R1+0x3624], R51 ;  /* 0x0036243301007387 */ /* 0x0003e20000100800 */
[-C--:B--2---:R-:W-:Y:S02]  /*69f10*/  IADD3 R52, P2, PT, R52, R245.reuse, RZ ;  /* 0x000000f534347210 */ /* 0x084fe40007f5e0ff */
[----:B------:R-:W-:Y:S01]  /*69f20*/  IADD3 R54, P3, PT, R54, R245, RZ ;  /* 0x000000f536367210 */ /* 0x000fe20007f7e0ff */
[----:B------:R2:W-:Y:S04]  /*69f30*/  LDGSTS.E [R44+0x5e00], desc[UR42][R46.64], P0 ;  /* 0x05e000002e2c7fae */ /* 0x0005e800081a102a */
[----:B-1----:R-:W3:Y:S04]  /*69f40*/  LDL.LU R51, [R1+0x370c] ;  /* 0x00370c0001337983 */ /* 0x002ee80000300800 */
[----:B------:R-:W3:Y:S01]  /*69f50*/  LDL.LU R49, [R1+0x3714] ;  /* 0x0037140001317983 */ /* 0x000ee20000300800 */
[----:B------:R-:W-:-:S02]  /*69f60*/  IMAD.X R58, R58, 0x1, R244, P2 ;  /* 0x000000013a3a7824 */ /* 0x000fc400010e06f4 */
[----:B--2---:R-:W-:Y:S01]  /*69f70*/  IMAD.MOV.U32 R46, RZ, RZ, R52 ;  /* 0x000000ffff2e7224 */ /* 0x004fe200078e0034 */
[----:B------:R-:W-:Y:S01]  /*69f80*/  ISETP.NE.U32.AND P1, PT, RZ, UR11, PT ;  /* 0x0000000bff007c0c */ /* 0x000fe2000bf25070 */
[----:B------:R-:W-:Y:S01]  /*69f90*/  IMAD.MOV.U32 R47, RZ, RZ, R58 ;  /* 0x000000ffff2f7224 */ /* 0x000fe200078e003a */
[----:B------:R1:W-:Y:S04]  /*69fa0*/  STL [R1+0x3630], R52 ;  /* 0x0036303401007387 */ /* 0x0003e80000100800 */
[----:B------:R-:W-:Y:S01]  /*69fb0*/  STL [R1+0x362c], R58 ;  /* 0x00362c3a01007387 */ /* 0x000fe20000100800 */
[----:B------:R-:W-:-:S03]  /*69fc0*/  IMAD.X R57, R57, 0x1, R244, P3 ;  /* 0x0000000139397824 */ /* 0x000fc600018e06f4 */
[----:B------:R2:W-:Y:S04]  /*69fd0*/  STL [R1+0x36f8], R54 ;  /* 0x0036f83601007387 */ /* 0x0005e80000100800 */
[----:B------:R1:W-:Y:S04]  /*69fe0*/  LDGSTS.E [R44+0x5f00], desc[UR42][R46.64], P0 ;  /* 0x05f000002e2c7fae */ /* 0x0003e800081a102a */
[----:B------:R-:W3:Y:S04]  /*69ff0*/  LDL.LU R59, [R1+0x3720] ;  /* 0x00372000013b7983 */ /* 0x000ee80000300800 */
[----:B------:R-:W-:Y:S04]  /*6a000*/  STL [R1+0x36f4], R57 ;  /* 0x0036f43901007387 */ /* 0x000fe80000100800 */
[----:B-1----:R-:W3:Y:S04]  /*6a010*/  LDL.LU R52, [R1+0x3728] ;  /* 0x0037280001347983 */ /* 0x002ee80000300800 */
[----:B------:R-:W3:Y:S01]  /*6a020*/  LDL.LU R60, [R1+0x371c] ;  /* 0x00371c00013c7983 */ /* 0x000ee20000300800 */
[----:B------:R-:W-:Y:S01]  /*6a030*/  IADD3 R53, P0, PT, R53, R245, RZ ;  /* 0x000000f535357210 */ /* 0x000fe20007f1e0ff */
[----:B------:R-:W-:-:S02]  /*6a040*/  IMAD.MOV.U32 R46, RZ, RZ, R54 ;  /* 0x000000ffff2e7224 */ /* 0x000fc400078e0036 */
        /* <DEDUP_REMOVED lines=13> */
[----:B------:R1:W-:Y:S02]  /*6a120*/  LDGSTS.E [R44+0x7900], desc[UR42][R46.64], P1 ;  /* 0x079000002e2c7fae */ /* 0x0003e400089a102a */
[----:B-1----:R-:W-:-:S02]  /*6a130*/  IMAD.MOV.U32 R47, RZ, RZ, R55 ;  /* 0x000000ffff2f7224 */ /* 0x002fc400078e0037 */
[----:B------:R-:W4:Y:S01]  /*6a140*/  LDL.LU R55, [R1+0x372c] ;  /* 0x00372c0001377983 */ /* 0x000f220000300800 */
[-C--:B------:R-:W-:Y:S01]  /*6a150*/  IADD3 R50, P0, PT, R50, R245.reuse, RZ ;  /* 0x000000f532327210 */ /* 0x080fe20007f1e0ff */
[----:B------:R-:W-:Y:S01]  /*6a160*/  IMAD.MOV.U32 R46, RZ, RZ, R48 ;  /* 0x000000ffff2e7224 */ /* 0x000fe200078e0030 */
[----:B------:R-:W-:Y:S01]  /*6a170*/  IADD3 R45, P2, PT, R45, R245, RZ ;  /* 0x000000f52d2d7210 */ /* 0x000fe20007f5e0ff */
        /* <DEDUP_REMOVED lines=19> */
[----:B------:R-:W3:Y:S01]  /*6a2b0*/  LDL.LU R45, [R1+0x3810] ;  /* 0x00381000012d7983 */ /* 0x000ee20000300800 */
[-C--:B------:R-:W-:Y:S02]  /*6a2c0*/  IADD3 R59, P0, PT, R59, R245.reuse, RZ ;  /* 0x000000f53b3b7210 */ /* 0x080fe40007f1e0ff */
[----:B------:R-:W-:Y:S01]  /*6a2d0*/  IADD3 R52, P2, PT, R52, R245, RZ ;  /* 0x000000f534347210 */ /* 0x000fe20007f5e0ff */
[----:B------:R1:W-:Y:S02]  /*6a2e0*/  LDGSTS.E [R44+0x7c00], desc[UR42][R46.64], P1 ;  /* 0x07c000002e2c7fae */ /* 0x0003e400089a102a */
[----:B------:R-:W-:-:S02]  /*6a2f0*/  IMAD.X R60, R60, 0x1, R244, P0 ;  /* 0x000000013c3c7824 */ /* 0x000fc400000e06f4 */
[----:B--2---:R-:W-:Y:S01]  /*6a300*/  IMAD.X R54, R54, 0x1, R244, P2 ;  /* 0x0000000136367824 */ /* 0x004fe200010e06f4 */
[----:B------:R-:W-:Y:S04]  /*6a310*/  STL [R1+0x3720], R59 ;  /* 0x0037203b01007387 */ /* 0x000fe80000100800 */
[----:B------:R-:W-:Y:S01]  /*6a320*/  STL [R1+0x371c], R60 ;  /* 0x00371c3c01007387 */ /* 0x000fe20000100800 */
[----:B-1----:R-:W-:Y:S02]  /*6a330*/  IMAD.MOV.U32 R46, RZ, RZ, R59 ;  /* 0x000000ffff2e7224 */ /* 0x002fe400078e003b */
[----:B------:R-:W-:Y:S01]  /*6a340*/  IMAD.MOV.U32 R47, RZ, RZ, R60 ;  /* 0x000000ffff2f7224 */ /* 0x000fe200078e003c */
[----:B------:R-:W-:Y:S04]  /*6a350*/  STL [R1+0x3728], R52 ;  /* 0x0037283401007387 */ /* 0x000fe80000100800 */
[----:B------:R1:W-:Y:S04]  /*6a360*/  STL [R1+0x3724], R54 ;  /* 0x0037243601007387 */ /* 0x0003e80000100800 */
[----:B------:R2:W-:Y:S02]  /*6a370*/  LDGSTS.E [R44+0x7d00], desc[UR42][R46.64], P1 ;  /* 0x07d000002e2c7fae */ /* 0x0005e400089a102a */
[----:B--2---:R-:W-:-:S02]  /*6a380*/  IMAD.MOV.U32 R46, RZ, RZ, R52 ;  /* 0x000000ffff2e7224 */ /* 0x004fc400078e0034 */
[----:B------:R-:W-:Y:S02]  /*6a390*/  IMAD.MOV.U32 R47, RZ, RZ, R54 ;  /* 0x000000ffff2f7224 */ /* 0x000fe400078e0036 */
[----:B-1----:R-:W2:Y:S04]  /*6a3a0*/  LDL.LU R54, [R1+0x3818] ;  /* 0x0038180001367983 */ /* 0x002ea80000300800 */
[----:B------:R-:W2:Y:S04]  /*6a3b0*/  LDL.LU R52, [R1+0x3820] ;  /* 0x0038200001347983 */ /* 0x000ea80000300800 */
[----:B------:R1:W-:Y:S01]  /*6a3c0*/  LDGSTS.E [R44+0x7e00], desc[UR42][R46.64], P1 ;  /* 0x07e000002e2c7fae */ /* 0x0003e200089a102a */
[----:B----4-:R-:W-:-:S05]  /*6a3d0*/  IADD3 R53, P0, PT, R53, R245, RZ ;  /* 0x000000f535357210 */ /* 0x010fca0007f1e0ff */
        /* <DEDUP_REMOVED lines=50> */
[----:B------:R1:W-:Y:S01]  /*6a700*/  LDGSTS.E [R44+0x9b00], desc[UR42][R46.64], P0 ;  /* 0x09b000002e2c7fae */ /* 0x0003e200081a102a */
[----:B------:R-:W-:-:S02]  /*6a710*/  IMAD.X R55, R55, 0x1, R244, P1 ;  /* 0x0000000137377824 */ /* 0x000fc400008e06f4 */
[----:B------:R-:W-:-:S03]  /*6a720*/  IMAD.X R53, R53, 0x1, R244, P2 ;  /* 0x0000000135357824 */ /* 0x000fc600010e06f4 */
[----:B------:R1:W-:Y:S04]  /*6a730*/  STL [R1+0x3814], R55 ;  /* 0x0038143701007387 */ /* 0x0003e80000100800 */
[----:B------:R-:W-:Y:S04]  /*6a740*/  STL [R1+0x3820], R52 ;  /* 0x0038203401007387 */ /* 0x000fe80000100800 */
[----:B------:R-:W2:Y:S04]  /*6a750*/  LDL.LU R58, [R1+0x38fc] ;  /* 0x0038fc00013a7983 */ /* 0x000ea80000300800 */
[----:B------:R1:W-:Y:S04]  /*6a760*/  STL [R1+0x381c], R53 ;  /* 0x00381c3501007387 */ /* 0x0003e80000100800 */
[----:B------:R-:W2:Y:S01]  /*6a770*/  LDL.LU R56, [R1+0x3904] ;  /* 0x0039040001387983 */ /* 0x000ea20000300800 */
[----:B-1----:R-:W-:-:S02]  /*6a780*/  IMAD.MOV.U32 R46, RZ, RZ, R54 ;  /* 0x000000ffff2e7224 */ /* 0x002fc400078e0036 */
[----:B------:R-:W-:Y:S02]  /*6a790*/  IMAD.MOV.U32 R47, RZ, RZ, R55 ;  /* 0x000000ffff2f7224 */ /* 0x000fe400078e0037 */
[----:B------:R-:W2:Y:S04]  /*6a7a0*/  LDL.LU R55, [R1+0x390c] ;  /* 0x00390c0001377983 */ /* 0x000ea80000300800 */
[----:B------:R1:W-:Y:S04]  /*6a7b0*/  LDGSTS.E [R44+0x9c00], desc[UR42][R46.64], P0 ;  /* 0x09c000002e2c7fae */ /* 0x0003e800081a102a */
[----:B------:R-:W2:Y:S01]  /*6a7c0*/  LDL.LU R54, [R1+0x3910] ;  /* 0x0039100001367983 */ /* 0x000ea20000300800 */
[----:B-1----:R-:W-:-:S02]  /*6a7d0*/  IMAD.MOV.U32 R47, RZ, RZ, R53 ;  /* 0x000000ffff2f7224 */ /* 0x002fc400078e0035 */
[----:B------:R-:W-:Y:S01]  /*6a7e0*/  IMAD.MOV.U32 R46, RZ, RZ, R52 ;  /* 0x000000ffff2e7224 */ /* 0x000fe200078e0034 */
[----:B------:R-:W2:Y:S04]  /*6a7f0*/  LDL.LU R53, [R1+0x3914] ;  /* 0x0039140001357983 */ /* 0x000ea80000300800 */
[----:B------:R-:W2:Y:S04]  /*6a800*/  LDL.LU R52, [R1+0x3918] ;  /* 0x0039180001347983 */ /* 0x000ea80000300800 */
[----:B------:R1:W-:Y:S01]  /*6a810*/  LDGSTS.E [R44+0x9d00], desc[UR42][R46.64], P0 ;  /* 0x09d000002e2c7fae */ /* 0x0003e200081a102a */
[----:B------:R-:W-:-:S04]  /*6a820*/  UISETP.GT.AND UP1, UPT, UR14, 0x17, UPT ;  /* 0x000000170e00788c */ /* 0x000fc8000bf24270 */
[----:B------:R-:W-:-:S04]  /*6a830*/  USEL UR11, URZ, 0x4, !UP1 ;  /* 0x00000004ff0b7887 */ /* 0x000fc8000c800000 */
[----:B------:R-:W-:Y:S01]  /*6a840*/  USEL UR11, UR11, URZ, !UP0 ;  /* 0x000000ff0b0b7287 */ /* 0x000fe2000c000000 */
[----:B----4-:R-:W-:-:S05]  /*6a850*/  IADD3 R48, P1, PT, R48, R245, RZ ;  /* 0x000000f530307210 */ /* 0x010fca0007f3e0ff */
[----:B---3--:R-:W-:Y:S01]  /*6a860*/  IMAD.X R50, R50, 0x1, R244, P1 ;  /* 0x0000000132327824 */ /* 0x008fe200008e06f4 */
[----:B------:R-:W-:Y:S01]  /*6a870*/  STL [R1+0x3828], R48 ;  /* 0x0038283001007387 */ /* 0x000fe20000100800 */
[----:B-1----:R-:W-:Y:S02]  /*6a880*/  IMAD.MOV.U32 R46, RZ, RZ, R48 ;  /* 0x000000ffff2e7224 */ /* 0x002fe400078e0030 */
[----:B------:R-:W-:Y:S01]  /*6a890*/  IMAD.MOV.U32 R47, RZ, RZ, R50 ;  /* 0x000000ffff2f7224 */ /* 0x000fe200078e0032 */
[-C--:B------:R-:W-:Y:S01]  /*6a8a0*/  IADD3 R49, P2, PT, R49, R245.reuse, RZ ;  /* 0x000000f531317210 */ /* 0x080fe20007f5e0ff */
[----:B------:R1:W-:Y:S01]  /*6a8b0*/  STL [R1+0x3824], R50 ;  /* 0x0038243201007387 */ /* 0x0003e20000100800 */
[----:B------:R-:W-:-:S03]  /*6a8c0*/  IADD3 R59, P3, PT, R59, R245, RZ ;  /* 0x000000f53b3b7210 */ /* 0x000fc60007f7e0ff */
[----:B------:R3:W-:Y:S04]  /*6a8d0*/  LDGSTS.E [R44+0x9e00], desc[UR42][R46.64], P0 ;  /* 0x09e000002e2c7fae */ /* 0x0007e800081a102a */
[----:B-1----:R-:W4:Y:S04]  /*6a8e0*/  LDL.LU R50, [R1+0x3920] ;  /* 0x0039200001327983 */ /* 0x002f280000300800 */
[----:B------:R-:W4:Y:S04]  /*6a8f0*/  LDL.LU R48, [R1+0x3928] ;  /* 0x0039280001307983 */ /* 0x000f280000300800 */
[----:B------:R-:W-:Y:S01]  /*6a900*/  STL [R1+0x3830], R49 ;  /* 0x0038303101007387 */ /* 0x000fe20000100800 */
[----:B------:R-:W-:-:S02]  /*6a910*/  IMAD.X R51, R51, 0x1, R244, P2 ;  /* 0x0000000133337824 */ /* 0x000fc400010e06f4 */
[----:B------:R-:W-:Y:S02]  /*6a920*/  IMAD.X R60, R60, 0x1, R244, P3 ;  /* 0x000000013c3c7824 */ /* 0x000fe400018e06f4 */
[----:B---3--:R-:W-:Y:S01]  /*6a930*/  IMAD.MOV.U32 R47, RZ, RZ, R51 ;  /* 0x000000ffff2f7224 */ /* 0x008fe200078e0033 */
[----:B------:R1:W-:Y:S04]  /*6a940*/  STL [R1+0x382c], R51 ;  /* 0x00382c3301007387 */ /* 0x0003e80000100800 */
[----:B------:R-:W-:Y:S01]  /*6a950*/  STL [R1+0x38f8], R59 ;  /* 0x0038f83b01007387 */ /* 0x000fe20000100800 */
[----:B------:R-:W-:Y:S01]  /*6a960*/  IMAD.MOV.U32 R46, RZ, RZ, R49 ;  /* 0x000000ffff2e7224 */ /* 0x000fe200078e0031 */
[----:B------:R-:W-:-:S04]  /*6a970*/  ISETP.NE.U32.AND P1, PT, RZ, UR11, PT ;  /* 0x0000000bff007c0c */ /* 0x000fc8000bf25070 */
[----:B------:R3:W-:Y:S04]  /*6a980*/  LDGSTS.E [R44+0x9f00], desc[UR42][R46.64], P0 ;  /* 0x09f000002e2c7fae */ /* 0x0007e800081a102a */
[----:B-1----:R-:W4:Y:S04]  /*6a990*/  LDL.LU R51, [R1+0x391c] ;  /* 0x00391c0001337983 */ /* 0x002f280000300800 */
[----:B------:R-:W-:Y:S04]  /*6a9a0*/  STL [R1+0x38f4], R60 ;  /* 0x0038f43c01007387 */ /* 0x000fe80000100800 */
[----:B------:R-:W4:Y:S01]  /*6a9b0*/  LDL.LU R49, [R1+0x3924] ;  /* 0x0039240001317983 */ /* 0x000f220000300800 */
[----:B--2---:R-:W-:-:S02]  /*6a9c0*/  IADD3 R57, P0, PT, R57, R245, RZ ;  /* 0x000000f539397210 */ /* 0x004fc40007f1e0ff */
[----:B------:R-:W-:Y:S01]  /*6a9d0*/  IADD3 R45, P2, PT, R45, R245, RZ ;  /* 0x000000f52d2d7210 */ /* 0x000fe20007f5e0ff */
[----:B---3--:R-:W-:Y:S02]  /*6a9e0*/  IMAD.MOV.U32 R46, RZ, RZ, R59 ;  /* 0x000000ffff2e7224 */ /* 0x008fe400078e003b */
[----:B------:R-:W-:Y:S01]  /*6a9f0*/  IMAD.MOV.U32 R47, RZ, RZ, R60 ;  /* 0x000000ffff2f7224 */ /* 0x000fe200078e003c */
[----:B------:R-:W-:Y:S04]  /*6aa00*/  STL [R1+0x3900], R57 ;  /* 0x0039003901007387 */ /* 0x000fe80000100800 */
[----:B------:R1:W-:Y:S02]  /*6aa10*/  LDGSTS.E [R44+0xb800], desc[UR42][R46.64], P1 ;  /* 0x0b8000002e2c7fae */ /* 0x0003e400089a102a */
[----:B-1----:R-:W-:-:S02]  /*6aa20*/  IMAD.MOV.U32 R46, RZ, RZ, R57 ;  /* 0x000000ffff2e7224 */ /* 0x002fc400078e0039 */
[--C-:B------:R-:W-:Y:S02]  /*6aa30*/  IMAD.X R58, R58, 0x1, R244.reuse, P0 ;  /* 0x000000013a3a7824 */ /* 0x100fe400000e06f4 */
[----:B------:R-:W-:Y:S02]  /*6aa40*/  IMAD.X R56, R56, 0x1, R244, P2 ;  /* 0x0000000138387824 */ /* 0x000fe400010e06f4 */
[----:B------:R-:W-:Y:S01]  /*6aa50*/  IMAD.MOV.U32 R47, RZ, RZ, R58 ;  /* 0x000000ffff2f7224 */ /* 0x000fe200078e003a */
[----:B------:R1:W-:Y:S04]  /*6aa60*/  STL [R1+0x38fc], R58 ;  /* 0x0038fc3a01007387 */ /* 0x0003e80000100800 */
[----:B------:R2:W-:Y:S04]  /*6aa70*/  STL [R1+0x3908], R45 ;  /* 0x0039082d01007387 */ /* 0x0005e80000100800 */
[----:B------:R3:W-:Y:S04]  /*6aa80*/  STL [R1+0x3904], R56 ;  /* 0x0039043801007387 */ /* 0x0007e80000100800 */
[----:B------:R3:W-:Y:S04]  /*6aa90*/  LDGSTS.E [R44+0xb900], desc[UR42][R46.64], P1 ;  /* 0x0b9000002e2c7fae */ /* 0x0007e800089a102a */
[----:B-1----:R-:W4:Y:S01]  /*6aaa0*/  LDL.LU R58, [R1+0x392c] ;  /* 0x00392c00013a7983 */ /* 0x002f220000300800 */
[----:B---3--:R-:W-:-:S03]  /*6aab0*/  IMAD.MOV.U32 R46, RZ, RZ, R45 ;  /* 0x000000ffff2e7224 */ /* 0x008fc600078e002d */
[----:B--2---:R-:W2:Y:S01]  /*6aac0*/  LDL.LU R45, [R1+0x3930] ;  /* 0x00393000012d7983 */ /* 0x004ea20000300800 */
[-C--:B------:R-:W-:Y:S02]  /*6aad0*/  IADD3 R54, P0, PT, R54, R245.reuse, RZ ;  /* 0x000000f536367210 */ /* 0x080fe40007f1e0ff */
[----:B------:R-:W-:-:S03]  /*6aae0*/  IADD3 R52, P2, PT, R52, R245, RZ ;  /* 0x000000f534347210 */ /* 0x000fc60007f5e0ff */
[--C-:B------:R-:W-:Y:S02]  /*6aaf0*/  IMAD.X R55, R55, 0x1, R244.reuse, P0 ;  /* 0x0000000137377824 */ /* 0x100fe400000e06f4 */
[----:B------:R-:W-:Y:S01]  /*6ab00*/  IMAD.X R53, R53, 0x1, R244, P2 ;  /* 0x0000000135357824 */ /* 0x000fe200010e06f4 */
[----:B------:R1:W-:Y:S04]  /*6ab10*/  STL [R1+0x3910], R54 ;  /* 0x0039103601007387 */ /* 0x0003e80000100800 */
[----:B------:R-:W-:Y:S04]  /*6ab20*/  STL [R1+0x390c], R55 ;  /* 0x00390c3701007387 */ /* 0x000fe80000100800 */
[----:B------:R3:W-:Y:S04]  /*6ab30*/  STL [R1+0x3918], R52 ;  /* 0x0039183401007387 */ /* 0x0007e80000100800 */
[----:B------:R1:W-:Y:S04]  /*6ab40*/  STL [R1+0x3914], R53 ;  /* 0x0039143501007387 */ /* 0x0003e80000100800 */
[----:B------:R-:W2:Y:S01]  /*6ab50*/  LDL.LU R62, [R1+0x39f4] ;  /* 0x0039f400013e7983 */ /* 0x000ea20000300800 */
[----:B------:R-:W-:-:S03]  /*6ab60*/  IMAD.MOV.U32 R47, RZ, RZ, R56 ;  /* 0x000000ffff2f7224 */ /* 0x000fc600078e0038 */
[----:B------:R-:W2:Y:S04]  /*6ab70*/  LDL.LU R61, [R1+0x39f8] ;  /* 0x0039f800013d7983 */ /* 0x000ea80000300800 */
[----:B------:R-:W2:Y:S04]  /*6ab80*/  LDL.LU R57, [R1+0x39fc] ;  /* 0x0039fc0001397983 */ /* 0x000ea80000300800 */
[----:B------:R1:W-:Y:S04]  /*6ab90*/  LDGSTS.E [R44+0xba00], desc[UR42][R46.64], P1 ;  /* 0x0ba000002e2c7fae */ /* 0x0003e800089a102a */
[----:B------:R-:W2:Y:S01]  /*6aba0*/  LDL.LU R56, [R1+0x3a00] ;  /* 0x003a000001387983 */ /* 0x000ea20000300800 */
[----:B-1----:R-:W-:-:S02]  /*6abb0*/  IMAD.MOV.U32 R46, RZ, RZ, R54 ;  /* 0x000000ffff2e7224 */ /* 0x002fc400078e0036 */
[----:B------:R-:W-:Y:S01]  /*6abc0*/  IMAD.MOV.U32 R47, RZ, RZ, R55 ;  /* 0x000000ffff2f7224 */ /* 0x000fe200078e0037 */
[----:B------:R-:W2:Y:S04]  /*6abd0*/  LDL.LU R54, [R1+0x3a08] ;  /* 0x003a080001367983 */ /* 0x000ea80000300800 */
[----:B------:R1:W-:Y:S02]  /*6abe0*/  LDGSTS.E [R44+0xbb00], desc[UR42][R46.64], P1 ;  /* 0x0bb000002e2c7fae */ /* 0x0003e400089a102a */
[----:B-1----:R-:W-:Y:S02]  /*6abf0*/  IMAD.MOV.U32 R46, RZ, RZ, R52 ;  /* 0x000000ffff2e7224 */ /* 0x002fe400078e0034 */
[----:B---3--:R-:W3:Y:S01]  /*6ac00*/  LDL.LU R52, [R1+0x3a10] ;  /* 0x003a100001347983 */ /* 0x008ee20000300800 */
[----:B------:R-:W-:-:S05]  /*6ac10*/  IMAD.MOV.U32 R47, RZ, RZ, R53 ;  /* 0x000000ffff2f7224 */ /* 0x000fca00078e0035 */
        /* <DEDUP_REMOVED lines=9> */
[----:B------:R-:W4:Y:S01]  /*6acb0*/  LDL.LU R55, [R1+0x3a04] ;  /* 0x003a040001377983 */ /* 0x000f220000300800 */
[----:B------:R-:W-:-:S03]  /*6acc0*/  IMAD.MOV.U32 R47, RZ, RZ, R51 ;  /* 0x000000ffff2f7224 */ /* 0x000fc600078e0033 */
[----:B------:R1:W-:Y:S04]  /*6acd0*/  STL [R1+0x3924], R49 ;  /* 0x0039243101007387 */ /* 0x0003e80000100800 */
[----:B------:R-:W4:Y:S04]  /*6ace0*/  LDL.LU R53, [R1+0x3a0c] ;  /* 0x003a0c0001357983 */ /* 0x000f280000300800 */
[----:B------:R1:W-:Y:S04]  /*6acf0*/  LDGSTS.E [R44+0xbd00], desc[UR42][R46.64], P1 ;  /* 0x0bd000002e2c7fae */ /* 0x0003e800089a102a */
[----:B-1----:R-:W4:Y:S04]  /*6ad00*/  LDL.LU R51, [R1+0x3a14] ;  /* 0x003a140001337983 */ /* 0x002f280000300800 */
[----:B------:R-:W4:Y:S01]  /*6ad10*/  LDL.LU R50, [R1+0x3a18] ;  /* 0x003a180001327983 */ /* 0x000f220000300800 */
[----:B------:R-:W-:-:S02]  /*6ad20*/  IMAD.MOV.U32 R47, RZ, RZ, R49 ;  /* 0x000000ffff2f7224 */ /* 0x000fc400078e0031 */
[----:B------:R-:W-:Y:S01]  /*6ad30*/  IMAD.MOV.U32 R46, RZ, RZ, R48 ;  /* 0x000000ffff2e7224 */ /* 0x000fe200078e0030 */
[----:B------:R-:W4:Y:S04]  /*6ad40*/  LDL.LU R49, [R1+0x3a1c] ;  /* 0x003a1c0001317983 */ /* 0x000f280000300800 */
[----:B------:R-:W4:Y:S04]  /*6ad50*/  LDL.LU R48, [R1+0x3a20] ;  /* 0x003a200001307983 */ /* 0x000f280000300800 */
[----:B------:R1:W-:Y:S01]  /*6ad60*/  LDGSTS.E [R44+0xbe00], desc[UR42][R46.64], P1 ;  /* 0x0be000002e2c7fae */ /* 0x0003e200089a102a */
[----:B--2---:R-:W-:-:S05]  /*6ad70*/  IADD3 R45, P0, PT, R45, R245, RZ ;  /* 0x000000f52d2d7210 */ /* 0x004fca0007f1e0ff */
[----:B------:R-:W-:Y:S01]  /*6ad80*/  IMAD.X R58, R58, 0x1, R244, P0 ;  /* 0x000000013a3a7824 */ /* 0x000fe200000e06f4 */
[----:B------:R-:W-:Y:S03]  /*6ad90*/  STL [R1+0x3930], R45 ;  /* 0x0039302d01007387 */ /* 0x000fe60000100800 */
[----:B-1----:R-:W-:Y:S01]  /*6ada0*/  IMAD.MOV.U32 R47, RZ, RZ, R58 ;  /* 0x000000ffff2f7224 */ /* 0x002fe200078e003a */
[----:B------:R1:W-:Y:S04]  /*6adb0*/  STL [R1+0x392c], R58 ;  /* 0x00392c3a01007387 */ /* 0x0003e80000100800 */
[----:B------:R-:W2:Y:S01]  /*6adc0*/  LDL.LU R59, [R1+0x3a24] ;  /* 0x003a2400013b7983 */ /* 0x000ea20000300800 */
[----:B------:R-:W-:Y:S01]  /*6add0*/  IMAD.MOV.U32 R46, RZ, RZ, R45 ;  /* 0x000000ffff2e7224 */ /* 0x000fe200078e002d */
[----:B------:R-:W-:-:S02]  /*6ade0*/  UISETP.GT.AND UP1, UPT, UR14, 0x1b, UPT ;  /* 0x0000001b0e00788c */ /* 0x000fc4000bf24270 */
[----:B-1----:R-:W2:Y:S04]  /*6adf0*/  LDL.LU R58, [R1+0x3a28] ;  /* 0x003a2800013a7983 */ /* 0x002ea80000300800 */
[----:B------:R-:W2:Y:S04]  /*6ae00*/  LDL.LU R60, [R1+0x3a2c] ;  /* 0x003a2c00013c7983 */ /* 0x000ea80000300800 */
[----:B------:R-:W2:Y:S01]  /*6ae10*/  LDL.LU R45, [R1+0x3a30] ;  /* 0x003a3000012d7983 */ /* 0x000ea20000300800 */
[----:B------:R-:W-:-:S03]  /*6ae20*/  USEL UR11, URZ, 0x4, !UP1 ;  /* 0x00000004ff0b7887 */ /* 0x000fc6000c800000 */
[----:B------:R1:W-:Y:S01]  /*6ae30*/  LDGSTS.E [R44+0xbf00], desc[UR42][R46.64], P1 ;  /* 0x0bf000002e2c7fae */ /* 0x0003e200089a102a */
[----:B------:R-:W-:Y:S01]  /*6ae40*/  USEL UR11, UR11, URZ, !UP0 ;  /* 0x000000ff0b0b7287 */ /* 0x000fe2000c000000 */
[----:B------:R-:W-:-:S05]  /*6ae50*/  IADD3 R61, P1, PT, R61, R245, RZ ;  /* 0x000000f53d3d7210 */ /* 0x000fca0007f3e0ff */
[----:B------:R-:W-:Y:S01]  /*6ae60*/  ISETP.NE.U32.AND P0, PT, RZ, UR11, PT ;  /* 0x0000000bff007c0c */ /* 0x000fe2000bf05070 */
[----:B------:R-:W-:Y:S01]  /*6ae70*/  IMAD.X R62, R62, 0x1, R244, P1 ;  /* 0x000000013e3e7824 */ /* 0x000fe200008e06f4 */
[-C--:B------:R-:W-:Y:S01]  /*6ae80*/  IADD3 R56, P2, PT, R56, R245.reuse, RZ ;  /* 0x000000f538387210 */ /* 0x080fe20007f5e0ff */
[----:B-1----:R-:W-:Y:S02]  /*6ae90*/  IMAD.MOV.U32 R46, RZ, RZ, R61 ;  /* 0x000000ffff2e7224 */ /* 0x002fe400078e003d */
[----:B------:R-:W-:Y:S01]  /*6aea0*/  IMAD.MOV.U32 R47, RZ, RZ, R62 ;  /* 0x000000ffff2f7224 */ /* 0x000fe200078e003e */
[----:B------:R-:W-:Y:S01]  /*6aeb0*/  IADD3 R54, P1, PT, R54, R245, RZ ;  /* 0x000000f536367210 */ /* 0x000fe20007f3e0ff */
[----:B------:R-:W-:-:S06]  /*6aec0*/  IMAD.X R57, R57, 0x1, R244, P2 ;  /* 0x0000000139397824 */ /* 0x000fcc00010e06f4 */
[----:B------:R1:W-:Y:S01]  /*6aed0*/  LDGSTS.E [R44+0xd800], desc[UR42][R46.64], P0 ;  /* 0x0d8000002e2c7fae */ /* 0x0003e200081a102a */
[----:B---3--:R-:W-:Y:S01]  /*6aee0*/  IADD3 R52, P2, PT, R52, R245, RZ ;  /* 0x000000f534347210 */ /* 0x008fe20007f5e0ff */
[----:B-1----:R-:W-:Y:S02]  /*6aef0*/  IMAD.MOV.U32 R46, RZ, RZ, R56 ;  /* 0x000000ffff2e7224 */ /* 0x002fe400078e0038 */
[----:B------:R-:W-:-:S05]  /*6af00*/  IMAD.MOV.U32 R47, RZ, RZ, R57 ;  /* 0x000000ffff2f7224 */ /* 0x000fca00078e0039 */
[----:B------:R1:W-:Y:S04]  /*6af10*/  LDGSTS.E [R44+0xd900], desc[UR42][R46.64], P0 ;  /* 0x0d9000002e2c7fae */ /* 0x0003e800081a102a */
[----:B------:R-:W-:Y:S04]  /*6af20*/  STL [R1+0x39f8], R61 ;  /* 0x0039f83d01007387 */ /* 0x000fe80000100800 */
[----:B------:R-:W-:Y:S04]  /*6af30*/  STL [R1+0x39f4], R62 ;  /* 0x0039f43e01007387 */ /* 0x000fe80000100800 */
[----:B------:R-:W-:Y:S01]  /*6af40*/  STL [R1+0x3a00], R56 ;  /* 0x003a003801007387 */ /* 0x000fe20000100800 */
[----:B-1----:R-:W-:-:S03]  /*6af50*/  IMAD.MOV.U32 R46, RZ, RZ, R54 ;  /* 0x000000ffff2e7224 */ /* 0x002fc600078e0036 */
[----:B------:R-:W-:Y:S04]  /*6af60*/  STL [R1+0x39fc], R57 ;  /* 0x0039fc3901007387 */ /* 0x000fe80000100800 */
[----:B------:R-:W-:Y:S01]  /*6af70*/  STL [R1+0x3a08], R54 ;  /* 0x003a083601007387 */ /* 0x000fe20000100800 */
[----:B----4-:R-:W-:-:S04]  /*6af80*/  IMAD.X R55, R55, 0x1, R244, P1 ;  /* 0x0000000137377824 */ /* 0x010fc800008e06f4 */
[----:B------:R-:W-:Y:S02]  /*6af90*/  IMAD.MOV.U32 R47, RZ, RZ, R55 ;  /* 0x000000ffff2f7224 */ /* 0x000fe400078e0037 */
[--C-:B------:R-:W-:Y:S01]  /*6afa0*/  IMAD.X R53, R53, 0x1, R244.reuse, P2 ;  /* 0x0000000135357824 */ /* 0x100fe200010e06f4 */
[----:B------:R-:W-:Y:S02]  /*6afb0*/  IADD3 R50, P1, PT, R50, R245, RZ ;  /* 0x000000f532327210 */ /* 0x000fe40007f3e0ff */
[----:B------:R1:W-:Y:S03]  /*6afc0*/  LDGSTS.E [R44+0xda00], desc[UR42][R46.64], P0 ;  /* 0x0da000002e2c7fae */ /* 0x0003e600081a102a */
[----:B------:R-:W-:Y:S01]  /*6afd0*/  IMAD.X R51, R51, 0x1, R244, P1 ;  /* 0x0000000133337824 */ /* 0x000fe200008e06f4 */
[----:B------:R-:W-:Y:S01]  /*6afe0*/  STL [R1+0x3a04], R55 ;  /* 0x003a043701007387 */ /* 0x000fe20000100800 */
[----:B-1----:R-:W-:-:S02]  /*6aff0*/  IMAD.MOV.U32 R46, RZ, RZ, R52 ;  /* 0x000000ffff2e7224 */ /* 0x002fc400078e0034 */
[----:B------:R-:W-:Y:S01]  /*6b000*/  IMAD.MOV.U32 R47, RZ, RZ, R53 ;  /* 0x000000ffff2f7224 */ /* 0x000fe200078e0035 */
[----:B------:R-:W-:Y:S01]  /*6b010*/  IADD3 R48, P2, PT, R48, R245, RZ ;  /* 0x000000f530307210 */ /* 0x000fe20007f5e0ff */
[----:B------:R-:W-:Y:S04]  /*6b020*/  STL [R1+0x3a10], R52 ;  /* 0x003a103401007387 */ /* 0x000fe80000100800 */
[----:B------:R1:W-:Y:S04]  /*6b030*/  LDGSTS.E [R44+0xdb00], desc[UR42][R46.64], P0 ;  /* 0x0db000002e2c7fae */ /* 0x0003e800081a102a */
[----:B------:R-:W-:Y:S01]  /*6b040*/  STL [R1+0x3a0c], R53 ;  /* 0x003a0c3501007387 */ /* 0x000fe20000100800 */
[----:B------:R-:W-:-:S03]  /*6b050*/  IMAD.X R49, R49, 0x1, R244, P2 ;  /* 0x0000000131317824 */ /* 0x000fc600010e06f4 */
[----:B------:R-:W-:Y:S04]  /*6b060*/  STL [R1+0x3a18], R50 ;  /* 0x003a183201007387 */ /* 0x000fe80000100800 */
[----:B------:R-:W-:Y:S04]  /*6b070*/  STL [R1+0x3a14], R51 ;  /* 0x003a143301007387 */ /* 0x000fe80000100800 */
[----:B------:R-:W-:Y:S04]  /*6b080*/  STL [R1+0x3a20], R48 ;  /* 0x003a203001007387 */ /* 0x000fe80000100800 */
[----:B------:R3:W-:Y:S01]  /*6b090*/  STL [R1+0x3a1c], R49 ;  /* 0x003a1c3101007387 */ /* 0x0007e20000100800 */
[----:B-1----:R-:W-:-:S02]  /*6b0a0*/  IMAD.MOV.U32 R46, RZ, RZ, R50 ;  /* 0x000000ffff2e7224 */ /* 0x002fc400078e0032 */
[----:B------:R-:W-:-:S05]  /*6b0b0*/  IMAD.MOV.U32 R47, RZ, RZ, R51 ;  /* 0x000000ffff2f7224 */ /* 0x000fca00078e0033 */
[----:B------:R1:W-:Y:S02]  /*6b0c0*/  LDGSTS.E [R44+0xdc00], desc[UR42][R46.64], P0 ;  /* 0x0dc000002e2c7fae */ /* 0x0003e400081a102a */
[----:B-1----:R-:W-:Y:S02]  /*6b0d0*/  IMAD.MOV.U32 R46, RZ, RZ, R48 ;  /* 0x000000ffff2e7224 */ /* 0x002fe400078e0030 */
[----:B------:R-:W-:Y:S02]  /*6b0e0*/  IMAD.MOV.U32 R47, RZ, RZ, R49 ;  /* 0x000000ffff2f7224 */ /* 0x000fe400078e0031 */
[----:B---3--:R-:W3:Y:S04]  /*6b0f0*/  LDL.LU.64 R48, [R1+0x3270] ;  /* 0x0032700001307983 */ /* 0x008ee80000300a00 */
[----:B------:R-:W4:Y:S04]  /*6b100*/  LDL.LU.64 R50, [R1+0x3268] ;  /* 0x0032680001327983 */ /* 0x000f280000300a00 */
[----:B------:R-:W4:Y:S04]  /*6b110*/  LDL.LU.64 R52, [R1+0x3260] ;  /* 0x0032600001347983 */ /* 0x000f280000300a00 */
[----:B------:R-:W4:Y:S04]  /*6b120*/  LDL.LU.64 R54, [R1+0x3258] ;  /* 0x0032580001367983 */ /* 0x000f280000300a00 */
[----:B------:R-:W4:Y:S04]  /*6b130*/  LDL.LU.64 R56, [R1+0x3250] ;  /* 0x0032500001387983 */ /* 0x000f280000300a00 */
[----:B------:R1:W-:Y:S01]  /*6b140*/  LDGSTS.E [R44+0xdd00], desc[UR42][R46.64], P0 ;  /* 0x0dd000002e2c7fae */ /* 0x0003e200081a102a */
[----:B--2---:R-:W-:-:S02]  /*6b150*/  IADD3 R58, P1, PT, R58, R245, RZ ;  /* 0x000000f53a3a7210 */ /* 0x004fc40007f3e0ff */
[----:B------:R-:W-:-:S03]  /*6b160*/  IADD3 R45, P2, PT, R45, R245, RZ ;  /* 0x000000f52d2d7210 */ /* 0x000fc60007f5e0ff */
[----:B------:R-:W-:Y:S01]  /*6b170*/  IMAD.X R59, R59, 0x1, R244, P1 ;  /* 0x000000013b3b7824 */ /* 0x000fe200008e06f4 */
[----:B------:R-:W-:Y:S04]  /*6b180*/  STL [R1+0x3a28], R58 ;  /* 0x003a283a01007387 */ /* 0x000fe80000100800 */
[----:B------:R-:W-:Y:S01]  /*6b190*/  STL [R1+0x3a30], R45 ;  /* 0x003a302d01007387 */ /* 0x000fe20000100800 */
[----:B-1----:R-:W-:Y:S02]  /*6b1a0*/  IMAD.MOV.U32 R46, RZ, RZ, R58 ;  /* 0x000000ffff2e7224 */ /* 0x002fe400078e003a */
[----:B------:R-:W-:Y:S01]  /*6b1b0*/  IMAD.MOV.U32 R47, RZ, RZ, R59 ;  /* 0x000000ffff2f7224 */ /* 0x000fe200078e003b */
[----:B------:R1:W-:Y:S01]  /*6b1c0*/  STL [R1+0x3a24], R59 ;  /* 0x003a243b01007387 */ /* 0x0003e20000100800 */
[----:B------:R-:W-:-:S03]  /*6b1d0*/  IMAD.X R60, R60, 0x1, R244, P2 ;  /* 0x000000013c3c7824 */ /* 0x000fc600010e06f4 */
[----:B------:R2:W-:Y:S04]  /*6b1e0*/  LDGSTS.E [R44+0xde00], desc[UR42][R46.64], P0 ;  /* 0x0de000002e2c7fae */ /* 0x0005e800081a102a */
[----:B-1----:R-:W4:Y:S04]  /*6b1f0*/  LDL.LU.64 R58, [R1+0x3248] ;  /* 0x00324800013a7983 */ /* 0x002f280000300a00 */
[----:B------:R1:W-:Y:S01]  /*6b200*/  STL [R1+0x3a2c], R60 ;  /* 0x003a2c3c01007387 */ /* 0x0003e20000100800 */
[----:B--2---:R-:W-:-:S03]  /*6b210*/  IMAD.MOV.U32 R47, RZ, RZ, R60 ;  /* 0x000000ffff2f7224 */ /* 0x004fc600078e003c */
[----:B-1----:R-:W2:Y:S04]  /*6b220*/  LDL.LU.64 R60, [R1+0x3240] ;  /* 0x00324000013c7983 */ /* 0x002ea80000300a00 */
        /* <DEDUP_REMOVED lines=8> */
[----:B------:R-:W1:Y:S01]  /*6b2b0*/  S2R R193, SR_TID.X ;  /* 0x0000000000c17919 */ /* 0x000e620000002100 */
[----:B------:R-:W-:-:S05]  /*6b2c0*/  IMAD.MOV.U32 R46, RZ, RZ, R45 ;  /* 0x000000ffff2e7224 */ /* 0x000fca00078e002d */
[----:B------:R3:W-:Y:S01]  /*6b2d0*/  LDGSTS.E [R44+0xdf00], desc[UR42][R46.64], P0 ;  /* 0x0df000002e2c7fae */ /* 0x0007e200081a102a */
[----:B------:R-:W-:Y:S02]  /*6b2e0*/  PLOP3.LUT P1, PT, PT, PT, UP0, 0x80, 0x8 ;  /* 0x000000000008781c */ /* 0x000fe40003f2f008 */
[----:B-1----:R-:W-:-:S04]  /*6b2f0*/  LOP3.LUT R168, R193, 0x1f, RZ, 0xc0, !PT ;  /* 0x0000001fc1a87812 */ /* 0x002fc800078ec0ff */
[----:B------:R-:W-:-:S04]  /*6b300*/  ISETP.GE.AND P0, PT, R168, UR14, PT ;  /* 0x0000000ea8007c0c */ /* 0x000fc8000bf06270 */
[----:B------:R-:W-:-:S04]  /*6b310*/  SEL R45, RZ, 0x4, P0 ;  /* 0x00000004ff2d7807 */ /* 0x000fc80000000000 */
[----:B------:R-:W-:-:S04]  /*6b320*/  SEL R45, R45, RZ, !P1 ;  /* 0x000000ff2d2d7207 */ /* 0x000fc80004800000 */
[----:B------:R-:W-:Y:S01]  /*6b330*/  ISETP.NE.U32.AND P0, PT, R45, RZ, PT ;  /* 0x000000ff2d00720c */ /* 0x000fe20003f05070 */
[----:B------:R-:W-:-:S04]  /*6b340*/  UISETP.GT.AND UP1, UPT, UR14, 0x1f, UPT ;  /* 0x0000001f0e00788c */ /* 0x000fc8000bf24270 */
[----:B------:R-:W-:-:S04]  /*6b350*/  USEL UR11, URZ, 0x4, !UP1 ;  /* 0x00000004ff0b7887 */ /* 0x000fc8000c800000 */
[----:B------:R-:W-:Y:S01]  /*6b360*/  USEL UR11, UR11, URZ, !UP0 ;  /* 0x000000ff0b0b7287 */ /* 0x000fe2000c000000 */
        /* <DEDUP_REMOVED lines=9> */
[----:B------:R-:W-:Y:S02]  /*6b400*/  IMAD.X R53, R57, 0x1, R244, P1 ;  /* 0x0000000139357824 */ /* 0x000fe400008e06f4 */
[----:B------:R-:W-:Y:S02]  /*6b410*/  IMAD.MOV.U32 R142, RZ, RZ, R46 ;  /* 0x000000ffff8e7224 */ /* 0x000fe400078e002e */
[----:B------:R-:W-:Y:S02]  /*6b420*/  IMAD.MOV.U32 R143, RZ, RZ, R45 ;  /* 0x000000ffff8f7224 */ /* 0x000fe400078e002d */
[----:B------:R-:W-:Y:S02]  /*6b430*/  IMAD.MOV.U32 R140, RZ, RZ, R50 ;  /* 0x000000ffff8c7224 */ /* 0x000fe400078e0032 */
[----:B------:R-:W-:Y:S02]  /*6b440*/  IMAD.MOV.U32 R141, RZ, RZ, R49 ;  /* 0x000000ffff8d7224 */ /* 0x000fe400078e0031 */
[----:B------:R-:W-:-:S02]  /*6b450*/  IMAD.MOV.U32 R138, RZ, RZ, R52 ;  /* 0x000000ffff8a7224 */ /* 0x000fc400078e0034 */
[----:B------:R-:W-:Y:S02]  /*6b460*/  IMAD.MOV.U32 R139, RZ, RZ, R51 ;  /* 0x000000ffff8b7224 */ /* 0x000fe400078e0033 */
[----:B------:R-:W-:Y:S02]  /*6b470*/  IMAD.MOV.U32 R64, RZ, RZ, R54 ;  /* 0x000000ffff407224 */ /* 0x000fe400078e0036 */
[----:B------:R-:W-:Y:S01]  /*6b480*/  IMAD.MOV.U32 R65, RZ, RZ, R53 ;  /* 0x000000ffff417224 */ /* 0x000fe200078e0035 */
[----:B------:R-:W-:Y:S01]  /*6b490*/  STL.64 [R1+0x3270], R142 ;  /* 0x0032708e01007387 */ /* 0x000fe20000100a00 */
[----:B------:R-:W-:-:S05]  /*6b4a0*/  IADD3 R56, P1, PT, R58, R245, RZ ;  /* 0x000000f53a387210 */ /* 0x000fca0007f3e0ff */
[----:B------:R-:W-:Y:S01]  /*6b4b0*/  IMAD.X R55, R59, 0x1, R244, P1 ;  /* 0x000000013b377824 */ /* 0x000fe200008e06f4 */
[-C--:B--2---:R-:W-:Y:S02]  /*6b4c0*/  IADD3 R58, P1, PT, R60, R245.reuse, RZ ;  /* 0x000000f53c3a7210 */ /* 0x084fe40007f3e0ff */
[----:B------:R-:W-:-:S03]  /*6b4d0*/  IADD3 R60, P2, PT, R62, R245, RZ ;  /* 0x000000f53e3c7210 */ /* 0x000fc60007f5e0ff */
[--C-:B------:R-:W-:Y:S01]  /*6b4e0*/  IMAD.X R57, R61, 0x1, R244.reuse, P1 ;  /* 0x000000013d397824 */ /* 0x100fe200008e06f4 */
[----:B------:R-:W-:Y:S01]  /*6b4f0*/  ISETP.NE.U32.AND P1, PT, RZ, UR11, PT ;  /* 0x0000000bff007c0c */ /* 0x000fe2000bf25070 */
[----:B------:R-:W-:Y:S02]  /*6b500*/  IMAD.X R59, R63, 0x1, R244, P2 ;  /* 0x000000013f3b7824 */ /* 0x000fe400010e06f4 */
[----:B------:R-:W-:Y:S02]  /*6b510*/  IMAD.MOV.U32 R62, RZ, RZ, R48 ;  /* 0x000000ffff3e7224 */ /* 0x000fe400078e0030 */
[----:B------:R-:W-:Y:S02]  /*6b520*/  IMAD.MOV.U32 R63, RZ, RZ, R47 ;  /* 0x000000ffff3f7224 */ /* 0x000fe400078e002f */
[----:B------:R-:W-:Y:S02]  /*6b530*/  IMAD.MOV.U32 R136, RZ, RZ, R56 ;  /* 0x000000ffff887224 */ /* 0x000fe400078e0038 */
[----:B------:R-:W-:Y:S01]  /*6b540*/  IMAD.MOV.U32 R137, RZ, RZ, R55 ;  /* 0x000000ffff897224 */ /* 0x000fe200078e0037 */
[----:B------:R1:W-:Y:S04]  /*6b550*/  STL.64 [R1+0x3268], R62 ;  /* 0x0032683e01007387 */ /* 0x0003e80000100a00 */
[----:B------:R-:W-:Y:S04]  /*6b560*/  STL.64 [R1+0x3260], R140 ;  /* 0x0032608c01007387 */ /* 0x000fe80000100a00 */
[----:B------:R-:W-:Y:S04]  /*6b570*/  STL.64 [R1+0x3258], R138 ;  /* 0x0032588a01007387 */ /* 0x000fe80000100a00 */
[----:B------:R2:W-:Y:S01]  /*6b580*/  STL.64 [R1+0x3250], R64 ;  /* 0x0032504001007387 */ /* 0x0005e20000100a00 */
[----:B------:R-:W-:-:S03]  /*6b590*/  IMAD.MOV.U32 R130, RZ, RZ, R58 ;  /* 0x000000ffff827224 */ /* 0x000fc600078e003a */
[----:B------:R-:W-:Y:S01]  /*6b5a0*/  LDGSTS.E [R44+0xf800], desc[UR42][R142.64], P1 ;  /* 0x0f8000008e2c7fae */ /* 0x000fe200089a102a */
[----:B------:R-:W-:Y:S02]  /*6b5b0*/  IMAD.MOV.U32 R131, RZ, RZ, R57 ;  /* 0x000000ffff837224 */ /* 0x000fe400078e0039 */
[----:B------:R-:W-:Y:S01]  /*6b5c0*/  IMAD.MOV.U32 R66, RZ, RZ, R60 ;  /* 0x000000ffff427224 */ /* 0x000fe200078e003c */
[----:B------:R-:W-:Y:S04]  /*6b5d0*/  STL.64 [R1+0x3248], R136 ;  /* 0x0032488801007387 */ /* 0x000fe80000100a00 */
[----:B------:R-:W-:Y:S01]  /*6b5e0*/  LDGSTS.E [R44+0xf900], desc[UR42][R62.64], P1 ;  /* 0x0f9000003e2c7fae */ /* 0x000fe200089a102a */
[----:B------:R-:W-:-:S03]  /*6b5f0*/  IMAD.MOV.U32 R67, RZ, RZ, R59 ;  /* 0x000000ffff437224 */ /* 0x000fc600078e003b */
[----:B------:R-:W3:Y:S04]  /*6b600*/  LDL.LU.64 R60, [R1+0x3150] ;  /* 0x00315000013c7983 */ /* 0x000ee80000300a00 */
[----:B------:R-:W-:Y:S04]  /*6b610*/  LDGSTS.E [R44+0xfa00], desc[UR42][R140.64], P1 ;  /* 0x0fa000008c2c7fae */ /* 0x000fe800089a102a */
[----:B------:R-:W-:Y:S04]  /*6b620*/  LDGSTS.E [R44+0xfb00], desc[UR42][R138.64], P1 ;  /* 0x0fb000008a2c7fae */ /* 0x000fe800089a102a */
[----:B------:R-:W-:Y:S04]  /*6b630*/  LDGSTS.E [R44+0xfc00], desc[UR42][R64.64], P1 ;  /* 0x0fc00000402c7fae */ /* 0x000fe800089a102a */
[----:B------:R-:W-:Y:S04]  /*6b640*/  LDGSTS.E [R44+0xfd00], desc[UR42][R136.64], P1 ;  /* 0x0fd00000882c7fae */ /* 0x000fe800089a102a */
[----:B------:R-:W-:Y:S04]  /*6b650*/  STL.64 [R1+0x3240], R130 ;  /* 0x0032408201007387 */ /* 0x000fe80000100a00 */
[----:B------:R-:W-:Y:S04]  /*6b660*/  LDGSTS.E [R44+0xfe00], desc[UR42][R130.64], P1 ;  /* 0x0fe00000822c7fae */ /* 0x000fe800089a102a */
[----:B------:R4:W-:Y:S04]  /*6b670*/  STL.64 [R1+0x3238], R66 ;  /* 0x0032384201007387 */ /* 0x0009e80000100a00 */
[----:B------:R2:W-:Y:S01]  /*6b680*/  LDGSTS.E [R44+0xff00], desc[UR42][R66.64], P1 ;  /* 0x0ff00000422c7fae */ /* 0x0005e200089a102a */
[----:B------:R-:W-:-:S03]  /*6b690*/  IADD3 R45, P1, PT, R68, R0, RZ ;  /* 0x00000000442d7210 */ /* 0x000fc60007f3e0ff */
[----:B-1----:R-:W3:Y:S01]  /*6b6a0*/  LDL.LU.64 R62, [R1+0x3130] ;  /* 0x00313000013e7983 */ /* 0x002ee20000300a00 */
[----:B------:R-:W1:Y:S01]  /*6b6b0*/  S2R R169, SR_TID.X ;  /* 0x0000000000a97919 */ /* 0x000e620000002100 */
[----:B------:R-:W-:Y:S02]  /*6b6c0*/  ULEA UR11, UR10, UR5, 0xf ;  /* 0x000000050a0b7291 */ /* 0x000fe4000f8e78ff */
[----:B------:R-:W0:Y:S04]  /*6b6d0*/  LDGDEPBAR ;  /* 0x00000000000079af */ /* 0x000e280000000000 */
[----:B--2---:R-:W2:Y:S01]  /*6b6e0*/  LDL.LU.64 R64, [R1+0x3110] ;  /* 0x0031100001407983 */ /* 0x004ea20000300a00 */
[----:B------:R-:W-:Y:S01]  /*6b6f0*/  IMAD.X R44, R69, 0x1, R2, P1 ;  /* 0x00000001452c7824 */ /* 0x000fe200008e0602 */
[----:B------:R-:W-:-:S02]  /*6b700*/  IADD3 R47, P1, PT, R128, R0, RZ ;  /* 0x00000000802f7210 */ /* 0x000fc40007f3e0ff */
[----:B----4-:R-:W4:Y:S04]  /*6b710*/  LDL.LU.64 R66, [R1+0x30f0] ;  /* 0x0030f00001427983 */ /* 0x010f280000300a00 */
[----:B------:R-:W4:Y:S01]  /*6b720*/  LDL.LU.64 R68, [R1+0x30d0] ;  /* 0x0030d00001447983 */ /* 0x000f220000300a00 */
[----:B------:R-:W-:Y:S01]  /*6b730*/  IMAD.X R46, R129, 0x1, R2, P1 ;  /* 0x00000001812e7824 */ /* 0x000fe200008e0602 */
[----:B------:R-:W-:-:S05]  /*6b740*/  IADD3 R49, P1, PT, R70, R0, RZ ;  /* 0x0000000046317210 */ /* 0x000fca0007f3e0ff */
[--C-:B------:R-:W-:Y:S01]  /*6b750*/  IMAD.X R48, R71, 0x1, R2.reuse, P1 ;  /* 0x0000000147307824 */ /* 0x100fe200008e0602 */
[-C--:B------:R-:W-:Y:S01]  /*6b760*/  IADD3 R51, P1, PT, R72, R0.reuse, RZ ;  /* 0x0000000048337210 */ /* 0x080fe20007f3e0ff */
[----:B------:R-:W4:Y:S04]  /*6b770*/  LDL.LU.64 R70, [R1+0x30b0] ;  /* 0x0030b00001467983 */ /* 0x000f280000300a00 */
[--C-:B------:R-:W-:Y:S01]  /*6b780*/  IMAD.X R50, R73, 0x1, R2.reuse, P1 ;  /* 0x0000000149327824 */ /* 0x100fe200008e0602 */
[-C--:B------:R-:W-:Y:S01]  /*6b790*/  IADD3 R53, P1, PT, R126, R0.reuse, RZ ;  /* 0x000000007e357210 */ /* 0x080fe20007f3e0ff */
[----:B------:R-:W4:Y:S04]  /*6b7a0*/  LDL.LU.64 R72, [R1+0x3090] ;  /* 0x0030900001487983 */ /* 0x000f280000300a00 */
[----:B------:R-:W-:Y:S01]  /*6b7b0*/  IMAD.X R52, R127, 0x1, R2, P1 ;  /* 0x000000017f347824 */ /* 0x000fe200008e0602 */
[----:B------:R-:W-:-:S05]  /*6b7c0*/  IADD3 R55, P1, PT, R74, R0, RZ ;  /* 0x000000004a377210 */ /* 0x000fca0007f3e0ff */
[--C-:B------:R-:W-:Y:S01]  /*6b7d0*/  IMAD.X R54, R75, 0x1, R2.reuse, P1 ;  /* 0x000000014b367824 */ /* 0x100fe200008e0602 */
[----:B------:R-:W-:Y:S01]  /*6b7e0*/  IADD3 R57, P1, PT, R124, R0, RZ ;  /* 0x000000007c397210 */ /* 0x000fe20007f3e0ff */
[----:B------:R-:W4:Y:S04]  /*6b7f0*/  LDL.LU.64 R74, [R1+0x3070] ;  /* 0x00307000014a7983 */ /* 0x000f280000300a00 */
[----:B------:R-:W-:Y:S02]  /*6b800*/  IMAD.X R56, R125, 0x1, R2, P1 ;  /* 0x000000017d387824 */ /* 0x000fe400008e0602 */
        /* <DEDUP_REMOVED lines=17> */
[----:B------:R-:W-:-:S02]  /*6b920*/  LOP3.LUT R49, R49, R48, RZ, 0x3c, !PT ;  /* 0x0000003031317212 */ /* 0x000fc400078e3cff */
[----:B------:R-:W-:Y:S02]  /*6b930*/  LOP3.LUT R51, R51, R50, RZ, 0x3c, !PT ;  /* 0x0000003233337212 */ /* 0x000fe400078e3cff */
[----:B------:R-:W-:Y:S02]  /*6b940*/  LOP3.LUT R53, R53, R52, RZ, 0x3c, !PT ;  /* 0x0000003435357212 */ /* 0x000fe400078e3cff */
[----:B------:R-:W-:Y:S02]  /*6b950*/  LOP3.LUT R55, R55, R54, RZ, 0x3c, !PT ;  /* 0x0000003637377212 */ /* 0x000fe400078e3cff */
[----:B------:R-:W-:Y:S02]  /*6b960*/  LOP3.LUT R48, R49, R48, RZ, 0x3c, !PT ;  /* 0x0000003031307212 */ /* 0x000fe400078e3cff */
[----:B------:R-:W-:Y:S02]  /*6b970*/  LOP3.LUT R57, R57, R56, RZ, 0x3c, !PT ;  /* 0x0000003839397212 */ /* 0x000fe400078e3cff */
[----:B------:R-:W-:Y:S01]  /*6b980*/  LOP3.LUT R50, R51, R50, RZ, 0x3c, !PT ;  /* 0x0000003233327212 */ /* 0x000fe200078e3cff */
[----:B------:R-:W-:-:S02]  /*6b990*/  IMAD.MOV.U32 R166, RZ, RZ, R45 ;  /* 0x000000ffffa67224 */ /* 0x000fc400078e002d */
[----:B------:R-:W-:Y:S01]  /*6b9a0*/  IMAD.MOV.U32 R167, RZ, RZ, R44 ;  /* 0x000000ffffa77224 */ /* 0x000fe200078e002c */
[----:B------:R-:W-:Y:S01]  /*6b9b0*/  LOP3.LUT R52, R53, R52, RZ, 0x3c, !PT ;  /* 0x0000003435347212 */ /* 0x000fe200078e3cff */
[----:B------:R-:W-:Y:S02]  /*6b9c0*/  IMAD.MOV.U32 R164, RZ, RZ, R47 ;  /* 0x000000ffffa47224 */ /* 0x000fe400078e002f */
[----:B------:R-:W-:Y:S01]  /*6b9d0*/  IMAD.MOV.U32 R165, RZ, RZ, R46 ;  /* 0x000000ffffa57224 */ /* 0x000fe200078e002e */
[----:B------:R-:W-:Y:S02]  /*6b9e0*/  LOP3.LUT R54, R55, R54, RZ, 0x3c, !PT ;  /* 0x0000003637367212 */ /* 0x000fe400078e3cff */
[----:B------:R-:W-:Y:S02]  /*6b9f0*/  LOP3.LUT R49, R49, R48, RZ, 0x3c, !PT ;  /* 0x0000003031317212 */ /* 0x000fe400078e3cff */
[----:B------:R-:W-:Y:S02]  /*6ba00*/  LOP3.LUT R56, R57, R56, RZ, 0x3c, !PT ;  /* 0x0000003839387212 */ /* 0x000fe400078e3cff */
[----:B------:R-:W-:-:S02]  /*6ba10*/  LOP3.LUT R51, R51, R50, RZ, 0x3c, !PT ;  /* 0x0000003233337212 */ /* 0x000fc400078e3cff */
[----:B------:R-:W-:Y:S02]  /*6ba20*/  LOP3.LUT R53, R53, R52, RZ, 0x3c, !PT ;  /* 0x0000003435357212 */ /* 0x000fe400078e3cff */
[----:B-1----:R-:W-:Y:S01]  /*6ba30*/  LOP3.LUT R192, R169, 0x1f, RZ, 0xc0, !PT ;  /* 0x0000001fa9c07812 */ /* 0x002fe200078ec0ff */
[----:B------:R-:W-:Y:S01]  /*6ba40*/  STL.64 [R1+0x3230], R166 ;  /* 0x003230a601007387 */ /* 0x000fe20000100a00 */
[----:B------:R-:W-:-:S03]  /*6ba50*/  LOP3.LUT R55, R55, R54, RZ, 0x3c, !PT ;  /* 0x0000003637377212 */ /* 0x000fc600078e3cff */
[----:B------:R-:W-:Y:S01]  /*6ba60*/  STL.64 [R1+0x3210], R164 ;  /* 0x003210a401007387 */ /* 0x000fe20000100a00 */
[----:B------:R-:W-:Y:S02]  /*6ba70*/  LOP3.LUT R57, R57, R56, RZ, 0x3c, !PT ;  /* 0x0000003839397212 */ /* 0x000fe400078e3cff */
[----:B------:R-:W-:Y:S01]  /*6ba80*/  SHF.R.S32.HI R170, RZ, 0x5, R169 ;  /* 0x00000005ffaa7819 */ /* 0x000fe200000114a9 */
[----:B------:R-:W-:Y:S04]  /*6ba90*/  STL.64 [R1+0x31f0], R48 ;  /* 0x0031f03001007387 */ /* 0x000fe80000100a00 */
[----:B------:R-:W-:Y:S04]  /*6baa0*/  STL.64 [R1+0x31d0], R50 ;  /* 0x0031d03201007387 */ /* 0x000fe80000100a00 */
[----:B------:R-:W-:Y:S01]  /*6bab0*/  STL.64 [R1+0x31b0], R52 ;  /* 0x0031b03401007387 */ /* 0x000fe20000100a00 */
[----:B------:R-:W-:-:S03]  /*6bac0*/  IMAD.SHL.U32 R169, R192, 0x4, RZ ;  /* 0x00000004c0a97824 */ /* 0x000fc600078e00ff */
[----:B------:R-:W-:Y:S01]  /*6bad0*/  STL.64 [R1+0x3190], R54 ;  /* 0x0031903601007387 */ /* 0x000fe20000100a00 */
[----:B------:R-:W-:-:S03]  /*6bae0*/  SGXT R170, R170, 0x1 ;  /* 0x00000001aaaa781a */ /* 0x000fc60000000200 */
[----:B------:R-:W-:Y:S01]  /*6baf0*/  STL.64 [R1+0x3170], R56 ;  /* 0x0031703801007387 */ /* 0x000fe20000100a00 */
[----:B------:R-:W-:-:S05]  /*6bb00*/  LOP3.LUT R169, R169, 0x90, R170, 0x78, !PT ;  /* 0x00000090a9a97812 */ /* 0x000fca00078e78aa */
[----:B------:R-:W-:-:S05]  /*6bb10*/  VIADD R44, R169, UR11 ;  /* 0x0000000ba92c7c36 */ /* 0x000fca0008000000 */
[----:B------:R-:W-:Y:S04]  /*6bb20*/  LDGSTS.E [R44+0x20000], desc[UR42][R166.64], P0 ;  /* 0x20000000a62c7fae */ /* 0x000fe800081a102a */
[----:B------:R-:W-:Y:S04]  /*6bb30*/  LDGSTS.E [R44+0x20400], desc[UR42][R164.64], P0 ;  /* 0x20400000a42c7fae */ /* 0x000fe800081a102a */
[----:B------:R-:W-:Y:S04]  /*6bb40*/  LDGSTS.E [R44+0x20800], desc[UR42][R48.64], P0 ;  /* 0x20800000302c7fae */ /* 0x000fe800081a102a */
[----:B------:R-:W-:Y:S04]  /*6bb50*/  LDGSTS.E [R44+0x20c00], desc[UR42][R50.64], P0 ;  /* 0x20c00000322c7fae */ /* 0x000fe800081a102a */
[----:B------:R-:W-:Y:S04]  /*6bb60*/  LDGSTS.E [R44+0x21000], desc[UR42][R52.64], P0 ;  /* 0x21000000342c7fae */ /* 0x000fe800081a102a */
[----:B------:R-:W-:Y:S04]  /*6bb70*/  LDGSTS.E [R44+0x21400], desc[UR42][R54.64], P0 ;  /* 0x21400000362c7fae */ /* 0x000fe800081a102a */
[----:B------:R-:W-:Y:S01]  /*6bb80*/  LDGSTS.E [R44+0x21800], desc[UR42][R56.64], P0 ;  /* 0x21800000382c7fae */ /* 0x000fe200081a102a */
[----:B---3--:R-:W-:-:S05]  /*6bb90*/  IADD3 R59, P1, PT, R60, R0, RZ ;  /* 0x000000003c3b7210 */ /* 0x008fca0007f3e0ff */
[----:B------:R-:W-:Y:S01]  /*6bba0*/  IMAD.X R58, R61, 0x1, R2, P1 ;  /* 0x000000013d3a7824 */ /* 0x000fe200008e0602 */
[----:B------:R-:W-:-:S05]  /*6bbb0*/  IADD3 R61, P1, PT, R62, R0, RZ ;  /* 0x000000003e3d7210 */ /* 0x000fca0007f3e0ff */
[----:B------:R-:W-:Y:S01]  /*6bbc0*/  IMAD.X R60, R63, 0x1, R2, P1 ;  /* 0x000000013f3c7824 */ /* 0x000fe200008e0602 */
[----:B--2---:R-:W-:-:S05]  /*6bbd0*/  IADD3 R63, P1, PT, R64, R0, RZ ;  /* 0x00000000403f7210 */ /* 0x004fca0007f3e0ff */
        /* <DEDUP_REMOVED lines=36> */
[--C-:B------:R-:W-:Y:S01]  /*6be20*/  IMAD.X R150, R153, 0x1, R2.reuse, P1 ;  /* 0x0000000199967824 */ /* 0x100fe200008e0602 */
[----:B------:R-:W-:Y:S02]  /*6be30*/  IADD3 R153, P1, PT, R154, R0, RZ ;  /* 0x000000009a997210 */ /* 0x000fe40007f3e0ff */
[----:B------:R-:W-:Y:S02]  /*6be40*/  LOP3.LUT R59, R59, R58, RZ, 0x3c, !PT ;  /* 0x0000003a3b3b7212 */ /* 0x000fe400078e3cff */
[----:B------:R-:W-:Y:S02]  /*6be50*/  LOP3.LUT R61, R61, R60, RZ, 0x3c, !PT ;  /* 0x0000003c3d3d7212 */ /* 0x000fe400078e3cff */
[----:B------:R-:W-:Y:S01]  /*6be60*/  LOP3.LUT R63, R63, R62, RZ, 0x3c, !PT ;  /* 0x0000003e3f3f7212 */ /* 0x000fe200078e3cff */
[----:B------:R-:W-:Y:S01]  /*6be70*/  IMAD.X R152, R155, 0x1, R2, P1 ;  /* 0x000000019b987824 */ /* 0x000fe200008e0602 */
[----:B------:R-:W-:Y:S02]  /*6be80*/  IADD3 R155, P1, PT, R156, R0, RZ ;  /* 0x000000009c9b7210 */ /* 0x000fe40007f3e0ff */
[----:B------:R-:W-:-:S02]  /*6be90*/  LOP3.LUT R65, R65, R64, RZ, 0x3c, !PT ;  /* 0x0000004041417212 */ /* 0x000fc400078e3cff */
[----:B------:R-:W-:Y:S02]  /*6bea0*/  LOP3.LUT R58, R59, R58, RZ, 0x3c, !PT ;  /* 0x0000003a3b3a7212 */ /* 0x000fe400078e3cff */
[----:B------:R-:W-:Y:S02]  /*6beb0*/  LOP3.LUT R60, R61, R60, RZ, 0x3c, !PT ;  /* 0x0000003c3d3c7212 */ /* 0x000fe400078e3cff */
[----:B------:R-:W-:Y:S02]  /*6bec0*/  LOP3.LUT R69, R69, R68, RZ, 0x3c, !PT ;  /* 0x0000004445457212 */ /* 0x000fe400078e3cff */
[----:B------:R-:W-:Y:S02]  /*6bed0*/  LOP3.LUT R62, R63, R62, RZ, 0x3c, !PT ;  /* 0x0000003e3f3e7212 */ /* 0x000fe400078e3cff */
[----:B------:R-:W-:Y:S01]  /*6bee0*/  LOP3.LUT R71, R71, R70, RZ, 0x3c, !PT ;  /* 0x0000004647477212 */ /* 0x000fe200078e3cff */
[----:B------:R-:W-:Y:S01]  /*6bef0*/  IMAD.X R154, R157, 0x1, R2, P1 ;  /* 0x000000019d9a7824 */ /* 0x000fe200008e0602 */
[----:B------:R-:W-:-:S02]  /*6bf00*/  LOP3.LUT R64, R65, R64, RZ, 0x3c, !PT ;  /* 0x0000004041407212 */ /* 0x000fc400078e3cff */
[----:B------:R-:W-:Y:S02]  /*6bf10*/  LOP3.LUT R73, R73, R72, RZ, 0x3c, !PT ;  /* 0x0000004849497212 */ /* 0x000fe400078e3cff */
[----:B------:R-:W-:Y:S02]  /*6bf20*/  IADD3 R157, P1, PT, R158, R0, RZ ;  /* 0x000000009e9d7210 */ /* 0x000fe40007f3e0ff */
[----:B------:R-:W-:Y:S02]  /*6bf30*/  LOP3.LUT R59, R59, R58, RZ, 0x3c, !PT ;  /* 0x0000003a3b3b7212 */ /* 0x000fe400078e3cff */
[----:B------:R-:W-:Y:S02]  /*6bf40*/  LOP3.LUT R75, R75, R74, RZ, 0x3c, !PT ;  /* 0x0000004a4b4b7212 */ /* 0x000fe400078e3cff */
[----:B------:R-:W-:Y:S02]  /*6bf50*/  LOP3.LUT R61, R61, R60, RZ, 0x3c, !PT ;  /* 0x0000003c3d3d7212 */ /* 0x000fe400078e3cff */
[----:B------:R-:W-:-:S02]  /*6bf60*/  LOP3.LUT R68, R69, R68, RZ, 0x3c, !PT ;  /* 0x0000004445447212 */ /* 0x000fc400078e3cff */
[----:B------:R-:W-:Y:S02]  /*6bf70*/  LOP3.LUT R125, R125, R124, RZ, 0x3c, !PT ;  /* 0x0000007c7d7d7212 */ /* 0x000fe400078e3cff */
[----:B------:R-:W-:Y:S02]  /*6bf80*/  LOP3.LUT R63, R63, R62, RZ, 0x3c, !PT ;  /* 0x0000003e3f3f7212 */ /* 0x000fe400078e3cff */
[----:B------:R-:W-:Y:S02]  /*6bf90*/  LOP3.LUT R70, R71, R70, RZ, 0x3c, !PT ;  /* 0x0000004647467212 */ /* 0x000fe400078e3cff */
[----:B------:R-:W-:Y:S02]  /*6bfa0*/  LOP3.LUT R127, R127, R126, RZ, 0x3c, !PT ;  /* 0x0000007e7f7f7212 */ /* 0x000fe400078e3cff */
[----:B------:R-:W-:Y:S02]  /*6bfb0*/  LOP3.LUT R65, R65, R64, RZ, 0x3c, !PT ;  /* 0x0000004041417212 */ /* 0x000fe400078e3cff */
[----:B------:R-:W-:-:S02]  /*6bfc0*/  LOP3.LUT R72, R73, R72, RZ, 0x3c, !PT ;  /* 0x0000004849487212 */ /* 0x000fc400078e3cff */
[----:B------:R-:W-:Y:S01]  /*6bfd0*/  LOP3.LUT R129, R129, R128, RZ, 0x3c, !PT ;  /* 0x0000008081817212 */ /* 0x000fe200078e3cff */
[----:B------:R-:W-:Y:S02]  /*6bfe0*/  IMAD.MOV.U32 R162, RZ, RZ, R67 ;  /* 0x000000ffffa27224 */ /* 0x000fe400078e0043 */
[----:B------:R-:W-:Y:S01]  /*6bff0*/  IMAD.MOV.U32 R163, RZ, RZ, R66 ;  /* 0x000000ffffa37224 */ /* 0x000fe200078e0042 */
[----:B------:R-:W-:Y:S01]  /*6c000*/  LOP3.LUT R74, R75, R74, RZ, 0x3c, !PT ;  /* 0x0000004a4b4a7212 */ /* 0x000fe200078e3cff */
[----:B------:R-:W-:Y:S01]  /*6c010*/  IMAD.X R156, R159, 0x1, R2, P1 ;  /* 0x000000019f9c7824 */ /* 0x000fe200008e0602 */
[----:B------:R-:W-:Y:S01]  /*6c020*/  STL.64 [R1+0x3150], R58 ;  /* 0x0031503a01007387 */ /* 0x000fe20000100a00 */
[----:B------:R-:W-:Y:S02]  /*6c030*/  LOP3.LUT R69, R69, R68, RZ, 0x3c, !PT ;  /* 0x0000004445457212 */ /* 0x000fe400078e3cff */
[----:B------:R-:W-:Y:S02]  /*6c040*/  LOP3.LUT R124, R125, R124, RZ, 0x3c, !PT ;  /* 0x0000007c7d7c7212 */ /* 0x000fe400078e3cff */
[----:B------:R-:W-:-:S02]  /*6c050*/  LOP3.LUT R137, R137, R136, RZ, 0x3c, !PT ;  /* 0x0000008889897212 */ /* 0x000fc400078e3cff */
[----:B------:R-:W-:Y:S01]  /*6c060*/  IADD3 R159, P1, PT, R160, R0, RZ ;  /* 0x00000000a09f7210 */ /* 0x000fe20007f3e0ff */
[----:B------:R-:W-:Y:S01]  /*6c070*/  STL.64 [R1+0x3130], R60 ;  /* 0x0031303c01007387 */ /* 0x000fe20000100a00 */
[----:B------:R-:W-:Y:S02]  /*6c080*/  LOP3.LUT R71, R71, R70, RZ, 0x3c, !PT ;  /* 0x0000004647477212 */ /* 0x000fe400078e3cff */
[----:B------:R-:W-:Y:S02]  /*6c090*/  LOP3.LUT R126, R127, R126, RZ, 0x3c, !PT ;  /* 0x0000007e7f7e7212 */ /* 0x000fe400078e3cff */
[----:B------:R-:W-:Y:S01]  /*6c0a0*/  LOP3.LUT R139, R139, R138, RZ, 0x3c, !PT ;  /* 0x0000008a8b8b7212 */ /* 0x000fe200078e3cff */
[----:B------:R-:W-:Y:S01]  /*6c0b0*/  STL.64 [R1+0x3110], R62 ;  /* 0x0031103e01007387 */ /* 0x000fe20000100a00 */
[----:B------:R-:W-:Y:S02]  /*6c0c0*/  LOP3.LUT R73, R73, R72, RZ, 0x3c, !PT ;  /* 0x0000004849497212 */ /* 0x000fe400078e3cff */
[----:B------:R-:W-:-:S02]  /*6c0d0*/  LOP3.LUT R128, R129, R128, RZ, 0x3c, !PT ;  /* 0x0000008081807212 */ /* 0x000fc400078e3cff */
[----:B------:R-:W-:Y:S01]  /*6c0e0*/  LOP3.LUT R141, R141, R140, RZ, 0x3c, !PT ;  /* 0x0000008c8d8d7212 */ /* 0x000fe200078e3cff */
[----:B------:R-:W-:Y:S01]  /*6c0f0*/  STL.64 [R1+0x30f0], R64 ;  /* 0x0030f04001007387 */ /* 0x000fe20000100a00 */
[----:B------:R-:W-:Y:S02]  /*6c100*/  LOP3.LUT R75, R75, R74, RZ, 0x3c, !PT ;  /* 0x0000004a4b4b7212 */ /* 0x000fe400078e3cff */
[----:B------:R-:W-:Y:S01]  /*6c110*/  LOP3.LUT R143, R143, R142, RZ, 0x3c, !PT ;  /* 0x0000008e8f8f7212 */ /* 0x000fe200078e3cff */
[----:B------:R-:W-:Y:S01]  /*6c120*/  STL.64 [R1+0x30d0], R162 ;  /* 0x0030d0a201007387 */ /* 0x000fe20000100a00 */
[----:B------:R-:W-:Y:S02]  /*6c130*/  LOP3.LUT R125, R125, R124, RZ, 0x3c, !PT ;  /* 0x0000007c7d7d7212 */ /* 0x000fe400078e3cff */
[----:B------:R-:W-:Y:S02]  /*6c140*/  LOP3.LUT R136, R137, R136, RZ, 0x3c, !PT ;  /* 0x0000008889887212 */ /* 0x000fe400078e3cff */
[----:B------:R-:W-:Y:S01]  /*6c150*/  LOP3.LUT R145, R145, R144, RZ, 0x3c, !PT ;  /* 0x0000009091917212 */ /* 0x000fe200078e3cff */
[----:B------:R1:W-:Y:S01]  /*6c160*/  STL.64 [R1+0x30b0], R68 ;  /* 0x0030b04401007387 */ /* 0x0003e20000100a00 */
[----:B------:R-:W-:-:S02]  /*6c170*/  LOP3.LUT R127, R127, R126, RZ, 0x3c, !PT ;  /* 0x0000007e7f7f7212 */ /* 0x000fc400078e3cff */
[----:B------:R-:W-:Y:S02]  /*6c180*/  LOP3.LUT R138, R139, R138, RZ, 0x3c, !PT ;  /* 0x0000008a8b8a7212 */ /* 0x000fe400078e3cff */
[----:B------:R-:W-:Y:S01]  /*6c190*/  LOP3.LUT R147, R147, R146, RZ, 0x3c, !PT ;  /* 0x0000009293937212 */ /* 0x000fe200078e3cff */
[----:B------:R-:W-:Y:S01]  /*6c1a0*/  IMAD.X R158, R161, 0x1, R2, P1 ;  /* 0x00000001a19e7824 */ /* 0x000fe200008e0602 */
[----:B------:R-:W-:Y:S01]  /*6c1b0*/  STL.64 [R1+0x3090], R70 ;  /* 0x0030904601007387 */ /* 0x000fe20000100a00 */
[----:B------:R-:W-:Y:S02]  /*6c1c0*/  LOP3.LUT R129, R129, R128, RZ, 0x3c, !PT ;  /* 0x0000008081817212 */ /* 0x000fe400078e3cff */
[----:B------:R-:W-:Y:S02]  /*6c1d0*/  LOP3.LUT R140, R141, R140, RZ, 0x3c, !PT ;  /* 0x0000008c8d8c7212 */ /* 0x000fe400078e3cff */
[----:B------:R-:W-:Y:S01]  /*6c1e0*/  LOP3.LUT R149, R149, R148, RZ, 0x3c, !PT ;  /* 0x0000009495957212 */ /* 0x000fe200078e3cff */
[----:B------:R-:W-:Y:S01]  /*6c1f0*/  STL.64 [R1+0x3070], R72 ;  /* 0x0030704801007387 */ /* 0x000fe20000100a00 */
[----:B------:R-:W-:-:S02]  /*6c200*/  IMAD.MOV.U32 R160, RZ, RZ, R131 ;  /* 0x000000ffffa07224 */ /* 0x000fc400078e0083 */
[----:B------:R-:W-:Y:S01]  /*6c210*/  IMAD.MOV.U32 R161, RZ, RZ, R130 ;  /* 0x000000ffffa17224 */ /* 0x000fe200078e0082 */
[----:B------:R-:W-:Y:S02]  /*6c220*/  LOP3.LUT R142, R143, R142, RZ, 0x3c, !PT ;  /* 0x0000008e8f8e7212 */ /* 0x000fe400078e3cff */
[----:B------:R-:W-:Y:S01]  /*6c230*/  LOP3.LUT R151, R151, R150, RZ, 0x3c, !PT ;  /* 0x0000009697977212 */ /* 0x000fe200078e3cff */
[----:B------:R-:W-:Y:S01]  /*6c240*/  STL.64 [R1+0x3050], R74 ;  /* 0x0030504a01007387 */ /* 0x000fe20000100a00 */
[----:B------:R-:W-:Y:S02]  /*6c250*/  LOP3.LUT R137, R137, R136, RZ, 0x3c, !PT ;  /* 0x0000008889897212 */ /* 0x000fe400078e3cff */
[----:B------:R-:W-:Y:S02]  /*6c260*/  LOP3.LUT R144, R145, R144, RZ, 0x3c, !PT ;  /* 0x0000009091907212 */ /* 0x000fe400078e3cff */
[----:B------:R-:W-:Y:S01]  /*6c270*/  LOP3.LUT R153, R153, R152, RZ, 0x3c, !PT ;  /* 0x0000009899997212 */ /* 0x000fe200078e3cff */
[----:B------:R-:W-:Y:S01]  /*6c280*/  STL.64 [R1+0x3030], R124 ;  /* 0x0030307c01007387 */ /* 0x000fe20000100a00 */
[----:B------:R-:W-:-:S02]  /*6c290*/  LOP3.LUT R139, R139, R138, RZ, 0x3c, !PT ;  /* 0x0000008a8b8b7212 */ /* 0x000fc400078e3cff */
[----:B------:R-:W-:Y:S02]  /*6c2a0*/  LOP3.LUT R146, R147, R146, RZ, 0x3c, !PT ;  /* 0x0000009293927212 */ /* 0x000fe400078e3cff */
[----:B------:R-:W-:Y:S01]  /*6c2b0*/  LOP3.LUT R155, R155, R154, RZ, 0x3c, !PT ;  /* 0x0000009a9b9b7212 */ /* 0x000fe200078e3cff */
[----:B------:R-:W-:Y:S01]  /*6c2c0*/  STL.64 [R1+0x3010], R126 ;  /* 0x0030107e01007387 */ /* 0x000fe20000100a00 */
[----:B------:R-:W-:Y:S02]  /*6c2d0*/  LOP3.LUT R141, R141, R140, RZ, 0x3c, !PT ;  /* 0x0000008c8d8d7212 */ /* 0x000fe400078e3cff */
[----:B------:R-:W-:Y:S01]  /*6c2e0*/  LOP3.LUT R148, R149, R148, RZ, 0x3c, !PT ;  /* 0x0000009495947212 */ /* 0x000fe200078e3cff */
[----:B------:R-:W-:Y:S01]  /*6c2f0*/  STL.64 [R1+0x2ff0], R128 ;  /* 0x002ff08001007387 */ /* 0x000fe20000100a00 */
[----:B------:R-:W-:Y:S02]  /*6c300*/  LOP3.LUT R143, R143, R142, RZ, 0x3c, !PT ;  /* 0x0000008e8f8f7212 */ /* 0x000fe400078e3cff */
[----:B------:R-:W-:Y:S01]  /*6c310*/  LOP3.LUT R150, R151, R150, RZ, 0x3c, !PT ;  /* 0x0000009697967212 */ /* 0x000fe200078e3cff */
[----:B------:R-:W-:Y:S01]  /*6c320*/  STL.64 [R1+0x2e50], R160 ;  /* 0x002e50a001007387 */ /* 0x000fe20000100a00 */
[----:B------:R-:W-:-:S02]  /*6c330*/  LOP3.LUT R145, R145, R144, RZ, 0x3c, !PT ;  /* 0x0000009091917212 */ /* 0x000fc400078e3cff */
[----:B------:R-:W-:Y:S01]  /*6c340*/  LOP3.LUT R152, R153, R152, RZ, 0x3c, !PT ;  /* 0x0000009899987212 */ /* 0x000fe200078e3cff */
[----:B------:R-:W-:Y:S01]  /*6c350*/  STL.64 [R1+0x2fd0], R136 ;  /* 0x002fd08801007387 */ /* 0x000fe20000100a00 */
[----:B------:R-:W-:Y:S02]  /*6c360*/  LOP3.LUT R147, R147, R146, RZ, 0x3c, !PT ;  /* 0x0000009293937212 */ /* 0x000fe400078e3cff */
[----:B------:R-:W-:Y:S01]  /*6c370*/  LOP3.LUT R154, R155, R154, RZ, 0x3c, !PT ;  /* 0x0000009a9b9a7212 */ /* 0x000fe200078e3cff */
[----:B------:R-:W-:Y:S01]  /*6c380*/  STL.64 [R1+0x2fb0], R138 ;  /* 0x002fb08a01007387 */ /* 0x000fe20000100a00 */
[----:B------:R-:W-:-:S03]  /*6c390*/  LOP3.LUT R149, R149, R148, RZ, 0x3c, !PT ;  /* 0x0000009495957212 */ /* 0x000fc600078e3cff */
[----:B------:R-:W-:Y:S01]  /*6c3a0*/  STL.64 [R1+0x2f90], R140 ;  /* 0x002f908c01007387 */ /* 0x000fe20000100a00 */
[----:B------:R-:W-:-:S03]  /*6c3b0*/  LOP3.LUT R151, R151, R150, RZ, 0x3c, !PT ;  /* 0x0000009697977212 */ /* 0x000fc600078e3cff */
[----:B------:R-:W-:Y:S01]  /*6c3c0*/  STL.64 [R1+0x2f70], R142 ;  /* 0x002f708e01007387 */ /* 0x000fe20000100a00 */
[----:B------:R-:W-:-:S03]  /*6c3d0*/  LOP3.LUT R153, R153, R152, RZ, 0x3c, !PT ;  /* 0x0000009899997212 */ /* 0x000fc600078e3cff */
[----:B------:R-:W-:Y:S01]  /*6c3e0*/  STL.64 [R1+0x2f50], R144 ;  /* 0x002f509001007387 */ /* 0x000fe20000100a00 */
[----:B------:R-:W-:-:S03]  /*6c3f0*/  LOP3.LUT R155, R155, R154, RZ, 0x3c, !PT ;  /* 0x0000009a9b9b7212 */ /* 0x000fc600078e3cff */
[----:B------:R-:W-:Y:S01]  /*6c400*/  STL.64 [R1+0x2f30], R146 ;  /* 0x002f309201007387 */ /* 0x000fe20000100a00 */
[----:B------:R-:W-:Y:S02]  /*6c410*/  IMAD.MOV.U32 R66, RZ, RZ, R157 ;  /* 0x000000ffff427224 */ /* 0x000fe400078e009d */
[----:B------:R-:W-:Y:S01]  /*6c420*/  IMAD.MOV.U32 R67, RZ, RZ, R156 ;  /* 0x000000ffff437224 */ /* 0x000fe200078e009c */
[----:B------:R-:W-:Y:S01]  /*6c430*/  STL.64 [R1+0x2f10], R148 ;  /* 0x002f109401007387 */ /* 0x000fe20000100a00 */
[----:B------:R-:W-:Y:S02]  /*6c440*/  IMAD.MOV.U32 R46, RZ, RZ, R159 ;  /* 0x000000ffff2e7224 */ /* 0x000fe400078e009f */
[----:B------:R-:W-:Y:S01]  /*6c450*/  IMAD.MOV.U32 R47, RZ, RZ, R158 ;  /* 0x000000ffff2f7224 */ /* 0x000fe200078e009e */
[----:B------:R-:W-:Y:S04]  /*6c460*/  LDGSTS.E [R44+0x21c00], desc[UR42][R58.64], P0 ;  /* 0x21c000003a2c7fae */ /* 0x000fe800081a102a */
        /* <DEDUP_REMOVED lines=21> */
[----:B-1----:R-:W3:Y:S04]  /*6c5c0*/  LDL.LU.64 R68, [R1+0x3228] ;  /* 0x0032280001447983 */ /* 0x002ee80000300a00 */
        /* <DEDUP_REMOVED lines=8> */
[----:B------:R-:W-:Y:S04]  /*6c650*/  LDGSTS.E [R44+0x26000], desc[UR42][R146.64], P0 ;  /* 0x26000000922c7fae */ /* 0x000fe800081a102a */
[----:B------:R-:W-:Y:S04]  /*6c660*/  LDGSTS.E [R44+0x26400], desc[UR42][R148.64], P0 ;  /* 0x26400000942c7fae */ /* 0x000fe800081a102a */
[----:B------:R-:W4:Y:S04]  /*6c670*/  LDL.LU.64 R64, [R1+0x3108] ;  /* 0x0031080001407983 */ /* 0x000f280000300a00 */
[----:B------:R-:W-:Y:S04]  /*6c680*/  LDGSTS.E [R44+0x26800], desc[UR42][R150.64], P0 ;  /* 0x26800000962c7fae */ /* 0x000fe800081a102a */
[----:B------:R-:W-:Y:S04]  /*6c690*/  LDGSTS.E [R44+0x26c00], desc[UR42][R152.64], P0 ;  /* 0x26c00000982c7fae */ /* 0x000fe800081a102a */
[----:B------:R-:W-:Y:S04]  /*6c6a0*/  LDGSTS.E [R44+0x27000], desc[UR42][R154.64], P0 ;  /* 0x270000009a2c7fae */ /* 0x000fe800081a102a */
[----:B------:R-:W-:Y:S04]  /*6c6b0*/  LDGSTS.E [R44+0x27400], desc[UR42][R66.64], P0 ;  /* 0x27400000422c7fae */ /* 0x000fe800081a102a */
[----:B------:R3:W-:Y:S04]  /*6c6c0*/  LDGSTS.E [R44+0x27800], desc[UR42][R46.64], P0 ;  /* 0x278000002e2c7fae */ /* 0x0007e800081a102a */
[----:B------:R1:W-:Y:S04]  /*6c6d0*/  LDGSTS.E [R44+0x27c00], desc[UR42][R160.64], P0 ;  /* 0x27c00000a02c7fae */ /* 0x0003e800081a102a */
[----:B--2---:R-:W2:Y:S01]  /*6c6e0*/  LDL.LU.64 R66, [R1+0x30e8] ;  /* 0x0030e80001427983 */ /* 0x004ea20000300a00 */
[----:B---3--:R-:W-:-:S05]  /*6c6f0*/  IADD3 R46, P1, PT, R68, R0, RZ ;  /* 0x00000000442e7210 */ /* 0x008fca0007f3e0ff */
[----:B------:R-:W-:Y:S02]  /*6c700*/  IMAD.X R45, R69, 0x1, R2, P1 ;  /* 0x00000001452d7824 */ /* 0x000fe400008e0602 */
        /* <DEDUP_REMOVED lines=21> */
[----:B----4-:R-:W-:-:S05]  /*6c860*/  IADD3 R47, P1, PT, R48, R0, RZ ;  /* 0x00000000302f7210 */ /* 0x010fca0007f3e0ff */
[----:B-1----:R-:W-:Y:S01]  /*6c870*/  IMAD.X R44, R49, 0x1, R2, P1 ;  /* 0x00000001312c7824 */ /* 0x002fe200008e0602 */
        /* <DEDUP_REMOVED lines=16> */
[----:B--2---:R-:W-:-:S05]  /*6c980*/  IADD3 R65, P1, PT, R66, R0, RZ ;  /* 0x0000000042417210 */ /* 0x004fca0007f3e0ff */
[----:B------:R-:W-:Y:S01]  /*6c990*/  IMAD.X R64, R67, 0x1, R2, P1 ;  /* 0x0000000143407824 */ /* 0x000fe200008e0602 */
[----:B------:R-:W1:Y:S01]  /*6c9a0*/  S2R R169, SR_TID.X ;  /* 0x0000000000a97919 */ /* 0x000e620000002100 */
[----:B------:R-:W-:Y:S02]  /*6c9b0*/  LOP3.LUT R49, R49, R48, RZ, 0x3c, !PT ;  /* 0x0000003031317212 */ /* 0x000fe400078e3cff */
[----:B------:R-:W-:Y:S02]  /*6c9c0*/  LOP3.LUT R51, R51, R50, RZ, 0x3c, !PT ;  /* 0x0000003233337212 */ /* 0x000fe400078e3cff */
[----:B------:R-:W-:Y:S02]  /*6c9d0*/  LOP3.LUT R53, R53, R52, RZ, 0x3c, !PT ;  /* 0x0000003435357212 */ /* 0x000fe400078e3cff */
[----:B------:R-:W-:Y:S02]  /*6c9e0*/  LOP3.LUT R55, R55, R54, RZ, 0x3c, !PT ;  /* 0x0000003637377212 */ /* 0x000fe400078e3cff */
[----:B------:R-:W-:-:S02]  /*6c9f0*/  LOP3.LUT R48, R49, R48, RZ, 0x3c, !PT ;  /* 0x0000003031307212 */ /* 0x000fc400078e3cff */
[----:B------:R-:W-:Y:S02]  /*6ca00*/  LOP3.LUT R57, R57, R56, RZ, 0x3c, !PT ;  /* 0x0000003839397212 */ /* 0x000fe400078e3cff */
[----:B------:R-:W-:Y:S02]  /*6ca10*/  LOP3.LUT R50, R51, R50, RZ, 0x3c, !PT ;  /* 0x0000003233327212 */ /* 0x000fe400078e3cff */
[----:B------:R-:W-:Y:S01]  /*6ca20*/  LOP3.LUT R59, R59, R58, RZ, 0x3c, !PT ;  /* 0x0000003a3b3b7212 */ /* 0x000fe200078e3cff */
[----:B------:R-:W-:Y:S02]  /*6ca30*/  IMAD.MOV.U32 R170, RZ, RZ, R46 ;  /* 0x000000ffffaa7224 */ /* 0x000fe400078e002e */
[----:B------:R-:W-:Y:S01]  /*6ca40*/  IMAD.MOV.U32 R171, RZ, RZ, R45 ;  /* 0x000000ffffab7224 */ /* 0x000fe200078e002d */
[----:B------:R-:W-:Y:S02]  /*6ca50*/  LOP3.LUT R52, R53, R52, RZ, 0x3c, !PT ;  /* 0x0000003435347212 */ /* 0x000fe400078e3cff */
[----:B------:R-:W-:Y:S01]  /*6ca60*/  LOP3.LUT R61, R61, R60, RZ, 0x3c, !PT ;  /* 0x0000003c3d3d7212 */ /* 0x000fe200078e3cff */
[----:B------:R-:W-:-:S02]  /*6ca70*/  IMAD.MOV.U32 R166, RZ, RZ, R47 ;  /* 0x000000ffffa67224 */ /* 0x000fc400078e002f */
[----:B------:R-:W-:Y:S01]  /*6ca80*/  IMAD.MOV.U32 R167, RZ, RZ, R44 ;  /* 0x000000ffffa77224 */ /* 0x000fe200078e002c */
[----:B------:R-:W-:Y:S02]  /*6ca90*/  LOP3.LUT R54, R55, R54, RZ, 0x3c, !PT ;  /* 0x0000003637367212 */ /* 0x000fe400078e3cff */
[----:B------:R-:W-:Y:S02]  /*6caa0*/  LOP3.LUT R63, R63, R62, RZ, 0x3c, !PT ;  /* 0x0000003e3f3f7212 */ /* 0x000fe400078e3cff */
[----:B------:R-:W-:Y:S02]  /*6cab0*/  LOP3.LUT R49, R49, R48, RZ, 0x3c, !PT ;  /* 0x0000003031317212 */ /* 0x000fe400078e3cff */
[----:B------:R-:W-:Y:S02]  /*6cac0*/  LOP3.LUT R56, R57, R56, RZ, 0x3c, !PT ;  /* 0x0000003839387212 */ /* 0x000fe400078e3cff */
[----:B------:R-:W-:Y:S02]  /*6cad0*/  LOP3.LUT R51, R51, R50, RZ, 0x3c, !PT ;  /* 0x0000003233337212 */ /* 0x000fe400078e3cff */
[----:B------:R-:W-:-:S02]  /*6cae0*/  LOP3.LUT R58, R59, R58, RZ, 0x3c, !PT ;  /* 0x0000003a3b3a7212 */ /* 0x000fc400078e3cff */
[----:B------:R-:W-:Y:S02]  /*6caf0*/  LOP3.LUT R53, R53, R52, RZ, 0x3c, !PT ;  /* 0x0000003435357212 */ /* 0x000fe400078e3cff */
[----:B------:R-:W-:Y:S01]  /*6cb00*/  LOP3.LUT R60, R61, R60, RZ, 0x3c, !PT ;  /* 0x0000003c3d3c7212 */ /* 0x000fe200078e3cff */
[----:B------:R-:W-:Y:S01]  /*6cb10*/  STL.64 [R1+0x3228], R170 ;  /* 0x003228aa01007387 */ /* 0x000fe20000100a00 */
[----:B------:R-:W-:Y:S02]  /*6cb20*/  LOP3.LUT R55, R55, R54, RZ, 0x3c, !PT ;  /* 0x0000003637377212 */ /* 0x000fe400078e3cff */
[----:B------:R-:W-:Y:S01]  /*6cb30*/  LOP3.LUT R62, R63, R62, RZ, 0x3c, !PT ;  /* 0x0000003e3f3e7212 */ /* 0x000fe200078e3cff */
[----:B------:R-:W-:Y:S01]  /*6cb40*/  STL.64 [R1+0x3208], R166 ;  /* 0x003208a601007387 */ /* 0x000fe20000100a00 */
[----:B-1----:R-:W-:Y:S02]  /*6cb50*/  LOP3.LUT R192, R169, 0x1f, RZ, 0xc0, !PT ;  /* 0x0000001fa9c07812 */ /* 0x002fe400078ec0ff */
[----:B------:R-:W-:-:S02]  /*6cb60*/  SHF.R.S32.HI R172, RZ, 0x5, R169 ;  /* 0x00000005ffac7819 */ /* 0x000fc400000114a9 */
[----:B------:R-:W-:Y:S01]  /*6cb70*/  LOP3.LUT R57, R57, R56, RZ, 0x3c, !PT ;  /* 0x0000003839397212 */ /* 0x000fe200078e3cff */
[----:B------:R-:W-:Y:S01]  /*6cb80*/  STL.64 [R1+0x31e8], R48 ;  /* 0x0031e83001007387 */ /* 0x000fe20000100a00 */
[----:B------:R-:W-:Y:S01]  /*6cb90*/  IMAD.SHL.U32 R169, R192, 0x4, RZ ;  /* 0x00000004c0a97824 */ /* 0x000fe200078e00ff */
[----:B------:R-:W-:Y:S02]  /*6cba0*/  SGXT R172, R172, 0x1 ;  /* 0x00000001acac781a */ /* 0x000fe40000000200 */
[----:B------:R-:W-:Y:S01]  /*6cbb0*/  LOP3.LUT R59, R59, R58, RZ, 0x3c, !PT ;  /* 0x0000003a3b3b7212 */ /* 0x000fe200078e3cff */
[----:B------:R-:W-:Y:S01]  /*6cbc0*/  STL.64 [R1+0x31c8], R50 ;  /* 0x0031c83201007387 */ /* 0x000fe20000100a00 */
[----:B------:R-:W-:-:S03]  /*6cbd0*/  LOP3.LUT R61, R61, R60, RZ, 0x3c, !PT ;  /* 0x0000003c3d3d7212 */ /* 0x000fc600078e3cff */
[----:B------:R-:W-:Y:S01]  /*6cbe0*/  STL.64 [R1+0x31a8], R52 ;  /* 0x0031a83401007387 */ /* 0x000fe20000100a00 */
[----:B------:R-:W-:-:S03]  /*6cbf0*/  LOP3.LUT R63, R63, R62, RZ, 0x3c, !PT ;  /* 0x0000003e3f3f7212 */ /* 0x000fc600078e3cff */
[----:B------:R-:W-:Y:S01]  /*6cc00*/  STL.64 [R1+0x3188], R54 ;  /* 0x0031883601007387 */ /* 0x000fe20000100a00 */
[----:B------:R-:W-:Y:S02]  /*6cc10*/  IMAD.MOV.U32 R164, RZ, RZ, R65 ;  /* 0x000000ffffa47224 */ /* 0x000fe400078e0041 */
[----:B------:R-:W-:Y:S01]  /*6cc20*/  IMAD.MOV.U32 R165, RZ, RZ, R64 ;  /* 0x000000ffffa57224 */ /* 0x000fe200078e0040 */
[----:B------:R-:W-:Y:S01]  /*6cc30*/  LOP3.LUT R169, R169, 0x90, R172, 0x78, !PT ;  /* 0x00000090a9a97812 */ /* 0x000fe200078e78ac */
[----:B------:R-:W-:Y:S04]  /*6cc40*/  STL.64 [R1+0x3168], R56 ;  /* 0x0031683801007387 */ /* 0x000fe80000100a00 */
[----:B------:R-:W-:Y:S04]  /*6cc50*/  STL.64 [R1+0x3148], R58 ;  /* 0x0031483a01007387 */ /* 0x000fe80000100a00 */
[----:B------:R-:W-:Y:S04]  /*6cc60*/  STL.64 [R1+0x3128], R60 ;  /* 0x0031283c01007387 */ /* 0x000fe80000100a00 */
[----:B------:R-:W-:Y:S01]  /*6cc70*/  STL.64 [R1+0x3108], R62 ;  /* 0x0031083e01007387 */ /* 0x000fe20000100a00 */
[----:B------:R-:W-:-:S03]  /*6cc80*/  LOP3.LUT R169, R169, 0x20, RZ, 0x3c, !PT ;  /* 0x00000020a9a97812 */ /* 0x000fc600078e3cff */
[----:B------:R-:W-:Y:S02]  /*6cc90*/  STL.64 [R1+0x30e8], R164 ;  /* 0x0030e8a401007387 */ /* 0x000fe40000100a00 */
[----:B------:R-:W-:-:S05]  /*6cca0*/  VIADD R44, R169, UR11 ;  /* 0x0000000ba92c7c36 */ /* 0x000fca0008000000 */
        /* <DEDUP_REMOVED lines=47> */
[----:B------:R-:W-:Y:S01]  /*6cfa0*/  LOP3.LUT R71, R71, R70, RZ, 0x3c, !PT ;  /* 0x0000004647477212 */ /* 0x000fe200078e3cff */
[----:B------:R-:W-:Y:S01]  /*6cfb0*/  IMAD.X R152, R155, 0x1, R2, P1 ;  /* 0x000000019b987824 */ /* 0x000fe200008e0602 */
[----:B------:R-:W-:Y:S02]  /*6cfc0*/  IADD3 R155, P1, PT, R156, R0, RZ ;  /* 0x000000009c9b7210 */ /* 0x000fe40007f3e0ff */
[----:B------:R-:W-:Y:S02]  /*6cfd0*/  LOP3.LUT R73, R73, R72, RZ, 0x3c, !PT ;  /* 0x0000004849497212 */ /* 0x000fe400078e3cff */
[----:B------:R-:W-:-:S02]  /*6cfe0*/  LOP3.LUT R75, R75, R74, RZ, 0x3c, !PT ;  /* 0x0000004a4b4b7212 */ /* 0x000fc400078e3cff */
[----:B------:R-:W-:Y:S02]  /*6cff0*/  LOP3.LUT R68, R69, R68, RZ, 0x3c, !PT ;  /* 0x0000004445447212 */ /* 0x000fe400078e3cff */
[----:B------:R-:W-:Y:S01]  /*6d000*/  LOP3.LUT R125, R125, R124, RZ, 0x3c, !PT ;  /* 0x0000007c7d7d7212 */ /* 0x000fe200078e3cff */
[----:B------:R-:W-:Y:S01]  /*6d010*/  IMAD.X R154, R157, 0x1, R2, P1 ;  /* 0x000000019d9a7824 */ /* 0x000fe200008e0602 */
[----:B------:R-:W-:Y:S02]  /*6d020*/  LOP3.LUT R70, R71, R70, RZ, 0x3c, !PT ;  /* 0x0000004647467212 */ /* 0x000fe400078e3cff */
[----:B------:R-:W-:Y:S02]  /*6d030*/  LOP3.LUT R127, R127, R126, RZ, 0x3c, !PT ;  /* 0x0000007e7f7f7212 */ /* 0x000fe400078e3cff */
[----:B------:R-:W-:Y:S02]  /*6d040*/  IADD3 R157, P1, PT, R158, R0, RZ ;  /* 0x000000009e9d7210 */ /* 0x000fe40007f3e0ff */
[----:B------:R-:W-:-:S02]  /*6d050*/  LOP3.LUT R72, R73, R72, RZ, 0x3c, !PT ;  /* 0x0000004849487212 */ /* 0x000fc400078e3cff */
        /* <DEDUP_REMOVED lines=16> */
[----:B------:R-:W-:Y:S02]  /*6d160*/  LOP3.LUT R143, R143, R142, RZ, 0x3c, !PT ;  /* 0x0000008e8f8f7212 */ /* 0x000fe400078e3cff */
[----:B------:R-:W-:Y:S01]  /*6d170*/  IADD3 R159, P1, PT, R160, R0, RZ ;  /* 0x00000000a09f7210 */ /* 0x000fe20007f3e0ff */
        /* <DEDUP_REMOVED lines=17> */
[----:B------:R-:W-:Y:S02]  /*6d290*/  LOP3.LUT R144, R145, R144, RZ, 0x3c, !PT ;  /* 0x0000009091907212 */ /* 0x000fe400078e3cff */
[----:B------:R-:W-:Y:S01]  /*6d2a0*/  LOP3.LUT R153, R153, R152, RZ, 0x3c, !PT ;  /* 0x0000009899997212 */ /* 0x000fe200078e3cff */
[----:B------:R-:W-:Y:S01]  /*6d2b0*/  IMAD.X R158, R161, 0x1, R2, P1 ;  /* 0x00000001a19e7824 */ /* 0x000fe200008e0602 */
[----:B------:R-:W-:Y:S01]  /*6d2c0*/  STL.64 [R1+0x3028], R124 ;  /* 0x0030287c01007387 */ /* 0x000fe20000100a00 */
[----:B------:R-:W-:Y:S02]  /*6d2d0*/  LOP3.LUT R139, R139, R138, RZ, 0x3c, !PT ;  /* 0x0000008a8b8b7212 */ /* 0x000fe400078e3cff */
[----:B------:R-:W-:Y:S01]  /*6d2e0*/  LOP3.LUT R146, R147, R146, RZ, 0x3c, !PT ;  /* 0x0000009293927212 */ /* 0x000fe200078e3cff */
[----:B------:R-:W-:Y:S01]  /*6d2f0*/  STL.64 [R1+0x3008], R126 ;  /* 0x0030087e01007387 */ /* 0x000fe20000100a00 */
[----:B------:R-:W-:-:S02]  /*6d300*/  IMAD.MOV.U32 R160, RZ, RZ, R141 ;  /* 0x000000ffffa07224 */ /* 0x000fc400078e008d */
[----:B------:R-:W-:Y:S01]  /*6d310*/  IMAD.MOV.U32 R161, RZ, RZ, R140 ;  /* 0x000000ffffa17224 */ /* 0x000fe200078e008c */
        /* <DEDUP_REMOVED lines=21> */
[----:B------:R-:W-:Y:S01]  /*6d470*/  STL.64 [R1+0x2f08], R148 ;  /* 0x002f089401007387 */ /* 0x000fe20000100a00 */
[----:B------:R-:W-:Y:S02]  /*6d480*/  IMAD.MOV.U32 R46, RZ, RZ, R159 ;  /* 0x000000ffff2e7224 */ /* 0x000fe400078e009f */
[----:B------:R-:W-:Y:S01]  /*6d490*/  IMAD.MOV.U32 R47, RZ, RZ, R158 ;  /* 0x000000ffff2f7224 */ /* 0x000fe200078e009e */
[----:B------:R-:W-:Y:S04]  /*6d4a0*/  STL.64 [R1+0x2ee8], R150 ;  /* 0x002ee89601007387 */ /* 0x000fe80000100a00 */
[----:B------:R-:W-:Y:S04]  /*6d4b0*/  STL.64 [R1+0x2ec8], R152 ;  /* 0x002ec89801007387 */ /* 0x000fe80000100a00 */
[----:B------:R2:W-:Y:S04]  /*6d4c0*/  STL.64 [R1+0x2ea8], R64 ;  /* 0x002ea84001007387 */ /* 0x0005e80000100a00 */
        /* <DEDUP_REMOVED lines=23> */
[----:B------:R-:W4:Y:S04]  /*6d640*/  LDL.LU.64 R62, [R1+0x3120] ;  /* 0x00312000013e7983 */ /* 0x000f280000300a00 */
[----:B------:R-:W-:Y:S04]  /*6d650*/  LDGSTS.E [R44+0x26100], desc[UR42][R146.64], P0 ;  /* 0x26100000922c7fae */ /* 0x000fe800081a102a */
[----:B------:R-:W-:Y:S04]  /*6d660*/  LDGSTS.E [R44+0x26500], desc[UR42][R148.64], P0 ;  /* 0x26500000942c7fae */ /* 0x000fe800081a102a */
[----:B------:R-:W-:Y:S04]  /*6d670*/  LDGSTS.E [R44+0x26900], desc[UR42][R150.64], P0 ;  /* 0x26900000962c7fae */ /* 0x000fe800081a102a */
[----:B------:R-:W-:Y:S04]  /*6d680*/  LDGSTS.E [R44+0x26d00], desc[UR42][R152.64], P0 ;  /* 0x26d00000982c7fae */ /* 0x000fe800081a102a */
[----:B------:R-:W-:Y:S04]  /*6d690*/  LDGSTS.E [R44+0x27100], desc[UR42][R64.64], P0 ;  /* 0x27100000402c7fae */ /* 0x000fe800081a102a */
[----:B------:R-:W-:Y:S04]  /*6d6a0*/  LDGSTS.E [R44+0x27500], desc[UR42][R66.64], P0 ;  /* 0x27500000422c7fae */ /* 0x000fe800081a102a */
[----:B------:R4:W-:Y:S04]  /*6d6b0*/  LDGSTS.E [R44+0x27900], desc[UR42][R46.64], P0 ;  /* 0x279000002e2c7fae */ /* 0x0009e800081a102a */
[----:B------:R1:W-:Y:S04]  /*6d6c0*/  LDGSTS.E [R44+0x27d00], desc[UR42][R160.64], P0 ;  /* 0x27d00000a02c7fae */ /* 0x0003e800081a102a */
[----:B--2---:R-:W2:Y:S04]  /*6d6d0*/  LDL.LU.64 R64, [R1+0x3100] ;  /* 0x0031000001407983 */ /* 0x004ea80000300a00 */
[----:B---3--:R-:W3:Y:S01]  /*6d6e0*/  LDL.LU.64 R66, [R1+0x30e0] ;  /* 0x0030e00001427983 */ /* 0x008ee20000300a00 */
[----:B----4-:R-:W-:-:S05]  /*6d6f0*/  IADD3 R46, P1, PT, R68, R0, RZ ;  /* 0x00000000442e7210 */ /* 0x010fca0007f3e0ff */
        /* <DEDUP_REMOVED lines=22> */
[----:B------:R-:W-:-:S05]  /*6d860*/  IADD3 R47, P1, PT, R48, R0, RZ ;  /* 0x00000000302f7210 */ /* 0x000fca0007f3e0ff */
        /* <DEDUP_REMOVED lines=17> */
[----:B---3--:R-:W-:-:S05]  /*6d980*/  IADD3 R65, P1, PT, R66, R0, RZ ;  /* 0x0000000042417210 */ /* 0x008fca0007f3e0ff */
        /* <DEDUP_REMOVED lines=25> */
[----:B------:R-:W-:Y:S01]  /*6db20*/  STL.64 [R1+0x3220], R166 ;  /* 0x003220a601007387 */ /* 0x000fe20000100a00 */
[----:B------:R-:W-:Y:S02]  /*6db30*/  LOP3.LUT R55, R55, R54, RZ, 0x3c, !PT ;  /* 0x0000003637377212 */ /* 0x000fe400078e3cff */
[----:B------:R-:W-:Y:S02]  /*6db40*/  LOP3.LUT R62, R63, R62, RZ, 0x3c, !PT ;  /* 0x0000003e3f3e7212 */ /* 0x000fe400078e3cff */
[----:B-1----:R-:W-:-:S02]  /*6db50*/  LOP3.LUT R192, R169, 0x1f, RZ, 0xc0, !PT ;  /* 0x0000001fa9c07812 */ /* 0x002fc400078ec0ff */
[----:B------:R-:W-:Y:S01]  /*6db60*/  SHF.R.S32.HI R170, RZ, 0x5, R169 ;  /* 0x00000005ffaa7819 */ /* 0x000fe200000114a9 */
[----:B------:R-:W-:Y:S01]  /*6db70*/  STL.64 [R1+0x3200], R164 ;  /* 0x003200a401007387 */ /* 0x000fe20000100a00 */
[----:B------:R-:W-:Y:S02]  /*6db80*/  LOP3.LUT R57, R57, R56, RZ, 0x3c, !PT ;  /* 0x0000003839397212 */ /* 0x000fe400078e3cff */
[----:B------:R-:W-:Y:S01]  /*6db90*/  LOP3.LUT R64, R65, R64, RZ, 0x3c, !PT ;  /* 0x0000004041407212 */ /* 0x000fe200078e3cff */
[----:B------:R-:W-:Y:S01]  /*6dba0*/  IMAD.SHL.U32 R169, R192, 0x4, RZ ;  /* 0x00000004c0a97824 */ /* 0x000fe200078e00ff */
[----:B------:R-:W-:Y:S01]  /*6dbb0*/  SGXT R170, R170, 0x1 ;  /* 0x00000001aaaa781a */ /* 0x000fe20000000200 */
[----:B------:R-:W-:Y:S01]  /*6dbc0*/  STL.64 [R1+0x31e0], R48 ;  /* 0x0031e03001007387 */ /* 0x000fe20000100a00 */
[----:B------:R-:W-:-:S03]  /*6dbd0*/  LOP3.LUT R59, R59, R58, RZ, 0x3c, !PT ;  /* 0x0000003a3b3b7212 */ /* 0x000fc600078e3cff */
[----:B------:R-:W-:Y:S01]  /*6dbe0*/  STL.64 [R1+0x31c0], R50 ;  /* 0x0031c03201007387 */ /* 0x000fe20000100a00 */
[----:B------:R-:W-:-:S03]  /*6dbf0*/  LOP3.LUT R61, R61, R60, RZ, 0x3c, !PT ;  /* 0x0000003c3d3d7212 */ /* 0x000fc600078e3cff */
[----:B------:R-:W-:Y:S01]  /*6dc00*/  STL.64 [R1+0x31a0], R52 ;  /* 0x0031a03401007387 */ /* 0x000fe20000100a00 */
[----:B------:R-:W-:-:S03]  /*6dc10*/  LOP3.LUT R63, R63, R62, RZ, 0x3c, !PT ;  /* 0x0000003e3f3f7212 */ /* 0x000fc600078e3cff */
[----:B------:R-:W-:Y:S01]  /*6dc20*/  STL.64 [R1+0x3180], R54 ;  /* 0x0031803601007387 */ /* 0x000fe20000100a00 */
[----:B------:R-:W-:Y:S02]  /*6dc30*/  LOP3.LUT R65, R65, R64, RZ, 0x3c, !PT ;  /* 0x0000004041417212 */ /* 0x000fe400078e3cff */
        /* <DEDUP_REMOVED lines=55> */
[----:B------:R-:W-:Y:S02]  /*6dfb0*/  IADD3 R155, P1, PT, R156, R0, RZ ;  /* 0x000000009c9b7210 */ /* 0x000fe40007f3e0ff */
[----:B------:R-:W-:-:S03]  /*6dfc0*/  LOP3.LUT R69, R69, R68, RZ, 0x3c, !PT ;  /* 0x0000004445457212 */ /* 0x000fc600078e3cff */
        /* <DEDUP_REMOVED lines=15> */
[----:B------:R-:W-:Y:S01]  /*6e0c0*/  IMAD.X R158, R161, 0x1, R2, P1 ;  /* 0x00000001a19e7824 */ /* 0x000fe200008e0602 */
[----:B------:R-:W-:-:S02]  /*6e0d0*/  LOP3.LUT R69, R69, R68, RZ, 0x3c, !PT ;  /* 0x0000004445457212 */ /* 0x000fc400078e3cff */
[----:B------:R-:W-:Y:S02]  /*6e0e0*/  LOP3.LUT R124, R125, R124, RZ, 0x3c, !PT ;  /* 0x0000007c7d7c7212 */ /* 0x000fe400078e3cff */
[----:B------:R-:W-:Y:S01]  /*6e0f0*/  LOP3.LUT R137, R137, R136, RZ, 0x3c, !PT ;  /* 0x0000008889897212 */ /* 0x000fe200078e3cff */
[----:B------:R-:W-:Y:S02]  /*6e100*/  IMAD.MOV.U32 R160, RZ, RZ, R71 ;  /* 0x000000ffffa07224 */ /* 0x000fe400078e0047 */
[----:B------:R-:W-:Y:S01]  /*6e110*/  IMAD.MOV.U32 R161, RZ, RZ, R70 ;  /* 0x000000ffffa17224 */ /* 0x000fe200078e0046 */
[----:B------:R-:W-:Y:S02]  /*6e120*/  LOP3.LUT R126, R127, R126, RZ, 0x3c, !PT ;  /* 0x0000007e7f7e7212 */ /* 0x000fe400078e3cff */
[----:B------:R-:W-:Y:S02]  /*6e130*/  LOP3.LUT R139, R139, R138, RZ, 0x3c, !PT ;  /* 0x0000008a8b8b7212 */ /* 0x000fe400078e3cff */
[----:B------:R-:W-:-:S02]  /*6e140*/  LOP3.LUT R73, R73, R72, RZ, 0x3c, !PT ;  /* 0x0000004849497212 */ /* 0x000fc400078e3cff */
[----:B------:R-:W-:Y:S02]  /*6e150*/  LOP3.LUT R128, R129, R128, RZ, 0x3c, !PT ;  /* 0x0000008081807212 */ /* 0x000fe400078e3cff */
[----:B------:R-:W-:Y:S02]  /*6e160*/  LOP3.LUT R141, R141, R140, RZ, 0x3c, !PT ;  /* 0x0000008c8d8d7212 */ /* 0x000fe400078e3cff */
[----:B------:R-:W-:Y:S02]  /*6e170*/  LOP3.LUT R75, R75, R74, RZ, 0x3c, !PT ;  /* 0x0000004a4b4b7212 */ /* 0x000fe400078e3cff */
[----:B------:R-:W-:Y:S02]  /*6e180*/  LOP3.LUT R130, R131, R130, RZ, 0x3c, !PT ;  /* 0x0000008283827212 */ /* 0x000fe400078e3cff */
[----:B------:R-:W-:Y:S01]  /*6e190*/  LOP3.LUT R143, R143, R142, RZ, 0x3c, !PT ;  /* 0x0000008e8f8f7212 */ /* 0x000fe200078e3cff */
[----:B------:R-:W-:Y:S01]  /*6e1a0*/  STL.64 [R1+0x30c0], R162 ;  /* 0x0030c0a201007387 */ /* 0x000fe20000100a00 */
[----:B------:R-:W-:-:S02]  /*6e1b0*/  LOP3.LUT R125, R125, R124, RZ, 0x3c, !PT ;  /* 0x0000007c7d7d7212 */ /* 0x000fc400078e3cff */
[----:B------:R-:W-:Y:S02]  /*6e1c0*/  LOP3.LUT R136, R137, R136, RZ, 0x3c, !PT ;  /* 0x0000008889887212 */ /* 0x000fe400078e3cff */
[----:B------:R-:W-:Y:S01]  /*6e1d0*/  LOP3.LUT R145, R145, R144, RZ, 0x3c, !PT ;  /* 0x0000009091917212 */ /* 0x000fe200078e3cff */
[----:B------:R1:W-:Y:S01]  /*6e1e0*/  STL.64 [R1+0x30a0], R68 ;  /* 0x0030a04401007387 */ /* 0x0003e20000100a00 */
        /* <DEDUP_REMOVED lines=46> */
[----:B------:R-:W-:Y:S04]  /*6e4d0*/  STL.64 [R1+0x2e80], R70 ;  /* 0x002e804601007387 */ /* 0x000fe80000100a00 */
        /* <DEDUP_REMOVED lines=77> */
[----:B------:R-:W-:Y:S01]  /*6e9b0*/  SHF.R.S32.HI R169, RZ, 0x5, R193 ;  /* 0x00000005ffa97819 */ /* 0x000fe200000114c1 */
[----:B------:R-:W-:-:S03]  /*6e9c0*/  IMAD.SHL.U32 R168, R168, 0x4, RZ ;  /* 0x00000004a8a87824 */ /* 0x000fc600078e00ff */
[----:B------:R-:W-:-:S04]  /*6e9d0*/  SGXT R169, R169, 0x1 ;  /* 0x00000001a9a9781a */ /* 0x000fc80000000200 */
[----:B------:R-:W-:Y:S02]  /*6e9e0*/  LOP3.LUT R168, R168, 0x90, R169, 0x78, !PT ;  /* 0x00000090a8a87812 */ /* 0x000fe400078e78a9 */
[----:B------:R-:W-:Y:S02]  /*6e9f0*/  LOP3.LUT R53, R53, R52, RZ, 0x3c, !PT ;  /* 0x0000003435357212 */ /* 0x000fe400078e3cff */
[----:B------:R-:W-:Y:S02]  /*6ea00*/  LOP3.LUT R55, R55, R54, RZ, 0x3c, !PT ;  /* 0x0000003637377212 */ /* 0x000fe400078e3cff */
[----:B------:R-:W-:Y:S02]  /*6ea10*/  LOP3.LUT R168, R168, 0x60, RZ, 0x3c, !PT ;  /* 0x00000060a8a87812 */ /* 0x000fe400078e3cff */
[----:B------:R-:W-:Y:S01]  /*6ea20*/  LOP3.LUT R57, R57, R56, RZ, 0x3c, !PT ;  /* 0x0000003839397212 */ /* 0x000fe200078e3cff */
[----:B------:R-:W-:Y:S01]  /*6ea30*/  IMAD.MOV.U32 R165, RZ, RZ, R44 ;  /* 0x000000ffffa57224 */ /* 0x000fe200078e002c */
[----:B------:R-:W-:Y:S01]  /*6ea40*/  LOP3.LUT R59, R59, R58, RZ, 0x3c, !PT ;  /* 0x0000003a3b3b7212 */ /* 0x000fe200078e3cff */
[----:B------:R-:W-:-:S02]  /*6ea50*/  IMAD.MOV.U32 R166, RZ, RZ, R46 ;  /* 0x000000ffffa67224 */ /* 0x000fc400078e002e */
[----:B------:R-:W-:Y:S01]  /*6ea60*/  IMAD.MOV.U32 R167, RZ, RZ, R45 ;  /* 0x000000ffffa77224 */ /* 0x000fe200078e002d */
[----:B------:R-:W-:Y:S02]  /*6ea70*/  LOP3.LUT R52, R53, R52, RZ, 0x3c, !PT ;  /* 0x0000003435347212 */ /* 0x000fe400078e3cff */
[----:B------:R-:W-:Y:S01]  /*6ea80*/  LOP3.LUT R61, R61, R60, RZ, 0x3c, !PT ;  /* 0x0000003c3d3d7212 */ /* 0x000fe200078e3cff */
[----:B------:R-:W-:Y:S02]  /*6ea90*/  VIADD R44, R168, UR11 ;  /* 0x0000000ba82c7c36 */ /* 0x000fe40008000000 */
        /* <DEDUP_REMOVED lines=11> */
[----:B------:R-:W-:Y:S01]  /*6eb50*/  LOP3.LUT R62, R63, R62, RZ, 0x3c, !PT ;  /* 0x0000003e3f3e7212 */ /* 0x000fe200078e3cff */
[----:B------:R1:W-:Y:S04]  /*6eb60*/  LDGSTS.E [R44+0x20300], desc[UR42][R166.64], P0 ;  /* 0x20300000a62c7fae */ /* 0x0003e800081a102a */
[----:B------:R1:W-:Y:S01]  /*6eb70*/  STL.64 [R1+0x3218], R166 ;  /* 0x003218a601007387 */ /* 0x0003e20000100a00 */
[----:B------:R-:W-:Y:S02]  /*6eb80*/  LOP3.LUT R57, R57, R56, RZ, 0x3c, !PT ;  /* 0x0000003839397212 */ /* 0x000fe400078e3cff */
[----:B------:R-:W-:Y:S01]  /*6eb90*/  LOP3.LUT R64, R65, R64, RZ, 0x3c, !PT ;  /* 0x0000004041407212 */ /* 0x000fe200078e3cff */
[----:B------:R1:W-:Y:S04]  /*6eba0*/  LDGSTS.E [R44+0x20700], desc[UR42][R164.64], P0 ;  /* 0x20700000a42c7fae */ /* 0x0003e800081a102a */
[----:B------:R1:W-:Y:S01]  /*6ebb0*/  STL.64 [R1+0x31f8], R164 ;  /* 0x0031f8a401007387 */ /* 0x0003e20000100a00 */
[----:B------:R-:W-:-:S03]  /*6ebc0*/  LOP3.LUT R59, R59, R58, RZ, 0x3c, !PT ;  /* 0x0000003a3b3b7212 */ /* 0x000fc600078e3cff */
[----:B------:R1:W-:Y:S04]  /*6ebd0*/  LDGSTS.E [R44+0x20b00], desc[UR42][R162.64], P0 ;  /* 0x20b00000a22c7fae */ /* 0x0003e800081a102a */
[----:B------:R1:W-:Y:S01]  /*6ebe0*/  STL.64 [R1+0x31d8], R162 ;  /* 0x0031d8a201007387 */ /* 0x0003e20000100a00 */
[----:B------:R-:W-:Y:S02]  /*6ebf0*/  LOP3.LUT R61, R61, R60, RZ, 0x3c, !PT ;  /* 0x0000003c3d3d7212 */ /* 0x000fe400078e3cff */
[----:B------:R-:W-:Y:S02]  /*6ec00*/  LOP3.LUT R63, R63, R62, RZ, 0x3c, !PT ;  /* 0x0000003e3f3f7212 */ /* 0x000fe400078e3cff */
[----:B------:R-:W-:Y:S01]  /*6ec10*/  LOP3.LUT R65, R65, R64, RZ, 0x3c, !PT ;  /* 0x0000004041417212 */ /* 0x000fe200078e3cff */
[----:B------:R-:W-:-:S04]  /*6ec20*/  UIADD3 UR6, UPT, UPT, UR6, 0x1, URZ ;  /* 0x0000000106067890 */ /* 0x000fc8000fffe0ff */
[----:B------:R-:W-:Y:S01]  /*6ec30*/  UISETP.NE.U32.AND UP0, UPT, UR6, UR8, UPT ;  /* 0x000000080600728c */ /* 0x000fe2000bf05070 */
        /* <DEDUP_REMOVED lines=40> */
[----:B------:R-:W-:Y:S01]  /*6eec0*/  IADD3 R159, P1, PT, R160, R0, RZ ;  /* 0x00000000a09f7210 */ /* 0x000fe20007f3e0ff */
[----:B------:R-:W-:Y:S01]  /*6eed0*/  IMAD.MOV.U32 R160, RZ, RZ, R51 ;  /* 0x000000ffffa07224 */ /* 0x000fe200078e0033 */
[----:B------:R-:W-:Y:S02]  /*6eee0*/  LOP3.LUT R67, R67, R66, RZ, 0x3c, !PT ;  /* 0x0000004243437212 */ /* 0x000fe400078e3cff */
[----:B------:R-:W-:Y:S01]  /*6eef0*/  LOP3.LUT R69, R69, R68, RZ, 0x3c, !PT ;  /* 0x0000004445457212 */ /* 0x000fe200078e3cff */
[----:B------:R-:W-:Y:S02]  /*6ef00*/  IMAD.X R158, R161, 0x1, R2, P1 ;  /* 0x00000001a19e7824 */ /* 0x000fe400008e0602 */
[----:B------:R-:W-:Y:S01]  /*6ef10*/  IMAD.MOV.U32 R161, RZ, RZ, R50 ;  /* 0x000000ffffa17224 */ /* 0x000fe200078e0032 */
[----:B------:R-:W-:Y:S02]  /*6ef20*/  LOP3.LUT R71, R71, R70, RZ, 0x3c, !PT ;  /* 0x0000004647477212 */ /* 0x000fe400078e3cff */
[----:B------:R-:W-:-:S02]  /*6ef30*/  LOP3.LUT R73, R73, R72, RZ, 0x3c, !PT ;  /* 0x0000004849497212 */ /* 0x000fc400078e3cff */
[----:B------:R-:W-:Y:S02]  /*6ef40*/  LOP3.LUT R66, R67, R66, RZ, 0x3c, !PT ;  /* 0x0000004243427212 */ /* 0x000fe400078e3cff */
[----:B------:R-:W-:Y:S02]  /*6ef50*/  LOP3.LUT R75, R75, R74, RZ, 0x3c, !PT ;  /* 0x0000004a4b4b7212 */ /* 0x000fe400078e3cff */
[----:B------:R-:W-:Y:S02]  /*6ef60*/  LOP3.LUT R68, R69, R68, RZ, 0x3c, !PT ;  /* 0x0000004445447212 */ /* 0x000fe400078e3cff */
[----:B------:R-:W-:Y:S01]  /*6ef70*/  LOP3.LUT R125, R125, R124, RZ, 0x3c, !PT ;  /* 0x0000007c7d7d7212 */ /* 0x000fe200078e3cff */
[----:B------:R1:W-:Y:S04]  /*6ef80*/  LDGSTS.E [R44+0x20f00], desc[UR42][R160.64], P0 ;  /* 0x20f00000a02c7fae */ /* 0x0003e800081a102a */
[----:B------:R1:W-:Y:S01]  /*6ef90*/  STL.64 [R1+0x31b8], R160 ;  /* 0x0031b8a001007387 */ /* 0x0003e20000100a00 */
        /* <DEDUP_REMOVED lines=8> */
[----:B------:R-:W-:-:S02]  /*6f020*/  LOP3.LUT R67, R67, R66, RZ, 0x3c, !PT ;  /* 0x0000004243437212 */ /* 0x000fc400078e3cff */
[----:B------:R-:W-:Y:S02]  /*6f030*/  LOP3.LUT R74, R75, R74, RZ, 0x3c, !PT ;  /* 0x0000004a4b4a7212 */ /* 0x000fe400078e3cff */
[----:B------:R-:W-:Y:S01]  /*6f040*/  LOP3.LUT R131, R131, R130, RZ, 0x3c, !PT ;  /* 0x0000008283837212 */ /* 0x000fe200078e3cff */
[----:B------:R1:W-:Y:S04]  /*6f050*/  LDGSTS.E [R44+0x21b00], desc[UR42][R56.64], P0 ;  /* 0x21b00000382c7fae */ /* 0x0003e800081a102a */
[----:B------:R1:W-:Y:S01]  /*6f060*/  STL.64 [R1+0x3158], R56 ;  /* 0x0031583801007387 */ /* 0x0003e20000100a00 */
[----:B------:R-:W-:Y:S02]  /*6f070*/  LOP3.LUT R69, R69, R68, RZ, 0x3c, !PT ;  /* 0x0000004445457212 */ /* 0x000fe400078e3cff */
[----:B------:R-:W-:-:S02]  /*6f080*/  LOP3.LUT R124, R125, R124, RZ, 0x3c, !PT ;  /* 0x0000007c7d7c7212 */ /* 0x000fc400078e3cff */
[----:B------:R-:W-:Y:S01]  /*6f090*/  LOP3.LUT R137, R137, R136, RZ, 0x3c, !PT ;  /* 0x0000008889897212 */ /* 0x000fe200078e3cff */
[----:B------:R1:W-:Y:S04]  /*6f0a0*/  LDGSTS.E [R44+0x21f00], desc[UR42][R58.64], P0 ;  /* 0x21f000003a2c7fae */ /* 0x0003e800081a102a */
[----:B------:R1:W-:Y:S01]  /*6f0b0*/  STL.64 [R1+0x3138], R58 ;  /* 0x0031383a01007387 */ /* 0x0003e20000100a00 */
[----:B------:R-:W-:Y:S02]  /*6f0c0*/  LOP3.LUT R71, R71, R70, RZ, 0x3c, !PT ;  /* 0x0000004647477212 */ /* 0x000fe400078e3cff */
        /* <DEDUP_REMOVED lines=55> */
[----:B------:R-:W-:-:S03]  /*6f440*/  LOP3.LUT R147, R147, R146, RZ, 0x3c, !PT ;  /* 0x0000009293937212 */ /* 0x000fc600078e3cff */
        /* <DEDUP_REMOVED lines=11> */
[----:B------:R-:W-:Y:S02]  /*6f500*/  IMAD.MOV.U32 R50, RZ, RZ, R155 ;  /* 0x000000ffff327224 */ /* 0x000fe400078e009b */
[----:B------:R-:W-:Y:S01]  /*6f510*/  IMAD.MOV.U32 R51, RZ, RZ, R154 ;  /* 0x000000ffff337224 */ /* 0x000fe200078e009a */
[----:B------:R1:W-:Y:S04]  /*6f520*/  LDGSTS.E [R44+0x26300], desc[UR42][R144.64], P0 ;  /* 0x26300000902c7fae */ /* 0x0003e800081a102a */
[----:B------:R1:W-:Y:S01]  /*6f530*/  STL.64 [R1+0x2f18], R144 ;  /* 0x002f189001007387 */ /* 0x0003e20000100a00 */
[----:B------:R-:W-:-:S02]  /*6f540*/  IMAD.MOV.U32 R48, RZ, RZ, R157 ;  /* 0x000000ffff307224 */ /* 0x000fc400078e009d */
[----:B------:R-:W-:Y:S01]  /*6f550*/  IMAD.MOV.U32 R49, RZ, RZ, R156 ;  /* 0x000000ffff317224 */ /* 0x000fe200078e009c */
[----:B------:R1:W-:Y:S04]  /*6f560*/  LDGSTS.E [R44+0x26700], desc[UR42][R146.64], P0 ;  /* 0x26700000922c7fae */ /* 0x0003e800081a102a */
[----:B------:R1:W-:Y:S01]  /*6f570*/  STL.64 [R1+0x2ef8], R146 ;  /* 0x002ef89201007387 */ /* 0x0003e20000100a00 */
[----:B------:R-:W-:Y:S02]  /*6f580*/  IMAD.MOV.U32 R46, RZ, RZ, R159 ;  /* 0x000000ffff2e7224 */ /* 0x000fe400078e009f */
[----:B------:R-:W-:Y:S01]  /*6f590*/  IMAD.MOV.U32 R47, RZ, RZ, R158 ;  /* 0x000000ffff2f7224 */ /* 0x000fe200078e009e */
[----:B------:R1:W-:Y:S04]  /*6f5a0*/  LDGSTS.E [R44+0x26b00], desc[UR42][R148.64], P0 ;  /* 0x26b00000942c7fae */ /* 0x0003e800081a102a */
[----:B------:R1:W-:Y:S04]  /*6f5b0*/  STL.64 [R1+0x2ed8], R148 ;  /* 0x002ed89401007387 */ /* 0x0003e80000100a00 */
        /* <DEDUP_REMOVED lines=10> */
[----:B------:R-:W0:Y:S01]  /*6f660*/  LDGDEPBAR ;  /* 0x00000000000079af */ /* 0x000e220000000000 */
[----:B------:R-:W-:Y:S01]  /*6f670*/  UMOV UR11, UR10 ;  /* 0x0000000a000b7c82 */ /* 0x000fe20008000000 */
[----:B------:R-:W-:Y:S05]  /*6f680*/  BRA.U UP0, `(.L_x_1) ;  /* 0xfffffb8500a47547 */ /* 0x000fea000b83ffff */
.L_x_0:
[----:B-1----:R-:W2:Y:S01]  /*6f690*/  LDL R167, [R1+0x2e14] ;  /* 0x002e140001a77983 */ /* 0x002ea20000100800 */
[----:B------:R-:W2:Y:S01]  /*6f6a0*/  LDCU UR26, c[0x0][0x3b4] ;  /* 0x00007680ff1a77ac */ /* 0x000ea20008000800 */
[----:B------:R-:W1:Y:S02]  /*6f6b0*/  LDC R0, c[0x0][0x3b4] ;  /* 0x0000ed00ff007b82 */ /* 0x000e640000000800 */
[----:B------:R-:W3:Y:S01]  /*6f6c0*/  LDL R166, [R1+0x2e10] ;  /* 0x002e100001a67983 */ /* 0x000ee20000100800 */
[----:B------:R-:W4:Y:S03]  /*6f6d0*/  LDCU.64 UR10, c[0x0][0x390] ;  /* 0x00007200ff0a77ac */ /* 0x000f260008000a00 */
[----:B------:R-:W3:Y:S01]  /*6f6e0*/  LDL R162, [R1+0x2e24] ;  /* 0x002e240001a27983 */ /* 0x000ee20000100800 */
[----:B------:R-:W1:Y:S01]  /*6f6f0*/  LDCU.64 UR6, c[0x0][0x390] ;  /* 0x00007200ff0677ac */ /* 0x000e620008000a00 */
[----:B------:R-:W1:Y:S02]  /*6f700*/  LDC R58, c[0x0][0x3b4] ;  /* 0x0000ed00ff3a7b82 */ /* 0x000e640000000800 */
[----:B------:R-:W3:Y:S01]  /*6f710*/  LDL R165, [R1+0x2e2c] ;  /* 0x002e2c0001a57983 */ /* 0x000ee20000100800 */
[----:B------:R-:W1:Y:S03]  /*6f720*/  LDCU.64 UR8, c[0x0][0x390] ;  /* 0x00007200ff0877ac */ /* 0x000e660008000a00 */
[----:B------:R-:W3:Y:S01]  /*6f730*/  LDL R164, [R1+0x2e30] ;  /* 0x002e300001a47983 */ /* 0x000ee20000100800 */
[----:B------:R-:W1:Y:S01]  /*6f740*/  LDCU.64 UR18, c[0x0][0x390] ;  /* 0x00007200ff1277ac */ /* 0x000e620008000a00 */
[----:B------:R-:W1:Y:S02]  /*6f750*/  LDC R59, c[0x0][0x3b4] ;  /* 0x0000ed00ff3b7b82 */ /* 0x000e640000000800 */
[----:B------:R-:W3:Y:S01]  /*6f760*/  LDL R161, [R1+0x2e20] ;  /* 0x002e200001a17983 */ /* 0x000ee20000100800 */
[----:B------:R-:W1:Y:S03]  /*6f770*/  LDCU.64 UR36, c[0x0][0x398] ;  /* 0x00007300ff2477ac */ /* 0x000e660008000a00 */
[----:B------:R-:W3:Y:S01]  /*6f780*/  LDL R160, [R1+0x2e1c] ;  /* 0x002e1c0001a07983 */ /* 0x000ee20000100800 */
[----:B------:R-:W1:Y:S01]  /*6f790*/  LDCU UR69, c[0x0][0x398] ;  /* 0x00007300ff4577ac */ /* 0x000e620008000800 */
[----:B------:R-:W1:Y:S02]  /*6f7a0*/  LDC R60, c[0x0][0x3b4] ;  /* 0x0000ed00ff3c7b82 */ /* 0x000e640000000800 */
[----:B------:R-:W3:Y:S01]  /*6f7b0*/  LDL R168, [R1+0x2e18] ;  /* 0x002e180001a87983 */ /* 0x000ee20000100800 */
[----:B------:R-:W1:Y:S03]  /*6f7c0*/  LDCU UR30, c[0x0][0x398] ;  /* 0x00007300ff1e77ac */ /* 0x000e660008000800 */
[----:B------:R-:W3:Y:S01]  /*6f7d0*/  LDL R163, [R1+0x2e28] ;  /* 0x002e280001a37983 */ /* 0x000ee20000100800 */
[----:B------:R-:W1:Y:S01]  /*6f7e0*/  LDCU UR35, c[0x0][0x398] ;  /* 0x00007300ff2377ac */ /* 0x000e620008000800 */
[----:B------:R-:W1:Y:S01]  /*6f7f0*/  LDC R61, c[0x0][0x3b4] ;  /* 0x0000ed00ff3d7b82 */ /* 0x000e620000000800 */
[----:B------:R-:W1:Y:S01]  /*6f800*/  LDCU UR66, c[0x0][0x398] ;  /* 0x00007300ff4277ac */ /* 0x000e620008000800 */
[----:B------:R-:W1:Y:S06]  /*6f810*/  LDCU UR67, c[0x0][0x398] ;  /* 0x00007300ff4377ac */ /* 0x000e6c0008000800 */
[----:B------:R-:W1:Y:S01]  /*6f820*/  LDC R63, c[0x0][0x3b4] ;  /* 0x0000ed00ff3f7b82 */ /* 0x000e620000000800 */
[----:B------:R-:W1:Y:S01]  /*6f830*/  LDCU UR34, c[0x0][0x398] ;  /* 0x00007300ff2277ac */ /* 0x000e620008000800 */
[----:B------:R-:W1:Y:S06]  /*6f840*/  LDCU UR68, c[0x0][0x398] ;  /* 0x00007300ff4477ac */ /* 0x000e6c0008000800 */
[----:B------:R-:W1:Y:S01]  /*6f850*/  LDC R145, c[0x0][0x3b4] ;  /* 0x0000ed00ff917b82 */ /* 0x000e620000000800 */
[----:B------:R-:W-:-:S02]  /*6f860*/  LOP3.LUT R44, R44, 0xfffffffe, RZ, 0xc0, !PT ;  /* 0xfffffffe2c2c7812 */ /* 0x000fc400078ec0ff */
[----:B------:R-:W-:Y:S01]  /*6f870*/  LOP3.LUT R144, R144, 0x7fffffff, RZ, 0xc0, !PT ;  /* 0x7fffffff90907812 */ /* 0x000fe200078ec0ff */
[----:B------:R-:W1:Y:S01]  /*6f880*/  LDCU UR59, c[0x0][0x398] ;  /* 0x00007300ff3b77ac */ /* 0x000e620008000800 */
        /* <DEDUP_REMOVED lines=52> */
[----:B------:R-:W-:-:S02]  /*6fbd0*/  LOP3.LUT R141, R141, 0x7fffffff, RZ, 0xc0, !PT ;  /* 0x7fffffff8d8d7812 */ /* 0x000fc400078ec0ff */
[----:B------:R-:W-:Y:S02]  /*6fbe0*/  LOP3.LUT R140, R140, 0x7fffffff, RZ, 0xc0, !PT ;  /* 0x7fffffff8c8c7812 */ /* 0x000fe400078ec0ff */
[----:B------:R-:W-:Y:S02]  /*6fbf0*/  LOP3.LUT R139, R139, 0x7fffffff, RZ, 0xc0, !PT ;  /* 0x7fffffff8b8b7812 */ /* 0x000fe400078ec0ff */
[----:B------:R-:W-:Y:S02]  /*6fc00*/  LOP3.LUT R138, R138, 0x7fffffff, RZ, 0xc0, !PT ;  /* 0x7fffffff8a8a7812 */ /* 0x000fe400078ec0ff */
[----:B------:R-:W-:Y:S02]  /*6fc10*/  LOP3.LUT R137, R137, 0x7fffffff, RZ, 0xc0, !PT ;  /* 0x7fffffff89897812 */ /* 0x000fe400078ec0ff */
[----:B------:R-:W-:Y:S02]  /*6fc20*/  LOP3.LUT R136, R136, 0x7fffffff, RZ, 0xc0, !PT ;  /* 0x7fffffff88887812 */ /* 0x000fe400078ec0ff */
        /* <DEDUP_REMOVED lines=16> */
[----:B------:R-:W-:Y:S01]  /*6fd30*/  LOP3.LUT R51, R51, 0x7fffffff, RZ, 0xc0, !PT ;  /* 0x7fffffff33337812 */ /* 0x000fe200078ec0ff */
[----:B--2---:R-:W-:Y:S01]  /*6fd40*/  IMAD R2, R167, UR26, RZ ;  /* 0x0000001aa7027c24 */ /* 0x004fe2000f8e02ff */
[----:B------:R-:W2:Y:S01]  /*6fd50*/  LDCU.64 UR26, c[0x0][0x390] ;  /* 0x00007200ff1a77ac */ /* 0x000ea20008000a00 */
[----:B------:R-:W-:Y:S02]  /*6fd60*/  LOP3.LUT R50, R50, 0x7fffffff, RZ, 0xc0, !PT ;  /* 0x7fffffff32327812 */ /* 0x000fe400078ec0ff */
[----:B------:R-:W-:-:S02]  /*6fd70*/  LOP3.LUT R49, R49, 0x7fffffff, RZ, 0xc0, !PT ;  /* 0x7fffffff31317812 */ /* 0x000fc400078ec0ff */
[----:B------:R-:W-:Y:S02]  /*6fd80*/  LOP3.LUT R48, R48, 0x7fffffff, RZ, 0xc0, !PT ;  /* 0x7fffffff30307812 */ /* 0x000fe400078ec0ff */
[----:B------:R-:W-:Y:S02]  /*6fd90*/  LOP3.LUT R47, R47, 0x7fffffff, RZ, 0xc0, !PT ;  /* 0x7fffffff2f2f7812 */ /* 0x000fe400078ec0ff */
[----:B------:R-:W-:Y:S01]  /*6fda0*/  LOP3.LUT R46, R46, 0x7fffffff, RZ, 0xc0, !PT ;  /* 0x7fffffff2e2e7812 */ /* 0x000fe200078ec0ff */
[----:B------:R-:W3:Y:S01]  /*6fdb0*/  S2R R155, SR_TID.X ;  /* 0x00000000009b7919 */ /* 0x000ee20000002100 */
[----:B----4-:R-:W-:Y:S01]  /*6fdc0*/  LEA R72, P0, R2, UR10, 0x2 ;  /* 0x0000000a02487c11 */ /* 0x010fe2000f8010ff */
[----:B-1----:R-:W-:Y:S01]  /*6fdd0*/  IMAD R0, R0, 0x40, R2 ;  /* 0x0000004000007824 */ /* 0x002fe200078e0202 */
[----:B------:R-:W-:-:S04]  /*6fde0*/  DEPBAR.LE SB0, 0x0 ;  /* 0x000080000000791a */ /* 0x000fc80000000000 */
[----:B------:R-:W-:Y:S01]  /*6fdf0*/  LEA.HI.X.SX32 R73, R2, UR11, 0x2, P0 ;  /* 0x0000000b02497c11 */ /* 0x000fe200080f16ff */
[----:B------:R-:W1:Y:S01]  /*6fe00*/  LDCU.64 UR10, c[0x0][0x390] ;  /* 0x00007200ff0a77ac */ /* 0x000e620008000a00 */
[----:B------:R-:W-:Y:S01]  /*6fe10*/  IMAD R58, R58, 0x40, R0 ;  /* 0x000000403a3a7824 */ /* 0x000fe200078e0200 */
[----:B------:R-:W-:-:S03]  /*6fe20*/  LEA R70, P1, R0, UR6, 0x2 ;  /* 0x0000000600467c11 */ /* 0x000fc6000f8210ff */
[----:B------:R-:W-:Y:S01]  /*6fe30*/  IMAD R2, R59, 0x40, R58 ;  /* 0x000000403b027824 */ /* 0x000fe200078e023a */
[----:B------:R-:W-:Y:S01]  /*6fe40*/  LEA.HI.X.SX32 R71, R0, UR7, 0x2, P1 ;  /* 0x0000000700477c11 */ /* 0x000fe200088f16ff */
[----:B------:R-:W4:Y:S01]  /*6fe50*/  LDCU.64 UR6, c[0x0][0x390] ;  /* 0x00007200ff0677ac */ /* 0x000f220008000a00 */
[----:B------:R-:W-:Y:S01]  /*6fe60*/  LEA R68, P0, R58, UR8, 0x2 ;  /* 0x000000083a447c11 */ /* 0x000fe2000f8010ff */
[----:B------:R-:W-:-:S03]  /*6fe70*/  IMAD R0, R60, 0x40, R2 ;  /* 0x000000403c007824 */ /* 0x000fc600078e0202 */
[----:B------:R-:W-:Y:S01]  /*6fe80*/  LEA.HI.X.SX32 R69, R58, UR9, 0x2, P0 ;  /* 0x000000093a457c11 */ /* 0x000fe200080f16ff */
[----:B------:R-:W-:Y:S01]  /*6fe90*/  IMAD R58, R61, 0x40, R0 ;  /* 0x000000403d3a7824 */ /* 0x000fe200078e0200 */
[----:B------:R-:W-:Y:S01]  /*6fea0*/  LEA R66, P0, R2, UR18, 0x2 ;  /* 0x0000001202427c11 */ /* 0x000fe2000f8010ff */
[----:B------:R-:W3:Y:S01]  /*6feb0*/  LDCU.64 UR8, c[0x0][0x390] ;  /* 0x00007200ff0877ac */ /* 0x000ee20008000a00 */
[----:B--2---:R-:W-:Y:S02]  /*6fec0*/  LEA R64, P1, R0, UR26, 0x2 ;  /* 0x0000001a00407c11 */ /* 0x004fe4000f8210ff */
[----:B------:R-:W-:Y:S01]  /*6fed0*/  LEA.HI.X.SX32 R67, R2, UR19, 0x2, P0 ;  /* 0x0000001302437c11 */ /* 0x000fe200080f16ff */
[----:B------:R-:W2:Y:S01]  /*6fee0*/  LDCU UR18, c[0x0][0x398] ;  /* 0x00007300ff1277ac */ /* 0x000ea20008000800 */
[----:B-1----:R-:W-:Y:S02]  /*6fef0*/  LEA R62, P0, R58, UR10, 0x2 ;  /* 0x0000000a3a3e7c11 */ /* 0x002fe4000f8010ff */
[----:B------:R-:W-:Y:S01]  /*6ff00*/  LEA.HI.X.SX32 R65, R0, UR27, 0x2, P1 ;  /* 0x0000001b00417c11 */ /* 0x000fe200088f16ff */
[----:B------:R-:W-:Y:S01]  /*6ff10*/  IMAD R0, R63, 0x40, R58 ;  /* 0x000000403f007824 */ /* 0x000fe200078e023a */
[----:B------:R-:W-:Y:S01]  /*6ff20*/  LEA.HI.X.SX32 R63, R58, UR11, 0x2, P0 ;  /* 0x0000000b3a3f7c11 */ /* 0x000fe200080f16ff */
[----:B------:R-:W1:Y:S02]  /*6ff30*/  LDCU.64 UR10, c[0x0][0x398] ;  /* 0x00007300ff0a77ac */ /* 0x000e640008000a00 */
[----:B------:R-:W-:Y:S01]  /*6ff40*/  IMAD R2, R145, 0x40, R0 ;  /* 0x0000004091027824 */ /* 0x000fe200078e0200 */
[C---:B----4-:R-:W-:Y:S01]  /*6ff50*/  LEA R60, P0, R0.reuse, UR6, 0x2 ;  /* 0x00000006003c7c11 */ /* 0x050fe2000f8010ff */
[----:B------:R-:W4:Y:S03]  /*6ff60*/  LDCU UR27, c[0x0][0x398] ;  /* 0x00007300ff1b77ac */ /* 0x000f260008000800 */
[----:B------:R-:W-:Y:S01]  /*6ff70*/  LEA.HI.X.SX32 R61, R0, UR7, 0x2, P0 ;  /* 0x00000007003d7c11 */ /* 0x000fe200080f16ff */
[----:B---3--:R-:W-:Y:S01]  /*6ff80*/  VIADD R0, R166, 0xc0 ;  /* 0x000000c0a6007836 */ /* 0x008fe20000000000 */
[C---:B------:R-:W-:Y:S01]  /*6ff90*/  LEA R58, P0, R2.reuse, UR8, 0x2 ;  /* 0x00000008023a7c11 */ /* 0x040fe2000f8010ff */
[----:B------:R-:W3:Y:S03]  /*6ffa0*/  LDCU.64 UR6, c[0x0][0x398] ;  /* 0x00007300ff0677ac */ /* 0x000ee60008000a00 */
[----:B------:R-:W-:Y:S01]  /*6ffb0*/  LEA.HI.X.SX32 R59, R2, UR9, 0x2, P0 ;  /* 0x00000009023b7c11 */ /* 0x000fe200080f16ff */
[----:B------:R-:W2:Y:S01]  /*6ffc0*/  LDCU.64 UR8, c[0x0][0x398] ;  /* 0x00007300ff0877ac */ /* 0x000ea20008000a00 */
[----:B------:R-:W-:Y:S01]  /*6ffd0*/  ISETP.GE.AND P0, PT, R0, UR37, PT ;  /* 0x0000002500007c0c */ /* 0x000fe2000bf06270 */
[----:B------:R-:W-:Y:S01]  /*6ffe0*/  VIADD R0, R166, 0xbf ;  /* 0x000000bfa6007836 */ /* 0x000fe20000000000 */
[----:B------:R-:W2:Y:S02]  /*6fff0*/  LDCU UR19, c[0x0][0x398] ;  /* 0x00007300ff1377ac */ /* 0x000ea40008000800 */
[----:B-1----:R-:W-:-:S02]  /*70000*/  ISETP.LT.AND P1, PT, R162, UR10, !P0 ;  /* 0x0000000aa2007c0c */ /* 0x002fc4000c721270 */
[----:B------:R-:W-:Y:S01]  /*70010*/  ISETP.LT.AND P2, PT, R165, UR69, !P0 ;  /* 0x00000045a5007c0c */ /* 0x000fe2000c741270 */
[----:B------:R-:W1:Y:S01]  /*70020*/  LDCU UR69, c[0x0][0x398] ;  /* 0x00007300ff4577ac */ /* 0x000e620008000800 */
[----:B------:R-:W1:Y:S01]  /*70030*/  LDCU UR26, c[0x0][0x398] ;  /* 0x00007300ff1a77ac */ /* 0x000e620008000800 */
[----:B------:R-:W1:Y:S08]  /*70040*/  LDCU UR37, c[0x0][0x398] ;  /* 0x00007300ff2577ac */ /* 0x000e700008000800 */
[----:B------:R-:W-:-:S02]  /*70050*/  @P1 LOP3.LUT R44, R44, 0x1, RZ, 0xfc, !PT ;  /* 0x000000012c2c1812 */ /* 0x000fc400078efcff */
[----:B------:R-:W-:Y:S01]  /*70060*/  ISETP.LT.AND P1, PT, R164, UR30, !P0 ;  /* 0x0000001ea4007c0c */ /* 0x000fe2000c721270 */
[----:B------:R-:W1:Y:S01]  /*70070*/  LDCU UR30, c[0x0][0x398] ;  /* 0x00007300ff1e77ac */ /* 0x000e620008000800 */
[----:B------:R-:W-:-:S04]  /*70080*/  LOP3.LUT R44, R44, 0xfffffff7, RZ, 0xc0, !PT ;  /* 0xfffffff72c2c7812 */ /* 0x000fc800078ec0ff */
[----:B------:R-:W-:Y:S02]  /*70090*/  @P2 LOP3.LUT R44, R44, 0x8, RZ, 0xfc, !PT ;  /* 0x000000082c2c2812 */ /* 0x000fe400078efcff */
[----:B------:R-:W-:Y:S02]  /*700a0*/  ISETP.LT.AND P2, PT, R161, UR35, !P0 ;  /* 0x00000023a1007c0c */ /* 0x000fe4000c741270 */
[----:B------:R-:W-:-:S04]  /*700b0*/  LOP3.LUT R44, R44, 0xfffffffb, RZ, 0xc0, !PT ;  /* 0xfffffffb2c2c7812 */ /* 0x000fc800078ec0ff */
[----:B------:R-:W-:Y:S02]  /*700c0*/  @P1 LOP3.LUT R44, R44, 0x4, RZ, 0xfc, !PT ;  /* 0x000000042c2c1812 */ /* 0x000fe400078efcff */
[----:B------:R-:W-:Y:S01]  /*700d0*/  ISETP.LT.AND P1, PT, R160, UR66, !P0 ;  /* 0x00000042a0007c0c */ /* 0x000fe2000c721270 */
[----:B------:R-:W1:Y:S04]  /*700e0*/  LDCU UR66, c[0x0][0x398] ;  /* 0x00007300ff4277ac */ /* 0x000e680008000800 */
[----:B------:R-:W-:-:S04]  /*700f0*/  @P2 LOP3.LUT R144, R144, 0x80000000, RZ, 0xfc, !PT ;  /* 0x8000000090902812 */ /* 0x000fc800078efcff */
[----:B------:R-:W-:-:S04]  /*70100*/  LOP3.LUT R144, R144, 0xbfffffff, RZ, 0xc0, !PT ;  /* 0xbfffffff90907812 */ /* 0x000fc800078ec0ff */
[----:B------:R-:W-:Y:S02]  /*70110*/  @P1 LOP3.LUT R144, R144, 0x40000000, RZ, 0xfc, !PT ;  /* 0x4000000090901812 */ /* 0x000fe400078efcff */
[----:B------:R-:W-:Y:S01]  /*70120*/  ISETP.LT.AND P1, PT, R168, UR67, !P0 ;  /* 0x00000043a8007c0c */ /* 0x000fe2000c721270 */
[----:B------:R-:W1:Y:S01]  /*70130*/  LDCU UR67, c[0x0][0x398] ;  /* 0x00007300ff4377ac */ /* 0x000e620008000800 */
[----:B------:R-:W-:Y:S01]  /*70140*/  ISETP.LT.AND P3, PT, R163, UR34, !P0 ;  /* 0x00000022a3007c0c */ /* 0x000fe2000c761270 */
[----:B------:R-:W1:Y:S01]  /*70150*/  LDCU.64 UR34, c[0x0][0x398] ;  /* 0x00007300ff2277ac */ /* 0x000e620008000a00 */
[----:B------:R-:W-:Y:S02]  /*70160*/  ISETP.LT.AND P0, PT, R167, UR68, !P0 ;  /* 0x00000044a7007c0c */ /* 0x000fe4000c701270 */
[----:B------:R-:W-:Y:S01]  /*70170*/  LOP3.LUT R144, R144, 0xdfffffff, RZ, 0xc0, !PT ;  /* 0xdfffffff90907812 */ /* 0x000fe200078ec0ff */
[----:B------:R-:W2:Y:S06]  /*70180*/  LDCU UR68, c[0x0][0x398] ;  /* 0x00007300ff4477ac */ /* 0x000eac0008000800 */
[----:B------:R-:W-:-:S04]  /*70190*/  @P1 LOP3.LUT R144, R144, 0x20000000, RZ, 0xfc, !PT ;  /* 0x2000000090901812 */ /* 0x000fc800078efcff */
[----:B------:R-:W-:-:S04]  /*701a0*/  LOP3.LUT R144, R144, 0xefffffff, RZ, 0xc0, !PT ;  /* 0xefffffff90907812 */ /* 0x000fc800078ec0ff */
[----:B------:R-:W-:Y:S02]  /*701b0*/  @P0 LOP3.LUT R144, R144, 0x10000000, RZ, 0xfc, !PT ;  /* 0x1000000090900812 */ /* 0x000fe400078efcff */
[----:B-1----:R-:W-:Y:S02]  /*701c0*/  ISETP.GE.AND P0, PT, R0, UR35, PT ;  /* 0x0000002300007c0c */ /* 0x002fe4000bf06270 */
[----:B------:R-:W-:Y:S02]  /*701d0*/  LOP3.LUT R44, R44, 0xfffffffd, RZ, 0xc0, !PT ;  /* 0xfffffffd2c2c7812 */ /* 0x000fe400078ec0ff */
[----:B------:R-:W-:Y:S01]  /*701e0*/  LOP3.LUT R144, R144, 0xfeffffff, RZ, 0xc0, !PT ;  /* 0xfeffffff90907812 */ /* 0x000fe200078ec0ff */
[----:B------:R-:W-:Y:S01]  /*701f0*/  VIADD R0, R166, 0xbe ;  /* 0x000000bea6007836 */ /* 0x000fe20000000000 */
[----:B--2---:R-:W-:Y:S01]  /*70200*/  ISETP.LT.AND P1, PT, R162, UR8, !P0 ;  /* 0x00000008a2007c0c */ /* 0x004fe2000c721270 */
[----:B------:R-:W1:Y:S01]  /*70210*/  LDCU UR35, c[0x0][0x398] ;  /* 0x00007300ff2377ac */ /* 0x000e620008000800 */
[----:B------:R-:W-:-:S02]  /*70220*/  @P3 LOP3.LUT R44, R44, 0x2, RZ, 0xfc, !PT ;  /* 0x000000022c2c3812 */ /* 0x000fc400078efcff */
[----:B------:R-:W-:Y:S01]  /*70230*/  ISETP.LT.AND P3, PT, R165, UR59, !P0 ;  /* 0x0000003ba5007c0c */ /* 0x000fe2000c761270 */
[----:B------:R-:W2:Y:S01]  /*70240*/  LDCU UR59, c[0x0][0x398] ;  /* 0x00007300ff3b77ac */ /* 0x000ea20008000800 */
[----:B------:R-:W-:Y:S01]  /*70250*/  ISETP.LT.AND P2, PT, R164, UR60, !P0 ;  /* 0x0000003ca4007c0c */ /* 0x000fe2000c741270 */
[----:B------:R-:W1:Y:S06]  /*70260*/  LDCU UR60, c[0x0][0x398] ;  /* 0x00007300ff3c77ac */ /* 0x000e6c0008000800 */
[----:B------:R-:W-:-:S04]  /*70270*/  @P1 LOP3.LUT R144, R144, 0x1000000, RZ, 0xfc, !PT ;  /* 0x0100000090901812 */ /* 0x000fc800078efcff */
[----:B------:R-:W-:-:S04]  /*70280*/  LOP3.LUT R144, R144, 0xf7ffffff, RZ, 0xc0, !PT ;  /* 0xf7ffffff90907812 */ /* 0x000fc800078ec0ff */
[----:B------:R-:W-:Y:S02]  /*70290*/  @P3 LOP3.LUT R144, R144, 0x8000000, RZ, 0xfc, !PT ;  /* 0x0800000090903812 */ /* 0x000fe400078efcff */
[----:B------:R-:W-:Y:S01]  /*702a0*/  ISETP.LT.AND P1, PT, R163, UR62, !P0 ;  /* 0x0000003ea3007c0c */ /* 0x000fe2000c721270 */
[----:B------:R-:W1:Y:S01]  /*702b0*/  LDCU UR62, c[0x0][0x398] ;  /* 0x00007300ff3e77ac */ /* 0x000e620008000800 */
        /* <DEDUP_REMOVED lines=17> */
[----:B------:R-:W-:-:S04]  /*703d0*/  @P1 LOP3.LUT R144, R144, 0x200000, RZ, 0xfc, !PT ;  /* 0x0020000090901812 */ /* 0x000fc800078efcff */
[----:B------:R-:W-:-:S04]  /*703e0*/  LOP3.LUT R144, R144, 0xffefffff, RZ, 0xc0, !PT ;  /* 0xffefffff90907812 */ /* 0x000fc800078ec0ff */
[----:B------:R-:W-:Y:S02]  /*703f0*/  @P0 LOP3.LUT R144, R144, 0x100000, RZ, 0xfc, !PT ;  /* 0x0010000090900812 */ /* 0x000fe400078efcff */
[----:B------:R-:W-:Y:S01]  /*70400*/  ISETP.GE.AND P0, PT, R0, UR11, PT ;  /* 0x0000000b00007c0c */ /* 0x000fe2000bf06270 */
[----:B------:R-:W1:Y:S03]  /*70410*/  LDCU.64 UR10, c[0x0][0x398] ;  /* 0x00007300ff0a77ac */ /* 0x000e660008000a00 */
[----:B---3--:R-:W-:Y:S02]  /*70420*/  ISETP.LT.AND P1, PT, R162, UR6, !P0 ;  /* 0x00000006a2007c0c */ /* 0x008fe4000c721270 */
[----:B------:R-:W-:Y:S02]  /*70430*/  ISETP.LT.AND P3, PT, R165, UR13, !P0 ;  /* 0x0000000da5007c0c */ /* 0x000fe4000c761270 */
[----:B------:R-:W-:Y:S01]  /*70440*/  LOP3.LUT R144, R144, 0xfffeffff, RZ, 0xc0, !PT ;  /* 0xfffeffff90907812 */ /* 0x000fe200078ec0ff */
[----:B------:R-:W-:Y:S01]  /*70450*/  VIADD R0, R166, 0xbd ;  /* 0x000000bda6007836 */ /* 0x000fe20000000000 */
[----:B------:R-:W-:Y:S01]  /*70460*/  ISETP.LT.AND P2, PT, R164, UR14, !P0 ;  /* 0x0000000ea4007c0c */ /* 0x000fe2000c741270 */
[----:B------:R-:W3:Y:S01]  /*70470*/  LDCU UR14, c[0x0][0x398] ;  /* 0x00007300ff0e77ac */ /* 0x000ee20008000800 */
[----:B------:R-:W1:Y:S05]  /*70480*/  LDCU UR13, c[0x0][0x398] ;  /* 0x00007300ff0d77ac */ /* 0x000e6a0008000800 */
        /* <DEDUP_REMOVED lines=26> */
[----:B------:R-:W2:Y:S03]  /*70630*/  LDCU.64 UR8, c[0x0][0x398] ;  /* 0x00007300ff0877ac */ /* 0x000ea60008000a00 */
[----:B-1----:R-:W-:Y:S02]  /*70640*/  ISETP.LT.AND P1, PT, R162, UR10, !P0 ;  /* 0x0000000aa2007c0c */ /* 0x002fe4000c721270 */
[----:B------:R-:W-:Y:S02]  /*70650*/  ISETP.LT.AND P3, PT, R165, UR53, !P0 ;  /* 0x00000035a5007c0c */ /* 0x000fe4000c761270 */
[----:B------:R-:W-:Y:S01]  /*70660*/  LOP3.LUT R144, R144, 0xfffffeff, RZ, 0xc0, !PT ;  /* 0xfffffeff90907812 */ /* 0x000fe200078ec0ff */
[----:B------:R-:W-:Y:S01]  /*70670*/  VIADD R0, R166, 0xbc ;  /* 0x000000bca6007836 */ /* 0x000fe20000000000 */
[----:B------:R-:W-:Y:S01]  /*70680*/  ISETP.LT.AND P2, PT, R164, UR52, !P0 ;  /* 0x00000034a4007c0c */ /* 0x000fe2000c741270 */
[----:B------:R-:W1:Y:S01]  /*70690*/  LDCU UR53, c[0x0][0x398] ;  /* 0x00007300ff3577ac */ /* 0x000e620008000800 */
        /* <DEDUP_REMOVED lines=28> */
[----:B--2---:R-:W-:Y:S02]  /*70860*/  ISETP.LT.AND P1, PT, R162, UR8, !P0 ;  /* 0x00000008a2007c0c */ /* 0x004fe4000c721270 */
[----:B------:R-:W-:Y:S02]  /*70870*/  ISETP.LT.AND P3, PT, R165, UR47, !P0 ;  /* 0x0000002fa5007c0c */ /* 0x000fe4000c761270 */
[----:B------:R-:W-:Y:S01]  /*70880*/  LOP3.LUT R144, R144, 0xfffffffe, RZ, 0xc0, !PT ;  /* 0xfffffffe90907812 */ /* 0x000fe200078ec0ff */
[----:B------:R-:W-:Y:S01]  /*70890*/  VIADD R0, R166, 0xbb ;  /* 0x000000bba6007836 */ /* 0x000fe20000000000 */
[----:B------:R-:W-:Y:S01]  /*708a0*/  ISETP.LT.AND P2, PT, R164, UR46, !P0 ;  /* 0x0000002ea4007c0c */ /* 0x000fe2000c741270 */
[----:B------:R-:W2:Y:S01]  /*708b0*/  LDCU UR47, c[0x0][0x398] ;  /* 0x00007300ff2f77ac */ /* 0x000ea20008000800 */
[----:B------:R-:W1:Y:S05]  /*708c0*/  LDCU UR46, c[0x0][0x398] ;  /* 0x00007300ff2e77ac */ /* 0x000e6a0008000800 */
[----:B------:R-:W-:-:S04]  /*708d0*/  @P1 LOP3.LUT R144, R144, 0x1, RZ, 0xfc, !PT ;  /* 0x0000000190901812 */ /* 0x000fc800078efcff */
[----:B------:R-:W-:-:S04]  /*708e0*/  LOP3.LUT R144, R144, 0xfffffff7, RZ, 0xc0, !PT ;  /* 0xfffffff790907812 */ /* 0x000fc800078ec0ff */
[----:B------:R-:W-:Y:S02]  /*708f0*/  @P3 LOP3.LUT R144, R144, 0x8, RZ, 0xfc, !PT ;  /* 0x0000000890903812 */ /* 0x000fe400078efcff */
[----:B------:R-:W-:Y:S01]  /*70900*/  ISETP.LT.AND P3, PT, R161, UR16, !P0 ;  /* 0x00000010a1007c0c */ /* 0x000fe2000c761270 */
[----:B------:R-:W1:Y:S01]  /*70910*/  LDCU UR16, c[0x0][0x398] ;  /* 0x00007300ff1077ac */ /* 0x000e620008000800 */
[----:B------:R-:W-:Y:S02]  /*70920*/  ISETP.LT.AND P1, PT, R163, UR20, !P0 ;  /* 0x00000014a3007c0c */ /* 0x000fe4000c721270 */
[----:B------:R-:W-:Y:S01]  /*70930*/  LOP3.LUT R144, R144, 0xfffffffb, RZ, 0xc0, !PT ;  /* 0xfffffffb90907812 */ /* 0x000fe200078ec0ff */
[----:B------:R-:W1:Y:S03]  /*70940*/  LDCU UR20, c[0x0][0x398] ;  /* 0x00007300ff1477ac */ /* 0x000e660008000800 */
[----:B------:R-:W-:-:S02]  /*70950*/  @P2 LOP3.LUT R144, R144, 0x4, RZ, 0xfc, !PT ;  /* 0x0000000490902812 */ /* 0x000fc400078efcff */
[----:B------:R-:W-:Y:S01]  /*70960*/  ISETP.LT.AND P2, PT, R160, UR21, !P0 ;  /* 0x00000015a0007c0c */ /* 0x000fe2000c741270 */
[----:B------:R-:W1:Y:S01]  /*70970*/  LDCU UR21, c[0x0][0x398] ;  /* 0x00007300ff1577ac */ /* 0x000e620008000800 */
[----:B------:R-:W-:Y:S02]  /*70980*/  LOP3.LUT R144, R144, 0xfffffffd, RZ, 0xc0, !PT ;  /* 0xfffffffd90907812 */ /* 0x000fe400078ec0ff */
[----:B------:R-:W-:Y:S02]  /*70990*/  @P3 LOP3.LUT R143, R143, 0x80000000, RZ, 0xfc, !PT ;  /* 0x800000008f8f3812 */ /* 0x000fe400078efcff */
        /* <DEDUP_REMOVED lines=82> */
[----:B------:R-:W-:Y:S01]  /*70ec0*/  ISETP.LT.AND P3, PT, R165, UR47, !P0 ;  /* 0x0000002fa5007c0c */ /* 0x000fe2000c761270 */
[----:B------:R-:W1:Y:S01]  /*70ed0*/  LDCU UR47, c[0x0][0x398] ;  /* 0x00007300ff2f77ac */ /* 0x000e620008000800 */
[----:B------:R-:W-:-:S02]  /*70ee0*/  LOP3.LUT R143, R143, 0xfffffeff, RZ, 0xc0, !PT ;  /* 0xfffffeff8f8f7812 */ /* 0x000fc400078ec0ff */
[----:B------:R-:W-:Y:S01]  /*70ef0*/  ISETP.LT.AND P2, PT, R164, UR35, !P0 ;  /* 0x00000023a4007c0c */ /* 0x000fe2000c741270 */
[----:B------:R-:W1:Y:S06]  /*70f00*/  LDCU UR35, c[0x0][0x398] ;  /* 0x00007300ff2377ac */ /* 0x000e6c0008000800 */
[----:B------:R-:W-:-:S04]  /*70f10*/  @P1 LOP3.LUT R143, R143, 0x100, RZ, 0xfc, !PT ;  /* 0x000001008f8f1812 */ /* 0x000fc800078efcff */
[----:B------:R-:W-:-:S04]  /*70f20*/  LOP3.LUT R143, R143, 0xfffff7ff, RZ, 0xc0, !PT ;  /* 0xfffff7ff8f8f7812 */ /* 0x000fc800078ec0ff */
[----:B------:R-:W-:Y:S02]  /*70f30*/  @P3 LOP3.LUT R143, R143, 0x800, RZ, 0xfc, !PT ;  /* 0x000008008f8f3812 */ /* 0x000fe400078efcff */
[----:B------:R-:W-:Y:S01]  /*70f40*/  ISETP.LT.AND P1, PT, R163, UR69, !P0 ;  /* 0x00000045a3007c0c */ /* 0x000fe2000c721270 */
[----:B------:R-:W2:Y:S01]  /*70f50*/  LDCU UR69, c[0x0][0x398] ;  /* 0x00007300ff4577ac */ /* 0x000ea20008000800 */
[----:B------:R-:W-:-:S04]  /*70f60*/  LOP3.LUT R143, R143, 0xfffffbff, RZ, 0xc0, !PT ;  /* 0xfffffbff8f8f7812 */ /* 0x000fc800078ec0ff */
[----:B------:R-:W-:Y:S02]  /*70f70*/  @P2 LOP3.LUT R143, R143, 0x400, RZ, 0xfc, !PT ;  /* 0x000004008f8f2812 */ /* 0x000fe400078efcff */
[----:B------:R-:W-:Y:S01]  /*70f80*/  ISETP.LT.AND P3, PT, R161, UR46, !P0 ;  /* 0x0000002ea1007c0c */ /* 0x000fe2000c761270 */
[----:B------:R-:W-:Y:S01]  /*70f90*/  VIADD R0, R166, 0xb8 ;  /* 0x000000b8a6007836 */ /* 0x000fe20000000000 */
[----:B------:R-:W-:Y:S01]  /*70fa0*/  LOP3.LUT R143, R143, 0xfffffdff, RZ, 0xc0, !PT ;  /* 0xfffffdff8f8f7812 */ /* 0x000fe200078ec0ff */
[----:B------:R-:W2:Y:S03]  /*70fb0*/  LDCU UR46, c[0x0][0x398] ;  /* 0x00007300ff2e77ac */ /* 0x000ea60008000800 */
[----:B------:R-:W-:Y:S02]  /*70fc0*/  @P1 LOP3.LUT R143, R143, 0x200, RZ, 0xfc, !PT ;  /* 0x000002008f8f1812 */ /* 0x000fe400078efcff */
[----:B-1----:R-:W-:Y:S01]  /*70fd0*/  ISETP.LT.AND P2, PT, R160, UR47, !P0 ;  /* 0x0000002fa0007c0c */ /* 0x002fe2000c741270 */
[----:B------:R-:W1:Y:S01]  /*70fe0*/  LDCU UR47, c[0x0][0x398] ;  /* 0x00007300ff2f77ac */ /* 0x000e620008000800 */
[----:B------:R-:W-:-:S04]  /*70ff0*/  LOP3.LUT R143, R143, 0xffffff7f, RZ, 0xc0, !PT ;  /* 0xffffff7f8f8f7812 */ /* 0x000fc800078ec0ff */
[----:B------:R-:W-:Y:S02]  /*71000*/  @P3 LOP3.LUT R143, R143, 0x80, RZ, 0xfc, !PT ;  /* 0x000000808f8f3812 */ /* 0x000fe400078efcff */
[----:B------:R-:W-:Y:S01]  /*71010*/  ISETP.LT.AND P1, PT, R168, UR35, !P0 ;  /* 0x00000023a8007c0c */ /* 0x000fe2000c721270 */
[----:B------:R-:W1:Y:S01]  /*71020*/  LDCU UR35, c[0x0][0x398] ;  /* 0x00007300ff2377ac */ /* 0x000e620008000800 */
[----:B------:R-:W-:-:S04]  /*71030*/  LOP3.LUT R143, R143, 0xffffffbf, RZ, 0xc0, !PT ;  /* 0xffffffbf8f8f7812 */ /* 0x000fc800078ec0ff */
[----:B------:R-:W-:Y:S02]  /*71040*/  @P2 LOP3.LUT R143, R143, 0x40, RZ, 0xfc, !PT ;  /* 0x000000408f8f2812 */ /* 0x000fe400078efcff */
[----:B--2---:R-:W-:Y:S01]  /*71050*/  ISETP.LT.AND P0, PT, R167, UR69, !P0 ;  /* 0x00000045a7007c0c */ /* 0x004fe2000c701270 */
[----:B------:R-:W2:Y:S01]  /*71060*/  LDCU UR69, c[0x0][0x398] ;  /* 0x00007300ff4577ac */ /* 0x000ea20008000800 */
[----:B------:R-:W-:-:S04]  /*71070*/  LOP3.LUT R143, R143, 0xffffffdf, RZ, 0xc0, !PT ;  /* 0xffffffdf8f8f7812 */ /* 0x000fc800078ec0ff */
[----:B------:R-:W-:-:S04]  /*71080*/  @P1 LOP3.LUT R143, R143, 0x20, RZ, 0xfc, !PT ;  /* 0x000000208f8f1812 */ /* 0x000fc800078efcff */
[----:B------:R-:W-:-:S04]  /*71090*/  LOP3.LUT R143, R143, 0xffffffef, RZ, 0xc0, !PT ;  /* 0xffffffef8f8f7812 */ /* 0x000fc800078ec0ff */
[----:B------:R-:W-:Y:S02]  /*710a0*/  @P0 LOP3.LUT R143, R143, 0x10, RZ, 0xfc, !PT ;  /* 0x000000108f8f0812 */ /* 0x000fe400078efcff */
[----:B------:R-:W-:Y:S01]  /*710b0*/  ISETP.GE.AND P0, PT, R0, UR11, PT ;  /* 0x0000000b00007c0c */ /* 0x000fe2000bf06270 */
[----:B------:R-:W1:Y:S03]  /*710c0*/  LDCU.64 UR10, c[0x0][0x398] ;  /* 0x00007300ff0a77ac */ /* 0x000e660008000a00 */
[----:B------:R-:W-:Y:S02]  /*710d0*/  ISETP.LT.AND P2, PT, R162, UR6, !P0 ;  /* 0x00000006a2007c0c */ /* 0x000fe4000c741270 */
[----:B------:R-:W-:Y:S01]  /*710e0*/  LOP3.LUT R143, R143, 0xfffffffe, RZ, 0xc0, !PT ;  /* 0xfffffffe8f8f7812 */ /* 0x000fe200078ec0ff */
[----:B------:R-:W-:Y:S01]  /*710f0*/  VIADD R0, R166, 0xb7 ;  /* 0x000000b7a6007836 */ /* 0x000fe20000000000 */
[----:B--2---:R-:W-:Y:S01]  /*71100*/  ISETP.LT.AND P1, PT, R165, UR69, !P0 ;  /* 0x00000045a5007c0c */ /* 0x004fe2000c721270 */
[----:B------:R-:W2:Y:S01]  /*71110*/  LDCU UR69, c[0x0][0x398] ;  /* 0x00007300ff4577ac */ /* 0x000ea20008000800 */
[----:B------:R-:W-:Y:S01]  /*71120*/  ISETP.LT.AND P3, PT, R161, UR46, !P0 ;  /* 0x0000002ea1007c0c */ /* 0x000fe2000c761270 */
[----:B------:R-:W1:Y:S06]  /*71130*/  LDCU UR6, c[0x0][0x398] ;  /* 0x00007300ff0677ac */ /* 0x000e6c0008000800 */
[----:B------:R-:W-:Y:S01]  /*71140*/  @P2 LOP3.LUT R143, R143, 0x1, RZ, 0xfc, !PT ;  /* 0x000000018f8f2812 */ /* 0x000fe200078efcff */
[----:B------:R-:W1:Y:S01]  /*71150*/  LDCU UR46, c[0x0][0x398] ;  /* 0x00007300ff2e77ac */ /* 0x000e620008000800 */
[----:B------:R-:W-:-:S02]  /*71160*/  ISETP.LT.AND P2, PT, R164, UR44, !P0 ;  /* 0x0000002ca4007c0c */ /* 0x000fc4000c741270 */
[----:B------:R-:W-:Y:S01]  /*71170*/  LOP3.LUT R143, R143, 0xfffffff7, RZ, 0xc0, !PT ;  /* 0xfffffff78f8f7812 */ /* 0x000fe200078ec0ff */
[----:B------:R-:W1:Y:S03]  /*71180*/  LDCU UR44, c[0x0][0x398] ;  /* 0x00007300ff2c77ac */ /* 0x000e660008000800 */
[----:B------:R-:W-:Y:S02]  /*71190*/  @P1 LOP3.LUT R143, R143, 0x8, RZ, 0xfc, !PT ;  /* 0x000000088f8f1812 */ /* 0x000fe400078efcff */
[----:B------:R-:W-:Y:S01]  /*711a0*/  ISETP.LT.AND P1, PT, R163, UR41, !P0 ;  /* 0x00000029a3007c0c */ /* 0x000fe2000c721270 */
[----:B------:R-:W1:Y:S01]  /*711b0*/  LDCU UR41, c[0x0][0x398] ;  /* 0x00007300ff2977ac */ /* 0x000e620008000800 */
[----:B------:R-:W-:-:S04]  /*711c0*/  LOP3.LUT R143, R143, 0xfffffffb, RZ, 0xc0, !PT ;  /* 0xfffffffb8f8f7812 */ /* 0x000fc800078ec0ff */
[----:B------:R-:W-:Y:S02]  /*711d0*/  @P2 LOP3.LUT R143, R143, 0x4, RZ, 0xfc, !PT ;  /* 0x000000048f8f2812 */ /* 0x000fe400078efcff */
[----:B--2---:R-:W-:Y:S01]  /*711e0*/  ISETP.LT.AND P2, PT, R160, UR69, !P0 ;  /* 0x00000045a0007c0c */ /* 0x004fe2000c741270 */
[----:B------:R-:W2:Y:S01]  /*711f0*/  LDCU UR69, c[0x0][0x398] ;  /* 0x00007300ff4577ac */ /* 0x000ea20008000800 */
        /* <DEDUP_REMOVED lines=14> */
[----:B------:R-:W3:Y:S03]  /*712e0*/  LDCU.64 UR8, c[0x0][0x398] ;  /* 0x00007300ff0877ac */ /* 0x000ee60008000a00 */
[----:B-1----:R-:W-:Y:S02]  /*712f0*/  ISETP.LT.AND P1, PT, R162, UR10, !P0 ;  /* 0x0000000aa2007c0c */ /* 0x002fe4000c721270 */
[----:B------:R-:W-:Y:S01]  /*71300*/  LOP3.LUT R142, R142, 0xfeffffff, RZ, 0xc0, !PT ;  /* 0xfeffffff8e8e7812 */ /* 0x000fe200078ec0ff */
[----:B------:R-:W-:Y:S01]  /*71310*/  VIADD R0, R166, 0xb6 ;  /* 0x000000b6a6007836 */ /* 0x000fe20000000000 */
[----:B------:R-:W-:Y:S01]  /*71320*/  ISETP.LT.AND P3, PT, R165, UR39, !P0 ;  /* 0x00000027a5007c0c */ /* 0x000fe2000c761270 */
[----:B------:R-:W1:Y:S01]  /*71330*/  LDCU UR10, c[0x0][0x398] ;  /* 0x00007300ff0a77ac */ /* 0x000e620008000800 */
[----:B--2---:R-:W-:Y:S01]  /*71340*/  ISETP.LT.AND P2, PT, R164, UR69, !P0 ;  /* 0x00000045a4007c0c */ /* 0x004fe2000c741270 */
[----:B------:R-:W2:Y:S06]  /*71350*/  LDCU UR69, c[0x0][0x398] ;  /* 0x00007300ff4577ac */ /* 0x000eac0008000800 */
[----:B------:R-:W-:Y:S01]  /*71360*/  @P1 LOP3.LUT R142, R142, 0x1000000, RZ, 0xfc, !PT ;  /* 0x010000008e8e1812 */ /* 0x000fe200078efcff */
[----:B------:R-:W1:Y:S03]  /*71370*/  LDCU UR39, c[0x0][0x398] ;  /* 0x00007300ff2777ac */ /* 0x000e660008000800 */
        /* <DEDUP_REMOVED lines=14> */
[----:B----4-:R-:W-:Y:S01]  /*71460*/  ISETP.LT.AND P1, PT, R168, UR27, !P0 ;  /* 0x0000001ba8007c0c */ /* 0x010fe2000c721270 */
[----:B------:R-:W4:Y:S01]  /*71470*/  LDCU UR27, c[0x0][0x398] ;  /* 0x00007300ff1b77ac */ /* 0x000f220008000800 */
        /* <DEDUP_REMOVED lines=8> */
[----:B------:R-:W-:-:S04]  /*71500*/  ISETP.GE.AND P0, PT, R0, UR7, PT ;  /* 0x0000000700007c0c */ /* 0x000fc8000bf06270 */
[----:B---3--:R-:W-:Y:S02]  /*71510*/  ISETP.LT.AND P1, PT, R162, UR8, !P0 ;  /* 0x00000008a2007c0c */ /* 0x008fe4000c721270 */
[----:B------:R-:W-:Y:S02]  /*71520*/  ISETP.LT.AND P3, PT, R165, UR77, !P0 ;  /* 0x0000004da5007c0c */ /* 0x000fe4000c761270 */
[----:B------:R-:W-:Y:S01]  /*71530*/  LOP3.LUT R142, R142, 0xfffeffff, RZ, 0xc0, !PT ;  /* 0xfffeffff8e8e7812 */ /* 0x000fe200078ec0ff */
[----:B------:R-:W-:Y:S01]  /*71540*/  VIADD R0, R166, 0xb5 ;  /* 0x000000b5a6007836 */ /* 0x000fe20000000000 */
[----:B------:R-:W-:Y:S01]  /*71550*/  ISETP.LT.AND P2, PT, R164, UR6, !P0 ;  /* 0x00000006a4007c0c */ /* 0x000fe2000c741270 */
[----:B------:R-:W3:Y:S01]  /*71560*/  LDCU.64 UR6, c[0x0][0x398] ;  /* 0x00007300ff0677ac */ /* 0x000ee20008000a00 */
        /* <DEDUP_REMOVED lines=28> */
[----:B-1----:R-:W-:Y:S01]  /*71730*/  ISETP.LT.AND P3, PT, R165, UR10, !P0 ;  /* 0x0000000aa5007c0c */ /* 0x002fe2000c761270 */
[----:B------:R-:W1:Y:S01]  /*71740*/  LDCU.64 UR10, c[0x0][0x398] ;  /* 0x00007300ff0a77ac */ /* 0x000e620008000a00 */
[----:B------:R-:W-:Y:S02]  /*71750*/  LOP3.LUT R142, R142, 0xfffffeff, RZ, 0xc0, !PT ;  /* 0xfffffeff8e8e7812 */ /* 0x000fe400078ec0ff */
[----:B------:R-:W-:Y:S01]  /*71760*/  ISETP.LT.AND P2, PT, R164, UR77, !P0 ;  /* 0x0000004da4007c0c */ /* 0x000fe2000c741270 */
[----:B------:R-:W-:Y:S01]  /*71770*/  VIADD R0, R166, 0xb4 ;  /* 0x000000b4a6007836 */ /* 0x000fe20000000000 */
[----:B------:R-:W3:Y:S05]  /*71780*/  LDCU UR77, c[0x0][0x398] ;  /* 0x00007300ff4d77ac */ /* 0x000eea0008000800 */
        /* <DEDUP_REMOVED lines=31> */
[----:B---3--:R-:W-:Y:S01]  /*71980*/  ISETP.LT.AND P2, PT, R164, UR77, !P0 ;  /* 0x0000004da4007c0c */ /* 0x008fe2000c741270 */
[----:B------:R-:W-:Y:S01]  /*71990*/  VIADD R0, R166, 0xb3 ;  /* 0x000000b3a6007836 */ /* 0x000fe20000000000 */
[----:B------:R-:W3:Y:S05]  /*719a0*/  LDCU UR77, c[0x0][0x398] ;  /* 0x00007300ff4d77ac */ /* 0x000eea0008000800 */
        /* <DEDUP_REMOVED lines=25> */
[----:B------:R-:W4:Y:S03]  /*71b40*/  LDCU.64 UR6, c[0x0][0x398] ;  /* 0x00007300ff0677ac */ /* 0x000f260008000a00 */
[----:B--2---:R-:W-:Y:S02]  /*71b50*/  ISETP.LT.AND P1, PT, R162, UR8, !P0 ;  /* 0x00000008a2007c0c */ /* 0x004fe4000c721270 */
[----:B-1----:R-:W-:Y:S02]  /*71b60*/  ISETP.LT.AND P3, PT, R165, UR76, !P0 ;  /* 0x0000004ca5007c0c */ /* 0x002fe4000c761270 */
[----:B------:R-:W-:Y:S01]  /*71b70*/  LOP3.LUT R141, R141, 0xfeffffff, RZ, 0xc0, !PT ;  /* 0xfeffffff8d8d7812 */ /* 0x000fe200078ec0ff */
[----:B------:R-:W-:Y:S01]  /*71b80*/  VIADD R0, R166, 0xb2 ;  /* 0x000000b2a6007836 */ /* 0x000fe20000000000 */
[----:B---3--:R-:W-:Y:S01]  /*71b90*/  ISETP.LT.AND P2, PT, R164, UR77, !P0 ;  /* 0x0000004da4007c0c */ /* 0x008fe2000c741270 */
[----:B------:R-:W1:Y:S01]  /*71ba0*/  LDCU UR76, c[0x0][0x398] ;  /* 0x00007300ff4c77ac */ /* 0x000e620008000800 */
[----:B------:R-:W2:Y:S05]  /*71bb0*/  LDCU UR77, c[0x0][0x398] ;  /* 0x00007300ff4d77ac */ /* 0x000eaa0008000800 */
[----:B------:R-:W-:-:S04]  /*71bc0*/  @P1 LOP3.LUT R141, R141, 0x1000000, RZ, 0xfc, !PT ;  /* 0x010000008d8d1812 */ /* 0x000fc800078efcff */
[----:B------:R-:W-:-:S04]  /*71bd0*/  LOP3.LUT R141, R141, 0xf7ffffff, RZ, 0xc0, !PT ;  /* 0xf7ffffff8d8d7812 */ /* 0x000fc800078ec0ff */
[----:B------:R-:W-:Y:S02]  /*71be0*/  @P3 LOP3.LUT R141, R141, 0x8000000, RZ, 0xfc, !PT ;  /* 0x080000008d8d3812 */ /* 0x000fe400078efcff */
[----:B------:R-:W-:Y:S01]  /*71bf0*/  ISETP.LT.AND P1, PT, R163, UR57, !P0 ;  /* 0x00000039a3007c0c */ /* 0x000fe2000c721270 */
[----:B------:R-:W3:Y:S01]  /*71c00*/  LDCU UR57, c[0x0][0x398] ;  /* 0x00007300ff3977ac */ /* 0x000ee20008000800 */
        /* <DEDUP_REMOVED lines=22> */
[----:B----4-:R-:W-:Y:S02]  /*71d70*/  ISETP.LT.AND P1, PT, R162, UR6, !P0 ;  /* 0x00000006a2007c0c */ /* 0x010fe4000c721270 */
[----:B------:R-:W-:Y:S02]  /*71d80*/  ISETP.LT.AND P3, PT, R165, UR12, !P0 ;  /* 0x0000000ca5007c0c */ /* 0x000fe4000c761270 */
[----:B------:R-:W-:Y:S01]  /*71d90*/  LOP3.LUT R141, R141, 0xfffeffff, RZ, 0xc0, !PT ;  /* 0xfffeffff8d8d7812 */ /* 0x000fe200078ec0ff */
[----:B------:R-:W-:Y:S01]  /*71da0*/  VIADD R0, R166, 0xb1 ;  /* 0x000000b1a6007836 */ /* 0x000fe20000000000 */
[----:B------:R-:W-:Y:S01]  /*71db0*/  ISETP.LT.AND P2, PT, R164, UR15, !P0 ;  /* 0x0000000fa4007c0c */ /* 0x000fe2000c741270 */
[----:B------:R-:W4:Y:S01]  /*71dc0*/  LDCU UR15, c[0x0][0x398] ;  /* 0x00007300ff0f77ac */ /* 0x000f220008000800 */
        /* <DEDUP_REMOVED lines=96> */
[----:B------:R-:W-:Y:S01]  /*723d0*/  LOP3.LUT R140, R140, 0xfeffffff, RZ, 0xc0, !PT ;  /* 0xfeffffff8c8c7812 */ /* 0x000fe200078ec0ff */
[----:B------:R-:W-:Y:S01]  /*723e0*/  VIADD R0, R166, 0xae ;  /* 0x000000aea6007836 */ /* 0x000fe20000000000 */
[----:B------:R-:W-:Y:S01]  /*723f0*/  ISETP.LT.AND P3, PT, R165, UR28, !P0 ;  /* 0x0000001ca5007c0c */ /* 0x000fe2000c761270 */
[----:B------:R-:W1:Y:S01]  /*72400*/  LDCU UR6, c[0x0][0x398] ;  /* 0x00007300ff0677ac */ /* 0x000e620008000800 */
[----:B------:R-:W-:Y:S01]  /*72410*/  ISETP.LT.AND P2, PT, R164, UR29, !P0 ;  /* 0x0000001da4007c0c */ /* 0x000fe2000c741270 */
[----:B------:R-:W1:Y:S06]  /*72420*/  LDCU UR28, c[0x0][0x398] ;  /* 0x00007300ff1c77ac */ /* 0x000e6c0008000800 */
        /* <DEDUP_REMOVED lines=29> */
[----:B------:R-:W-:Y:S01]  /*72600*/  LOP3.LUT R140, R140, 0xfffeffff, RZ, 0xc0, !PT ;  /* 0xfffeffff8c8c7812 */ /* 0x000fe200078ec0ff */
[----:B------:R-:W-:Y:S01]  /*72610*/  VIADD R0, R166, 0xad ;  /* 0x000000ada6007836 */ /* 0x000fe20000000000 */
[----:B------:R-:W-:Y:S01]  /*72620*/  ISETP.LT.AND P3, PT, R165, UR76, !P0 ;  /* 0x0000004ca5007c0c */ /* 0x000fe2000c761270 */
[----:B------:R-:W2:Y:S01]  /*72630*/  LDCU UR10, c[0x0][0x398] ;  /* 0x00007300ff0a77ac */ /* 0x000ea20008000800 */
        /* <DEDUP_REMOVED lines=29> */
[----:B-1----:R-:W-:Y:S02]  /*72810*/  ISETP.LT.AND P1, PT, R162, UR8, !P0 ;  /* 0x00000008a2007c0c */ /* 0x002fe4000c721270 */
[----:B------:R-:W-:Y:S01]  /*72820*/  LOP3.LUT R140, R140, 0xfffffeff, RZ, 0xc0, !PT ;  /* 0xfffffeff8c8c7812 */ /* 0x000fe200078ec0ff */
[----:B------:R-:W-:Y:S01]  /*72830*/  VIADD R0, R166, 0xac ;  /* 0x000000aca6007836 */ /* 0x000fe20000000000 */
[----:B------:R-:W-:Y:S01]  /*72840*/  ISETP.LT.AND P3, PT, R165, UR47, !P0 ;  /* 0x0000002fa5007c0c */ /* 0x000fe2000c761270 */
[----:B------:R-:W1:Y:S01]  /*72850*/  LDCU UR8, c[0x0][0x398] ;  /* 0x00007300ff0877ac */ /* 0x000e620008000800 */
[----:B------:R-:W-:Y:S01]  /*72860*/  ISETP.LT.AND P2, PT, R164, UR6, !P0 ;  /* 0x00000006a4007c0c */ /* 0x000fe2000c741270 */
[----:B------:R-:W1:Y:S06]  /*72870*/  LDCU.64 UR6, c[0x0][0x398] ;  /* 0x00007300ff0677ac */ /* 0x000e6c0008000a00 */
        /* <DEDUP_REMOVED lines=32> */
[----:B--2---:R-:W-:Y:S01]  /*72a80*/  ISETP.LT.AND P2, PT, R164, UR10, !P0 ;  /* 0x0000000aa4007c0c */ /* 0x004fe2000c741270 */
[----:B------:R-:W2:Y:S06]  /*72a90*/  LDCU.64 UR10, c[0x0][0x398] ;  /* 0x00007300ff0a77ac */ /* 0x000eac0008000a00 */
[----:B------:R-:W-:Y:S01]  /*72aa0*/  @P1 LOP3.LUT R140, R140, 0x1, RZ, 0xfc, !PT ;  /* 0x000000018c8c1812 */ /* 0x000fe200078efcff */
[----:B------:R-:W1:Y:S03]  /*72ab0*/  LDCU UR40, c[0x0][0x398] ;  /* 0x00007300ff2877ac */ /* 0x000e660008000800 */
        /* <DEDUP_REMOVED lines=24> */
[----:B--2---:R-:W-:Y:S02]  /*72c40*/  ISETP.LT.AND P1, PT, R162, UR10, !P0 ;  /* 0x0000000aa2007c0c */ /* 0x004fe4000c721270 */
[----:B------:R-:W-:Y:S02]  /*72c50*/  ISETP.LT.AND P3, PT, R165, UR69, !P0 ;  /* 0x00000045a5007c0c */ /* 0x000fe4000c761270 */
[----:B------:R-:W-:Y:S01]  /*72c60*/  LOP3.LUT R139, R139, 0xfeffffff, RZ, 0xc0, !PT ;  /* 0xfeffffff8b8b7812 */ /* 0x000fe200078ec0ff */
[----:B------:R-:W-:Y:S01]  /*72c70*/  VIADD R0, R166, 0xaa ;  /* 0x000000aaa6007836 */ /* 0x000fe20000000000 */
[----:B------:R-:W-:Y:S01]  /*72c80*/  ISETP.LT.AND P2, PT, R164, UR8, !P0 ;  /* 0x00000008a4007c0c */ /* 0x000fe2000c741270 */
[----:B------:R-:W2:Y:S01]  /*72c90*/  LDCU.64 UR8, c[0x0][0x398] ;  /* 0x00007300ff0877ac */ /* 0x000ea20008000a00 */
        /* <DEDUP_REMOVED lines=28> */
[----:B-1----:R-:W-:Y:S01]  /*72e60*/  ISETP.LT.AND P3, PT, R165, UR6, !P0 ;  /* 0x00000006a5007c0c */ /* 0x002fe2000c761270 */
[----:B------:R-:W1:Y:S01]  /*72e70*/  LDCU.64 UR6, c[0x0][0x398] ;  /* 0x00007300ff0677ac */ /* 0x000e620008000a00 */
[----:B------:R-:W-:Y:S02]  /*72e80*/  LOP3.LUT R139, R139, 0xfffeffff, RZ, 0xc0, !PT ;  /* 0xfffeffff8b8b7812 */ /* 0x000fe400078ec0ff */
[----:B------:R-:W-:Y:S01]  /*72e90*/  ISETP.LT.AND P2, PT, R164, UR69, !P0 ;  /* 0x00000045a4007c0c */ /* 0x000fe2000c741270 */
[----:B------:R-:W-:Y:S01]  /*72ea0*/  VIADD R0, R166, 0xa9 ;  /* 0x000000a9a6007836 */ /* 0x000fe20000000000 */
[----:B------:R-:W2:Y:S05]  /*72eb0*/  LDCU UR69, c[0x0][0x398] ;  /* 0x00007300ff4577ac */ /* 0x000eaa0008000800 */
        /* <DEDUP_REMOVED lines=28> */
[----:B------:R-:W-:Y:S01]  /*73080*/  ISETP.LT.AND P3, PT, R165, UR73, !P0 ;  /* 0x00000049a5007c0c */ /* 0x000fe2000c761270 */
[----:B------:R-:W1:Y:S01]  /*73090*/  LDCU UR73, c[0x0][0x398] ;  /* 0x00007300ff4977ac */ /* 0x000e620008000800 */
[----:B------:R-:W-:-:S02]  /*730a0*/  LOP3.LUT R139, R139, 0xfffffeff, RZ, 0xc0, !PT ;  /* 0xfffffeff8b8b7812 */ /* 0x000fc400078ec0ff */
[----:B--2---:R-:W-:Y:S01]  /*730b0*/  ISETP.LT.AND P2, PT, R164, UR69, !P0 ;  /* 0x00000045a4007c0c */ /* 0x004fe2000c741270 */
[----:B------:R-:W-:Y:S01]  /*730c0*/  VIADD R0, R166, 0xa8 ;  /* 0x000000a8a6007836 */ /* 0x000fe20000000000 */
[----:B------:R-:W2:Y:S05]  /*730d0*/  LDCU UR69, c[0x0][0x398] ;  /* 0x00007300ff4577ac */ /* 0x000eaa0008000800 */
[----:B------:R-:W-:-:S04]  /*730e0*/  @P1 LOP3.LUT R139, R139, 0x100, RZ, 0xfc, !PT ;  /* 0x000001008b8b1812 */ /* 0x000fc800078efcff */
[----:B------:R-:W-:-:S04]  /*730f0*/  LOP3.LUT R139, R139, 0xfffff7ff, RZ, 0xc0, !PT ;  /* 0xfffff7ff8b8b7812 */ /* 0x000fc800078ec0ff */
[----:B------:R-:W-:Y:S02]  /*73100*/  @P3 LOP3.LUT R139, R139, 0x800, RZ, 0xfc, !PT ;  /* 0x000008008b8b3812 */ /* 0x000fe400078efcff */
[----:B---3--:R-:W-:Y:S01]  /*73110*/  ISETP.LT.AND P1, PT, R163, UR57, !P0 ;  /* 0x00000039a3007c0c */ /* 0x008fe2000c721270 */
        /* <DEDUP_REMOVED lines=23> */
[----:B------:R-:W-:Y:S02]  /*73290*/  ISETP.LT.AND P1, PT, R162, UR10, !P0 ;  /* 0x0000000aa2007c0c */ /* 0x000fe4000c721270 */
[----:B-1----:R-:W-:Y:S01]  /*732a0*/  ISETP.LT.AND P3, PT, R165, UR73, !P0 ;  /* 0x00000049a5007c0c */ /* 0x002fe2000c761270 */
        /* <DEDUP_REMOVED lines=8> */
[----:B----4-:R-:W-:Y:S01]  /*73330*/  ISETP.LT.AND P3, PT, R161, UR15, !P0 ;  /* 0x0000000fa1007c0c */ /* 0x010fe2000c761270 */
[----:B------:R-:W4:Y:S01]  /*73340*/  LDCU UR15, c[0x0][0x398] ;  /* 0x00007300ff0f77ac */ /* 0x000f220008000800 */
        /* <DEDUP_REMOVED lines=21> */
[----:B---3--:R-:W-:Y:S02]  /*734a0*/  ISETP.LT.AND P1, PT, R162, UR8, !P0 ;  /* 0x00000008a2007c0c */ /* 0x008fe4000c721270 */
        /* <DEDUP_REMOVED lines=33> */
[----:B----4-:R-:W-:Y:S02]  /*736c0*/  ISETP.LT.AND P1, PT, R162, UR6, !P0 ;  /* 0x00000006a2007c0c */ /* 0x010fe4000c721270 */
[----:B-1----:R-:W-:Y:S02]  /*736d0*/  ISETP.LT.AND P3, PT, R165, UR73, !P0 ;  /* 0x00000049a5007c0c */ /* 0x002fe4000c761270 */
[----:B------:R-:W-:Y:S01]  /*736e0*/  LOP3.LUT R138, R138, 0xfffeffff, RZ, 0xc0, !PT ;  /* 0xfffeffff8a8a7812 */ /* 0x000fe200078ec0ff */
[----:B------:R-:W-:Y:S01]  /*736f0*/  VIADD R0, R166, 0xa5 ;  /* 0x000000a5a6007836 */ /* 0x000fe20000000000 */
[----:B--2---:R-:W-:Y:S01]  /*73700*/  ISETP.LT.AND P2, PT, R164, UR69, !P0 ;  /* 0x00000045a4007c0c */ /* 0x004fe2000c741270 */
[----:B------:R-:W1:Y:S01]  /*73710*/  LDCU UR69, c[0x0][0x398] ;  /* 0x00007300ff4577ac */ /* 0x000e620008000800 */
[----:B------:R-:W2:Y:S05]  /*73720*/  LDCU UR73, c[0x0][0x398] ;  /* 0x00007300ff4977ac */ /* 0x000eaa0008000800 */
[----:B------:R-:W-:-:S04]  /*73730*/  @P1 LOP3.LUT R138, R138, 0x10000, RZ, 0xfc, !PT ;  /* 0x000100008a8a1812 */ /* 0x000fc800078efcff */
[----:B------:R-:W-:-:S04]  /*73740*/  LOP3.LUT R138, R138, 0xfff7ffff, RZ, 0xc0, !PT ;  /* 0xfff7ffff8a8a7812 */ /* 0x000fc800078ec0ff */
[----:B------:R-:W-:Y:S02]  /*73750*/  @P3 LOP3.LUT R138, R138, 0x80000, RZ, 0xfc, !PT ;  /* 0x000800008a8a3812 */ /* 0x000fe400078efcff */
[----:B------:R-:W-:Y:S01]  /*73760*/  ISETP.LT.AND P1, PT, R163, UR22, !P0 ;  /* 0x00000016a3007c0c */ /* 0x000fe2000c721270 */
[----:B------:R-:W4:Y:S01]  /*73770*/  LDCU UR22, c[0x0][0x398] ;  /* 0x00007300ff1677ac */ /* 0x000f220008000800 */
        /* <DEDUP_REMOVED lines=124> */
[----:B---3--:R-:W-:Y:S01]  /*73f40*/  ISETP.LT.AND P3, PT, R165, UR74, !P0 ;  /* 0x0000004aa5007c0c */ /* 0x008fe2000c761270 */
[----:B------:R-:W1:Y:S01]  /*73f50*/  LDCU UR74, c[0x0][0x398] ;  /* 0x00007300ff4a77ac */ /* 0x000e620008000800 */
[----:B------:R-:W-:-:S02]  /*73f60*/  LOP3.LUT R137, R137, 0xfffeffff, RZ, 0xc0, !PT ;  /* 0xfffeffff89897812 */ /* 0x000fc400078ec0ff */
        /* <DEDUP_REMOVED lines=31> */
[----:B-1----:R-:W-:Y:S01]  /*74160*/  ISETP.LT.AND P3, PT, R165, UR74, !P0 ;  /* 0x0000004aa5007c0c */ /* 0x002fe2000c761270 */
[----:B------:R-:W1:Y:S01]  /*74170*/  LDCU UR74, c[0x0][0x398] ;  /* 0x00007300ff4a77ac */ /* 0x000e620008000800 */
[----:B------:R-:W-:-:S02]  /*74180*/  LOP3.LUT R137, R137, 0xfffffeff, RZ, 0xc0, !PT ;  /* 0xfffffeff89897812 */ /* 0x000fc400078ec0ff */
[----:B---3--:R-:W-:Y:S01]  /*74190*/  ISETP.LT.AND P2, PT, R164, UR75, !P0 ;  /* 0x0000004ba4007c0c */ /* 0x008fe2000c741270 */
        /* <DEDUP_REMOVED lines=333> */
[----:B------:R-:W-:Y:S02]  /*75670*/  ISETP.LT.AND P3, PT, R165, UR69, !P0 ;  /* 0x00000045a5007c0c */ /* 0x000fe4000c761270 */
[----:B------:R-:W-:Y:S01]  /*75680*/  LOP3.LUT R130, R130, 0xfeffffff, RZ, 0xc0, !PT ;  /* 0xfeffffff82827812 */ /* 0x000fe200078ec0ff */
[----:B------:R-:W-:Y:S01]  /*75690*/  VIADD R0, R166, 0x96 ;  /* 0x00000096a6007836 */ /* 0x000fe20000000000 */
[----:B------:R-:W-:Y:S01]  /*756a0*/  ISETP.LT.AND P2, PT, R164, UR10, !P0 ;  /* 0x0000000aa4007c0c */ /* 0x000fe2000c741270 */
[----:B------:R-:W1:Y:S01]  /*756b0*/  LDCU.64 UR10, c[0x0][0x398] ;  /* 0x00007300ff0a77ac */ /* 0x000e620008000a00 */
        /* <DEDUP_REMOVED lines=33> */
[----:B------:R-:W-:Y:S01]  /*758d0*/  VIADD R0, R166, 0x95 ;  /* 0x00000095a6007836 */ /* 0x000fe20000000000 */
        /* <DEDUP_REMOVED lines=28> */
[----:B--2---:R-:W-:Y:S02]  /*75aa0*/  ISETP.LT.AND P1, PT, R162, UR8, !P0 ;  /* 0x00000008a2007c0c */ /* 0x004fe4000c721270 */
[----:B-1----:R-:W-:Y:S01]  /*75ab0*/  ISETP.LT.AND P3, PT, R165, UR68, !P0 ;  /* 0x00000044a5007c0c */ /* 0x002fe2000c761270 */
[----:B------:R-:W1:Y:S01]  /*75ac0*/  LDCU UR68, c[0x0][0x398] ;  /* 0x00007300ff4477ac */ /* 0x000e620008000800 */
[----:B------:R-:W-:-:S02]  /*75ad0*/  LOP3.LUT R130, R130, 0xfffffeff, RZ, 0xc0, !PT ;  /* 0xfffffeff82827812 */ /* 0x000fc400078ec0ff */
        /* <DEDUP_REMOVED lines=267> */
[----:B--2---:R-:W-:Y:S01]  /*76b90*/  ISETP.LT.AND P1, PT, R162, UR10, !P0 ;  /* 0x0000000aa2007c0c */ /* 0x004fe2000c721270 */
[----:B------:R-:W2:Y:S01]  /*76ba0*/  LDCU UR10, c[0x0][0x398] ;  /* 0x00007300ff0a77ac */ /* 0x000ea20008000800 */
        /* <DEDUP_REMOVED lines=33> */
[----:B--2---:R-:W-:Y:S02]  /*76dc0*/  ISETP.LT.AND P3, PT, R165, UR10, !P0 ;  /* 0x0000000aa5007c0c */ /* 0x004fe4000c761270 */
[----:B------:R-:W-:Y:S01]  /*76dd0*/  LOP3.LUT R128, R128, 0xfffffffe, RZ, 0xc0, !PT ;  /* 0xfffffffe80807812 */ /* 0x000fe200078ec0ff */
[----:B------:R-:W-:Y:S01]  /*76de0*/  VIADD R0, R166, 0x8b ;  /* 0x0000008ba6007836 */ /* 0x000fe20000000000 */
[----:B------:R-:W-:Y:S01]  /*76df0*/  ISETP.LT.AND P2, PT, R164, UR6, !P0 ;  /* 0x00000006a4007c0c */ /* 0x000fe2000c741270 */
[----:B------:R-:W1:Y:S01]  /*76e00*/  LDCU.64 UR6, c[0x0][0x398] ;  /* 0x00007300ff0677ac */ /* 0x000e620008000a00 */
[----:B------:R-:W2:Y:S05]  /*76e10*/  LDCU UR10, c[0x0][0x398] ;  /* 0x00007300ff0a77ac */ /* 0x000eaa0008000800 */
        /* <DEDUP_REMOVED lines=29> */
[----:B--2---:R-:W-:Y:S01]  /*76ff0*/  ISETP.LT.AND P2, PT, R164, UR10, !P0 ;  /* 0x0000000aa4007c0c */ /* 0x004fe2000c741270 */
[----:B------:R-:W1:Y:S01]  /*77000*/  LDCU.64 UR10, c[0x0][0x398] ;  /* 0x00007300ff0a77ac */ /* 0x000e620008000a00 */
        /* <DEDUP_REMOVED lines=238> */
[----:B------:R-:W-:-:S04]  /*77ef0*/  @P3 LOP3.LUT R126, R126, 0x8, RZ, 0xfc, !PT ;  /* 0x000000087e7e3812 */ /* 0x000fc800078efcff */
[----:B------:R-:W-:Y:S02]  /*77f00*/  @P1 LOP3.LUT R125, R125, 0x80000000, RZ, 0xfc, !PT ;  /* 0x800000007d7d1812 */ /* 0x000fe400078efcff */
[----:B------:R-:W-:Y:S01]  /*77f10*/  ISETP.LT.AND P1, PT, R163, UR40, !P0 ;  /* 0x00000028a3007c0c */ /* 0x000fe2000c721270 */
[----:B------:R-:W1:Y:S01]  /*77f20*/  LDCU UR40, c[0x0][0x398] ;  /* 0x00007300ff2877ac */ /* 0x000e620008000800 */
[----:B------:R-:W-:-:S04]  /*77f30*/  LOP3.LUT R126, R126, 0xfffffffb, RZ, 0xc0, !PT ;  /* 0xfffffffb7e7e7812 */ /* 0x000fc800078ec0ff */
[----:B------:R-:W-:Y:S02]  /*77f40*/  @P2 LOP3.LUT R126, R126, 0x4, RZ, 0xfc, !PT ;  /* 0x000000047e7e2812 */ /* 0x000fe400078efcff */
[----:B------:R-:W-:Y:S01]  /*77f50*/  ISETP.LT.AND P2, PT, R160, UR41, !P0 ;  /* 0x00000029a0007c0c */ /* 0x000fe2000c741270 */
[----:B------:R-:W1:Y:S01]  /*77f60*/  LDCU UR41, c[0x0][0x398] ;  /* 0x00007300ff2977ac */ /* 0x000e620008000800 */
[----:B------:R-:W-:Y:S02]  /*77f70*/  LOP3.LUT R126, R126, 0xfffffffd, RZ, 0xc0, !PT ;  /* 0xfffffffd7e7e7812 */ /* 0x000fe400078ec0ff */
[----:B------:R-:W-:Y:S02]  /*77f80*/  LOP3.LUT R125, R125, 0xbfffffff, RZ, 0xc0, !PT ;  /* 0xbfffffff7d7d7812 */ /* 0x000fe400078ec0ff */
[----:B------:R-:W-:Y:S02]  /*77f90*/  @P1 LOP3.LUT R126, R126, 0x2, RZ, 0xfc, !PT ;  /* 0x000000027e7e1812 */ /* 0x000fe400078efcff */
[----:B------:R-:W-:Y:S01]  /*77fa0*/  ISETP.LT.AND P1, PT, R168, UR30, !P0 ;  /* 0x0000001ea8007c0c */ /* 0x000fe2000c721270 */
[----:B------:R-:W1:Y:S01]  /*77fb0*/  LDCU UR30, c[0x0][0x398] ;  /* 0x00007300ff1e77ac */ /* 0x000e620008000800 */
[----:B------:R-:W-:-:S03]  /*77fc0*/  ISETP.LT.AND P3, PT, R162, UR38, !P0 ;  /* 0x00000026a2007c0c */ /* 0x000fc6000c761270 */
[----:B------:R-:W-:Y:S01]  /*77fd0*/  @P2 LOP3.LUT R125, R125, 0x40000000, RZ, 0xfc, !PT ;  /* 0x400000007d7d2812 */ /* 0x000fe200078efcff */
[----:B------:R-:W1:Y:S01]  /*77fe0*/  LDCU UR38, c[0x0][0x398] ;  /* 0x00007300ff2677ac */ /* 0x000e620008000800 */
[----:B------:R-:W-:Y:S02]  /*77ff0*/  ISETP.LT.AND P0, PT, R167, UR39, !P0 ;  /* 0x00000027a7007c0c */ /* 0x000fe4000c701270 */
[----:B------:R-:W-:Y:S01]  /*78000*/  LOP3.LUT R125, R125, 0xdfffffff, RZ, 0xc0, !PT ;  /* 0xdfffffff7d7d7812 */ /* 0x000fe200078ec0ff */
[----:B------:R-:W2:Y:S03]  /*78010*/  LDCU UR39, c[0x0][0x398] ;  /* 0x00007300ff2777ac */ /* 0x000ea60008000800 */
[----:B------:R-:W-:-:S04]  /*78020*/  @P1 LOP3.LUT R125, R125, 0x20000000, RZ, 0xfc, !PT ;  /* 0x200000007d7d1812 */ /* 0x000fc800078efcff */
[----:B------:R-:W-:-:S04]  /*78030*/  LOP3.LUT R125, R125, 0xefffffff, RZ, 0xc0, !PT ;  /* 0xefffffff7d7d7812 */ /* 0x000fc800078ec0ff */
[----:B------:R-:W-:Y:S02]  /*78040*/  @P0 LOP3.LUT R125, R125, 0x10000000, RZ, 0xfc, !PT ;  /* 0x100000007d7d0812 */ /* 0x000fe400078efcff */
[----:B------:R-:W-:Y:S01]  /*78050*/  ISETP.GE.AND P0, PT, R0, UR7, PT ;  /* 0x0000000700007c0c */ /* 0x000fe2000bf06270 */
[----:B------:R-:W2:Y:S03]  /*78060*/  LDCU.64 UR6, c[0x0][0x398] ;  /* 0x00007300ff0677ac */ /* 0x000ea60008000a00 */
[----:B-1----:R-:W-:Y:S02]  /*78070*/  ISETP.LT.AND P1, PT, R161, UR8, !P0 ;  /* 0x00000008a1007c0c */ /* 0x002fe4000c721270 */
[----:B------:R-:W-:Y:S02]  /*78080*/  LOP3.LUT R126, R126, 0xfffffffe, RZ, 0xc0, !PT ;  /* 0xfffffffe7e7e7812 */ /* 0x000fe400078ec0ff */
[----:B------:R-:W-:-:S02]  /*78090*/  LOP3.LUT R125, R125, 0xff7fffff, RZ, 0xc0, !PT ;  /* 0xff7fffff7d7d7812 */ /* 0x000fc400078ec0ff */
[----:B------:R-:W-:Y:S02]  /*780a0*/  @P3 LOP3.LUT R126, R126, 0x1, RZ, 0xfc, !PT ;  /* 0x000000017e7e3812 */ /* 0x000fe400078efcff */
[----:B------:R-:W-:Y:S01]  /*780b0*/  ISETP.LT.AND P3, PT, R165, UR69, !P0 ;  /* 0x00000045a5007c0c */ /* 0x000fe2000c761270 */
[----:B------:R-:W-:Y:S01]  /*780c0*/  VIADD R0, R166, 0x82 ;  /* 0x00000082a6007836 */ /* 0x000fe20000000000 */
[----:B------:R-:W-:Y:S01]  /*780d0*/  ISETP.LT.AND P2, PT, R164, UR68, !P0 ;  /* 0x00000044a4007c0c */ /* 0x000fe2000c741270 */
[----:B------:R-:W1:Y:S02]  /*780e0*/  LDCU UR68, c[0x0][0x398] ;  /* 0x00007300ff4477ac */ /* 0x000e640008000800 */
        /* <DEDUP_REMOVED lines=72> */
[----:B------:R-:W-:Y:S01]  /*78570*/  VIADD R0, R166, 0x80 ;  /* 0x00000080a6007836 */ /* 0x000fe20000000000 */
[----:B------:R-:W-:Y:S01]  /*78580*/  LOP3.LUT R125, R125, 0xfffffbff, RZ, 0xc0, !PT ;  /* 0xfffffbff7d7d7812 */ /* 0x000fe200078ec0ff */
[----:B------:R-:W1:Y:S03]  /*78590*/  LDCU UR57, c[0x0][0x398] ;  /* 0x00007300ff3977ac */ /* 0x000e660008000800 */
        /* <DEDUP_REMOVED lines=21> */
[----:B-1----:R-:W-:Y:S01]  /*786f0*/  ISETP.LT.AND P3, PT, R165, UR70, !P0 ;  /* 0x00000046a5007c0c */ /* 0x002fe2000c761270 */
[----:B------:R-:W1:Y:S01]  /*78700*/  LDCU UR70, c[0x0][0x398] ;  /* 0x00007300ff4677ac */ /* 0x000e620008000800 */
[----:B--2---:R-:W-:Y:S02]  /*78710*/  ISETP.LT.AND P1, PT, R161, UR8, !P0 ;  /* 0x00000008a1007c0c */ /* 0x004fe4000c721270 */
[----:B------:R-:W-:-:S02]  /*78720*/  ISETP.LT.AND P2, PT, R164, UR71, !P0 ;  /* 0x00000047a4007c0c */ /* 0x000fc4000c741270 */
[----:B------:R-:W-:Y:S01]  /*78730*/  LOP3.LUT R125, R125, 0xfffffff7, RZ, 0xc0, !PT ;  /* 0xfffffff77d7d7812 */ /* 0x000fe200078ec0ff */
[----:B------:R-:W-:Y:S01]  /*78740*/  VIADD R0, R166, 0x7f ;  /* 0x0000007fa6007836 */ /* 0x000fe20000000000 */
[----:B------:R-:W2:Y:S05]  /*78750*/  LDCU UR71, c[0x0][0x398] ;  /* 0x00007300ff4777ac */ /* 0x000eaa0008000800 */
        /* <DEDUP_REMOVED lines=18> */
[----:B------:R-:W1:Y:S03]  /*78880*/  LDCU UR56, c[0x0][0x398] ;  /* 0x00007300ff3877ac */ /* 0x000e660008000800 */
[----:B------:R-:W-:-:S04]  /*78890*/  @P1 LOP3.LUT R124, R124, 0x20000000, RZ, 0xfc, !PT ;  /* 0x200000007c7c1812 */ /* 0x000fc800078efcff */
[----:B------:R-:W-:-:S04]  /*788a0*/  LOP3.LUT R124, R124, 0xefffffff, RZ, 0xc0, !PT ;  /* 0xefffffff7c7c7812 */ /* 0x000fc800078ec0ff */
[----:B------:R-:W-:Y:S02]  /*788b0*/  @P0 LOP3.LUT R124, R124, 0x10000000, RZ, 0xfc, !PT ;  /* 0x100000007c7c0812 */ /* 0x000fe400078efcff */
[----:B------:R-:W-:Y:S01]  /*788c0*/  ISETP.GE.AND P0, PT, R0, UR11, PT ;  /* 0x0000000b00007c0c */ /* 0x000fe2000bf06270 */
[----:B------:R-:W4:Y:S03]  /*788d0*/  LDCU.64 UR10, c[0x0][0x398] ;  /* 0x00007300ff0a77ac */ /* 0x000f260008000a00 */
[----:B---3--:R-:W-:Y:S02]  /*788e0*/  ISETP.LT.AND P1, PT, R161, UR6, !P0 ;  /* 0x00000006a1007c0c */ /* 0x008fe4000c721270 */
[----:B------:R-:W-:Y:S02]  /*788f0*/  LOP3.LUT R125, R125, 0xfffffffe, RZ, 0xc0, !PT ;  /* 0xfffffffe7d7d7812 */ /* 0x000fe400078ec0ff */
[----:B------:R-:W-:-:S02]  /*78900*/  LOP3.LUT R124, R124, 0xff7fffff, RZ, 0xc0, !PT ;  /* 0xff7fffff7c7c7812 */ /* 0x000fc400078ec0ff */
[----:B------:R-:W-:Y:S02]  /*78910*/  @P3 LOP3.LUT R125, R125, 0x1, RZ, 0xfc, !PT ;  /* 0x000000017d7d3812 */ /* 0x000fe400078efcff */
[----:B-1----:R-:W-:Y:S01]  /*78920*/  ISETP.LT.AND P3, PT, R165, UR70, !P0 ;  /* 0x00000046a5007c0c */ /* 0x002fe2000c761270 */
[----:B------:R-:W-:Y:S01]  /*78930*/  VIADD R0, R166, 0x7e ;  /* 0x0000007ea6007836 */ /* 0x000fe20000000000 */
[----:B--2---:R-:W-:Y:S01]  /*78940*/  ISETP.LT.AND P2, PT, R164, UR71, !P0 ;  /* 0x00000047a4007c0c */ /* 0x004fe2000c741270 */
[----:B------:R-:W1:Y:S02]  /*78950*/  LDCU UR71, c[0x0][0x398] ;  /* 0x00007300ff4777ac */ /* 0x000e640008000800 */
[----:B------:R-:W-:Y:S01]  /*78960*/  @P1 LOP3.LUT R124, R124, 0x800000, RZ, 0xfc, !PT ;  /* 0x008000007c7c1812 */ /* 0x000fe200078efcff */
[----:B------:R-:W2:Y:S03]  /*78970*/  LDCU UR70, c[0x0][0x398] ;  /* 0x00007300ff4677ac */ /* 0x000ea60008000800 */
        /* <DEDUP_REMOVED lines=27> */
[----:B------:R-:W-:Y:S01]  /*78b30*/  ISETP.LT.AND P3, PT, R165, UR68, !P0 ;  /* 0x00000044a5007c0c */ /* 0x000fe2000c761270 */
[----:B------:R-:W4:Y:S01]  /*78b40*/  LDCU UR68, c[0x0][0x398] ;  /* 0x00007300ff4477ac */ /* 0x000f220008000800 */
        /* <DEDUP_REMOVED lines=32> */
[----:B----4-:R-:W-:Y:S01]  /*78d50*/  ISETP.LT.AND P3, PT, R165, UR68, !P0 ;  /* 0x00000044a5007c0c */ /* 0x010fe2000c761270 */
[----:B------:R-:W1:Y:S01]  /*78d60*/  LDCU UR68, c[0x0][0x398] ;  /* 0x00007300ff4477ac */ /* 0x000e620008000800 */
[----:B------:R-:W-:-:S02]  /*78d70*/  LOP3.LUT R124, R124, 0xffffff7f, RZ, 0xc0, !PT ;  /* 0xffffff7f7c7c7812 */ /* 0x000fc400078ec0ff */
[----:B------:R-:W-:Y:S01]  /*78d80*/  ISETP.LT.AND P2, PT, R164, UR69, !P0 ;  /* 0x00000045a4007c0c */ /* 0x000fe2000c741270 */
[----:B------:R-:W-:Y:S01]  /*78d90*/  VIADD R0, R166, 0x7c ;  /* 0x0000007ca6007836 */ /* 0x000fe20000000000 */
[----:B------:R-:W4:Y:S05]  /*78da0*/  LDCU UR69, c[0x0][0x398] ;  /* 0x00007300ff4577ac */ /* 0x000f2a0008000800 */
        /* <DEDUP_REMOVED lines=31> */
[----:B----4-:R-:W-:Y:S01]  /*78fa0*/  ISETP.LT.AND P2, PT, R164, UR69, !P0 ;  /* 0x00000045a4007c0c */ /* 0x010fe2000c741270 */
        /* <DEDUP_REMOVED lines=130> */
[----:B------:R-:W-:Y:S02]  /*797d0*/  ISETP.LT.AND P3, PT, R165, UR75, !P0 ;  /* 0x0000004ba5007c0c */ /* 0x000fe4000c761270 */
[----:B------:R-:W-:Y:S01]  /*797e0*/  LOP3.LUT R75, R75, 0xfffffff7, RZ, 0xc0, !PT ;  /* 0xfffffff74b4b7812 */ /* 0x000fe200078ec0ff */
[----:B------:R-:W-:Y:S01]  /*797f0*/  VIADD R0, R166, 0x77 ;  /* 0x00000077a6007836 */ /* 0x000fe20000000000 */
[----:B-1----:R-:W-:Y:S01]  /*79800*/  ISETP.LT.AND P1, PT, R161, UR10, !P0 ;  /* 0x0000000aa1007c0c */ /* 0x002fe2000c721270 */
[----:B------:R-:W1:Y:S01]  /*79810*/  LDCU UR75, c[0x0][0x398] ;  /* 0x00007300ff4b77ac */ /* 0x000e620008000800 */
        /* <DEDUP_REMOVED lines=25> */
[----:B------:R-:W1:Y:S03]  /*799b0*/  LDCU.64 UR6, c[0x0][0x398] ;  /* 0x00007300ff0677ac */ /* 0x000e660008000a00 */
[----:B--2---:R-:W-:Y:S02]  /*799c0*/  ISETP.LT.AND P1, PT, R162, UR8, !P0 ;  /* 0x00000008a2007c0c */ /* 0x004fe4000c721270 */
[----:B------:R-:W-:Y:S02]  /*799d0*/  LOP3.LUT R75, R75, 0xfffffffe, RZ, 0xc0, !PT ;  /* 0xfffffffe4b4b7812 */ /* 0x000fe400078ec0ff */
[----:B------:R-:W-:-:S02]  /*799e0*/  LOP3.LUT R74, R74, 0xfeffffff, RZ, 0xc0, !PT ;  /* 0xfeffffff4a4a7812 */ /* 0x000fc400078ec0ff */
[----:B------:R-:W-:Y:S02]  /*799f0*/  @P3 LOP3.LUT R75, R75, 0x1, RZ, 0xfc, !PT ;  /* 0x000000014b4b3812 */ /* 0x000fe400078efcff */
[----:B------:R-:W-:Y:S01]  /*79a00*/  ISETP.LT.AND P3, PT, R165, UR73, !P0 ;  /* 0x00000049a5007c0c */ /* 0x000fe2000c761270 */
[----:B------:R-:W-:Y:S01]  /*79a10*/  VIADD R0, R166, 0x76 ;  /* 0x00000076a6007836 */ /* 0x000fe20000000000 */
[----:B------:R-:W-:Y:S01]  /*79a20*/  ISETP.LT.AND P2, PT, R164, UR72, !P0 ;  /* 0x00000048a4007c0c */ /* 0x000fe2000c741270 */
[----:B------:R-:W2:Y:S02]  /*79a30*/  LDCU UR72, c[0x0][0x398] ;  /* 0x00007300ff4877ac */ /* 0x000ea40008000800 */
        /* <DEDUP_REMOVED lines=164> */
[----:B-1----:R-:W-:Y:S02]  /*7a480*/  ISETP.LT.AND P3, PT, R165, UR74, !P0 ;  /* 0x0000004aa5007c0c */ /* 0x002fe4000c761270 */
[----:B------:R-:W-:Y:S01]  /*7a490*/  LOP3.LUT R57, R57, 0xfffeffff, RZ, 0xc0, !PT ;  /* 0xfffeffff39397812 */ /* 0x000fe200078ec0ff */
[----:B------:R-:W-:Y:S01]  /*7a4a0*/  VIADD R0, R166, 0x71 ;  /* 0x00000071a6007836 */ /* 0x000fe20000000000 */
[----:B------:R-:W-:Y:S01]  /*7a4b0*/  ISETP.LT.AND P2, PT, R164, UR75, !P0 ;  /* 0x0000004ba4007c0c */ /* 0x000fe2000c741270 */
[----:B------:R-:W1:Y:S01]  /*7a4c0*/  LDCU UR75, c[0x0][0x398] ;  /* 0x00007300ff4b77ac */ /* 0x000e620008000800 */
        /* <DEDUP_REMOVED lines=29> */
[----:B------:R-:W-:Y:S01]  /*7a6a0*/  ISETP.LT.AND P3, PT, R165, UR72, !P0 ;  /* 0x00000048a5007c0c */ /* 0x000fe2000c761270 */
[----:B------:R-:W3:Y:S01]  /*7a6b0*/  LDCU UR72, c[0x0][0x398] ;  /* 0x00007300ff4877ac */ /* 0x000ee20008000800 */
        /* <DEDUP_REMOVED lines=31> */
[----:B---3--:R-:W-:Y:S01]  /*7a8b0*/  ISETP.LT.AND P3, PT, R165, UR72, !P0 ;  /* 0x00000048a5007c0c */ /* 0x008fe2000c761270 */
[----:B------:R-:W3:Y:S01]  /*7a8c0*/  LDCU UR72, c[0x0][0x398] ;  /* 0x00007300ff4877ac */ /* 0x000ee20008000800 */
[----:B-1----:R-:W-:Y:S02]  /*7a8d0*/  ISETP.LT.AND P1, PT, R161, UR6, !P0 ;  /* 0x00000006a1007c0c */ /* 0x002fe4000c721270 */
[----:B------:R-:W-:-:S02]  /*7a8e0*/  ISETP.LT.AND P2, PT, R164, UR73, !P0 ;  /* 0x00000049a4007c0c */ /* 0x000fc4000c741270 */
[----:B------:R-:W-:Y:S01]  /*7a8f0*/  LOP3.LUT R57, R57, 0xfffffff7, RZ, 0xc0, !PT ;  /* 0xfffffff739397812 */ /* 0x000fe200078ec0ff */
[----:B------:R-:W-:Y:S01]  /*7a900*/  VIADD R0, R166, 0x6f ;  /* 0x0000006fa6007836 */ /* 0x000fe20000000000 */
[----:B------:R-:W1:Y:S05]  /*7a910*/  LDCU UR73, c[0x0][0x398] ;  /* 0x00007300ff4977ac */ /* 0x000e6a0008000800 */
        /* <DEDUP_REMOVED lines=24> */
[----:B--2---:R-:W-:Y:S02]  /*7aaa0*/  ISETP.LT.AND P1, PT, R161, UR10, !P0 ;  /* 0x0000000aa1007c0c */ /* 0x004fe4000c721270 */
[----:B------:R-:W-:Y:S02]  /*7aab0*/  LOP3.LUT R57, R57, 0xfffffffe, RZ, 0xc0, !PT ;  /* 0xfffffffe39397812 */ /* 0x000fe400078ec0ff */
[----:B------:R-:W-:-:S02]  /*7aac0*/  LOP3.LUT R56, R56, 0xff7fffff, RZ, 0xc0, !PT ;  /* 0xff7fffff38387812 */ /* 0x000fc400078ec0ff */
[----:B------:R-:W-:Y:S02]  /*7aad0*/  @P3 LOP3.LUT R57, R57, 0x1, RZ, 0xfc, !PT ;  /* 0x0000000139393812 */ /* 0x000fe400078efcff */
[----:B---3--:R-:W-:Y:S01]  /*7aae0*/  ISETP.LT.AND P3, PT, R165, UR72, !P0 ;  /* 0x00000048a5007c0c */ /* 0x008fe2000c761270 */
[----:B------:R-:W2:Y:S01]  /*7aaf0*/  LDCU UR72, c[0x0][0x398] ;  /* 0x00007300ff4877ac */ /* 0x000ea20008000800 */
[----:B-1----:R-:W-:-:S03]  /*7ab00*/  ISETP.LT.AND P2, PT, R164, UR73, !P0 ;  /* 0x00000049a4007c0c */ /* 0x002fc6000c741270 */
[----:B------:R-:W-:Y:S01]  /*7ab10*/  @P1 LOP3.LUT R56, R56, 0x800000, RZ, 0xfc, !PT ;  /* 0x0080000038381812 */ /* 0x000fe200078efcff */
[----:B------:R-:W-:Y:S01]  /*7ab20*/  VIADD R0, R166, 0x6e ;  /* 0x0000006ea6007836 */ /* 0x000fe20000000000 */
[----:B------:R-:W1:Y:S02]  /*7ab30*/  LDCU UR73, c[0x0][0x398] ;  /* 0x00007300ff4977ac */ /* 0x000e640008000800 */
        /* <DEDUP_REMOVED lines=27> */
[----:B--2---:R-:W-:Y:S01]  /*7acf0*/  ISETP.LT.AND P3, PT, R165, UR72, !P0 ;  /* 0x00000048a5007c0c */ /* 0x004fe2000c761270 */
[----:B------:R-:W2:Y:S01]  /*7ad00*/  LDCU UR72, c[0x0][0x398] ;  /* 0x00007300ff4877ac */ /* 0x000ea20008000800 */
[----:B------:R-:W-:-:S02]  /*7ad10*/  LOP3.LUT R56, R56, 0xfffeffff, RZ, 0xc0, !PT ;  /* 0xfffeffff38387812 */ /* 0x000fc400078ec0ff */
[----:B-1----:R-:W-:Y:S01]  /*7ad20*/  ISETP.LT.AND P2, PT, R164, UR73, !P0 ;  /* 0x00000049a4007c0c */ /* 0x002fe2000c741270 */
[----:B------:R-:W-:Y:S01]  /*7ad30*/  VIADD R0, R166, 0x6d ;  /* 0x0000006da6007836 */ /* 0x000fe20000000000 */
[----:B------:R-:W1:Y:S05]  /*7ad40*/  LDCU UR73, c[0x0][0x398] ;  /* 0x00007300ff4977ac */ /* 0x000e6a0008000800 */
        /* <DEDUP_REMOVED lines=28> */
[----:B--2---:R-:W-:Y:S02]  /*7af10*/  ISETP.LT.AND P3, PT, R165, UR72, !P0 ;  /* 0x00000048a5007c0c */ /* 0x004fe4000c761270 */
[----:B------:R-:W-:Y:S01]  /*7af20*/  LOP3.LUT R56, R56, 0xfffffeff, RZ, 0xc0, !PT ;  /* 0xfffffeff38387812 */ /* 0x000fe200078ec0ff */
[----:B------:R-:W-:Y:S01]  /*7af30*/  VIADD R0, R166, 0x6c ;  /* 0x0000006ca6007836 */ /* 0x000fe20000000000 */
[----:B-1----:R-:W-:Y:S01]  /*7af40*/  ISETP.LT.AND P2, PT, R164, UR73, !P0 ;  /* 0x00000049a4007c0c */ /* 0x002fe2000c741270 */
        /* <DEDUP_REMOVED lines=66> */
[----:B----4-:R-:W-:Y:S01]  /*7b370*/  ISETP.LT.AND P2, PT, R164, UR67, !P0 ;  /* 0x00000043a4007c0c */ /* 0x010fe2000c741270 */
        /* <DEDUP_REMOVED lines=33> */
[----:B----4-:R-:W-:Y:S01]  /*7b590*/  ISETP.LT.AND P2, PT, R164, UR67, !P0 ;  /* 0x00000043a4007c0c */ /* 0x010fe2000c741270 */
        /* <DEDUP_REMOVED lines=165> */
[----:B------:R-:W-:Y:S01]  /*7bff0*/  LOP3.LUT R54, R54, 0xfffffeff, RZ, 0xc0, !PT ;  /* 0xfffffeff36367812 */ /* 0x000fe200078ec0ff */
[----:B------:R-:W-:Y:S01]  /*7c000*/  VIADD R0, R166, 0x64 ;  /* 0x00000064a6007836 */ /* 0x000fe20000000000 */
[----:B-1----:R-:W-:Y:S01]  /*7c010*/  ISETP.LT.AND P3, PT, R165, UR62, !P0 ;  /* 0x0000003ea5007c0c */ /* 0x002fe2000c761270 */
[----:B------:R-:W1:Y:S01]  /*7c020*/  LDCU UR8, c[0x0][0x398] ;  /* 0x00007300ff0877ac */ /* 0x000e620008000800 */
[----:B------:R-:W-:Y:S01]  /*7c030*/  ISETP.LT.AND P2, PT, R164, UR61, !P0 ;  /* 0x0000003da4007c0c */ /* 0x000fe2000c741270 */
        /* <DEDUP_REMOVED lines=30> */
[----:B------:R-:W-:Y:S01]  /*7c220*/  LOP3.LUT R54, R54, 0xfffffffe, RZ, 0xc0, !PT ;  /* 0xfffffffe36367812 */ /* 0x000fe200078ec0ff */
[----:B------:R-:W-:Y:S01]  /*7c230*/  VIADD R0, R166, 0x63 ;  /* 0x00000063a6007836 */ /* 0x000fe20000000000 */
[----:B------:R-:W-:Y:S01]  /*7c240*/  ISETP.LT.AND P3, PT, R165, UR58, !P0 ;  /* 0x0000003aa5007c0c */ /* 0x000fe2000c761270 */
[----:B------:R-:W3:Y:S01]  /*7c250*/  LDCU UR6, c[0x0][0x398] ;  /* 0x00007300ff0677ac */ /* 0x000ee20008000800 */
        /* <DEDUP_REMOVED lines=66> */
[----:B---3--:R-:W-:Y:S01]  /*7c680*/  ISETP.LT.AND P2, PT, R164, UR6, !P0 ;  /* 0x00000006a4007c0c */ /* 0x008fe2000c741270 */
[----:B------:R-:W1:Y:S01]  /*7c690*/  LDCU.64 UR6, c[0x0][0x398] ;  /* 0x00007300ff0677ac */ /* 0x000e620008000a00 */
        /* <DEDUP_REMOVED lines=73> */
[----:B----4-:R-:W-:Y:S02]  /*7cb30*/  ISETP.LT.AND P1, PT, R163, UR22, !P0 ;  /* 0x00000016a3007c0c */ /* 0x010fe4000c721270 */
[----:B------:R-:W-:Y:S01]  /*7cb40*/  LOP3.LUT R53, R53, 0xfffffffb, RZ, 0xc0, !PT ;  /* 0xfffffffb35357812 */ /* 0x000fe200078ec0ff */
[----:B------:R-:W4:Y:S03]  /*7cb50*/  LDCU UR22, c[0x0][0x398] ;  /* 0x00007300ff1677ac */ /* 0x000f260008000800 */
        /* <DEDUP_REMOVED lines=424> */
[----:B------:R-:W-:Y:S01]  /*7e5e0*/  LOP3.LUT R49, R49, 0xfeffffff, RZ, 0xc0, !PT ;  /* 0xfeffffff31317812 */ /* 0x000fe200078ec0ff */
[----:B------:R-:W-:Y:S01]  /*7e5f0*/  VIADD R0, R166, 0x52 ;  /* 0x00000052a6007836 */ /* 0x000fe20000000000 */
[----:B-1----:R-:W-:Y:S01]  /*7e600*/  ISETP.LT.AND P3, PT, R165, UR62, !P0 ;  /* 0x0000003ea5007c0c */ /* 0x002fe2000c761270 */
[----:B------:R-:W1:Y:S01]  /*7e610*/  LDCU UR8, c[0x0][0x398] ;  /* 0x00007300ff0877ac */ /* 0x000e620008000800 */
[----:B--2---:R-:W-:Y:S01]  /*7e620*/  ISETP.LT.AND P2, PT, R164, UR61, !P0 ;  /* 0x0000003da4007c0c */ /* 0x004fe2000c741270 */
[----:B------:R-:W2:Y:S06]  /*7e630*/  LDCU UR61, c[0x0][0x398] ;  /* 0x00007300ff3d77ac */ /* 0x000eac0008000800 */
[----:B------:R-:W-:Y:S01]  /*7e640*/  @P1 LOP3.LUT R49, R49, 0x1000000, RZ, 0xfc, !PT ;  /* 0x0100000031311812 */ /* 0x000fe200078efcff */
[----:B------:R-:W4:Y:S03]  /*7e650*/  LDCU UR62, c[0x0][0x398] ;  /* 0x00007300ff3e77ac */ /* 0x000f260008000800 */
        /* <DEDUP_REMOVED lines=60> */
[----:B-1----:R-:W-:Y:S01]  /*7ea20*/  ISETP.LT.AND P2, PT, R162, UR10, !P0 ;  /* 0x0000000aa2007c0c */ /* 0x002fe2000c741270 */
[----:B------:R-:W1:Y:S01]  /*7ea30*/  LDCU UR10, c[0x0][0x398] ;  /* 0x00007300ff0a77ac */ /* 0x000e620008000800 */
[----:B------:R-:W-:Y:S02]  /*7ea40*/  ISETP.LT.AND P1, PT, R165, UR8, !P0 ;  /* 0x00000008a5007c0c */ /* 0x000fe4000c721270 */
[----:B------:R-:W-:Y:S01]  /*7ea50*/  LOP3.LUT R49, R49, 0xfffffeff, RZ, 0xc0, !PT ;  /* 0xfffffeff31317812 */ /* 0x000fe200078ec0ff */
[----:B------:R-:W1:Y:S08]  /*7ea60*/  LDCU UR8, c[0x0][0x398] ;  /* 0x00007300ff0877ac */ /* 0x000e700008000800 */
[----:B------:R-:W-:-:S02]  /*7ea70*/  @P2 LOP3.LUT R49, R49, 0x100, RZ, 0xfc, !PT ;  /* 0x0000010031312812 */ /* 0x000fc400078efcff */
[----:B------:R-:W-:Y:S01]  /*7ea80*/  ISETP.LT.AND P2, PT, R164, UR41, !P0 ;  /* 0x00000029a4007c0c */ /* 0x000fe2000c741270 */
[----:B------:R-:W-:Y:S01]  /*7ea90*/  VIADD R0, R166, 0x50 ;  /* 0x00000050a6007836 */ /* 0x000fe20000000000 */
[----:B------:R-:W-:Y:S01]  /*7eaa0*/  LOP3.LUT R49, R49, 0xfffff7ff, RZ, 0xc0, !PT ;  /* 0xfffff7ff31317812 */ /* 0x000fe200078ec0ff */
[----:B------:R-:W1:Y:S03]  /*7eab0*/  LDCU UR41, c[0x0][0x398] ;  /* 0x00007300ff2977ac */ /* 0x000e660008000800 */
[----:B------:R-:W-:Y:S02]  /*7eac0*/  @P1 LOP3.LUT R49, R49, 0x800, RZ, 0xfc, !PT ;  /* 0x0000080031311812 */ /* 0x000fe400078efcff */
[----:B------:R-:W-:Y:S01]  /*7ead0*/  ISETP.LT.AND P1, PT, R163, UR40, !P0 ;  /* 0x00000028a3007c0c */ /* 0x000fe2000c721270 */
[----:B------:R-:W2:Y:S01]  /*7eae0*/  LDCU UR40, c[0x0][0x398] ;  /* 0x00007300ff2877ac */ /* 0x000ea20008000800 */
[----:B------:R-:W-:-:S04]  /*7eaf0*/  LOP3.LUT R49, R49, 0xfffffbff, RZ, 0xc0, !PT ;  /* 0xfffffbff31317812 */ /* 0x000fc800078ec0ff */
[----:B------:R-:W-:Y:S02]  /*7eb00*/  @P2 LOP3.LUT R49, R49, 0x400, RZ, 0xfc, !PT ;  /* 0x0000040031312812 */ /* 0x000fe400078efcff */
[----:B---3--:R-:W-:Y:S01]  /*7eb10*/  ISETP.LT.AND P3, PT, R161, UR6, !P0 ;  /* 0x00000006a1007c0c */ /* 0x008fe2000c761270 */
[----:B------:R-:W3:Y:S01]  /*7eb20*/  LDCU UR6, c[0x0][0x398] ;  /* 0x00007300ff0677ac */ /* 0x000ee20008000800 */
[----:B------:R-:W-:-:S04]  /*7eb30*/  LOP3.LUT R49, R49, 0xfffffdff, RZ, 0xc0, !PT ;  /* 0xfffffdff31317812 */ /* 0x000fc800078ec0ff */
[----:B------:R-:W-:Y:S02]  /*7eb40*/  @P1 LOP3.LUT R49, R49, 0x200, RZ, 0xfc, !PT ;  /* 0x0000020031311812 */ /* 0x000fe400078efcff */
[----:B-1----:R-:W-:Y:S01]  /*7eb50*/  ISETP.LT.AND P2, PT, R160, UR8, !P0 ;  /* 0x00000008a0007c0c */ /* 0x002fe2000c741270 */
[----:B------:R-:W1:Y:S01]  /*7eb60*/  LDCU.64 UR8, c[0x0][0x398] ;  /* 0x00007300ff0877ac */ /* 0x000e620008000a00 */
        /* <DEDUP_REMOVED lines=18> */
[----:B---3--:R-:W-:Y:S01]  /*7ec90*/  ISETP.LT.AND P2, PT, R164, UR6, !P0 ;  /* 0x00000006a4007c0c */ /* 0x008fe2000c741270 */
[----:B------:R-:W3:Y:S06]  /*7eca0*/  LDCU.64 UR6, c[0x0][0x398] ;  /* 0x00007300ff0677ac */ /* 0x000eec0008000a00 */
[----:B------:R-:W-:Y:S01]  /*7ecb0*/  @P1 LOP3.LUT R49, R49, 0x1, RZ, 0xfc, !PT ;  /* 0x0000000131311812 */ /* 0x000fe200078efcff */
[C---:B------:R-:W-:Y:S01]  /*7ecc0*/  VIADD R2, R166.reuse, 0x45 ;  /* 0x00000045a6027836 */ /* 0x040fe20000000000 */
[----:B------:R-:W-:Y:S01]  /*7ecd0*/  LOP3.LUT R45, R45, 0x7fffffff, RZ, 0xc0, !PT ;  /* 0x7fffffff2d2d7812 */ /* 0x000fe200078ec0ff */
[----:B------:R-:W-:Y:S01]  /*7ece0*/  VIADD R147, R166, 0x43 ;  /* 0x00000043a6937836 */ /* 0x000fe20000000000 */
[----:B------:R-:W-:Y:S01]  /*7ecf0*/  LOP3.LUT R49, R49, 0xfffffff7, RZ, 0xc0, !PT ;  /* 0xfffffff731317812 */ /* 0x000fe200078ec0ff */
[----:B------:R-:W1:Y:S03]  /*7ed00*/  LDCU UR8, c[0x0][0x398] ;  /* 0x00007300ff0877ac */ /* 0x000e660008000800 */
[----:B------:R-:W-:-:S02]  /*7ed10*/  @P3 LOP3.LUT R49, R49, 0x8, RZ, 0xfc, !PT ;  /* 0x0000000831313812 */ /* 0x000fc400078efcff */
[----:B------:R-:W-:Y:S01]  /*7ed20*/  ISETP.LT.AND P3, PT, R161, UR72, !P0 ;  /* 0x00000048a1007c0c */ /* 0x000fe2000c761270 */
[----:B------:R-:W1:Y:S01]  /*7ed30*/  LDCU UR72, c[0x0][0x398] ;  /* 0x00007300ff4877ac */ /* 0x000e620008000800 */
[----:B------:R-:W-:Y:S02]  /*7ed40*/  ISETP.LT.AND P1, PT, R163, UR73, !P0 ;  /* 0x00000049a3007c0c */ /* 0x000fe4000c721270 */
[----:B------:R-:W-:Y:S01]  /*7ed50*/  LOP3.LUT R49, R49, 0xfffffffb, RZ, 0xc0, !PT ;  /* 0xfffffffb31317812 */ /* 0x000fe200078ec0ff */
[----:B------:R-:W1:Y:S03]  /*7ed60*/  LDCU UR73, c[0x0][0x398] ;  /* 0x00007300ff4977ac */ /* 0x000e660008000800 */
[----:B------:R-:W-:Y:S02]  /*7ed70*/  @P2 LOP3.LUT R49, R49, 0x4, RZ, 0xfc, !PT ;  /* 0x0000000431312812 */ /* 0x000fe400078efcff */
[----:B------:R-:W-:Y:S01]  /*7ed80*/  ISETP.LT.AND P2, PT, R160, UR71, !P0 ;  /* 0x00000047a0007c0c */ /* 0x000fe2000c741270 */
[C---:B------:R-:W-:Y:S01]  /*7ed90*/  VIADD R149, R166.reuse, 0x41 ;  /* 0x00000041a6957836 */ /* 0x040fe20000000000 */
[----:B------:R-:W-:Y:S01]  /*7eda0*/  LOP3.LUT R49, R49, 0xfffffffd, RZ, 0xc0, !PT ;  /* 0xfffffffd31317812 */ /* 0x000fe200078ec0ff */
[----:B------:R-:W-:Y:S01]  /*7edb0*/  VIADD R150, R166, 0x40 ;  /* 0x00000040a6967836 */ /* 0x000fe20000000000 */
[----:B------:R-:W-:-:S02]  /*7edc0*/  @P3 LOP3.LUT R48, R48, 0x80000000, RZ, 0xfc, !PT ;  /* 0x8000000030303812 */ /* 0x000fc400078efcff */
[----:B------:R-:W-:Y:S01]  /*7edd0*/  LOP3.LUT R3, R3, 0x7fffffff, RZ, 0xc0, !PT ;  /* 0x7fffffff03037812 */ /* 0x000fe200078ec0ff */
[----:B------:R-:W-:Y:S01]  /*7ede0*/  VIADD R152, R166, 0xc1 ;  /* 0x000000c1a6987836 */ /* 0x000fe20000000000 */
[----:B------:R-:W-:Y:S01]  /*7edf0*/  @P1 LOP3.LUT R49, R49, 0x2, RZ, 0xfc, !PT ;  /* 0x0000000231311812 */ /* 0x000fe200078efcff */
[----:B------:R-:W1:Y:S01]  /*7ee00*/  LDCU UR71, c[0x0][0x3b8] ;  /* 0x00007700ff4777ac */ /* 0x000e620008000800 */
[----:B------:R-:W-:Y:S01]  /*7ee10*/  BAR.SYNC.DEFER_BLOCKING 0x0 ;  /* 0x0000000000007b1d */ /* 0x000fe20000010000 */
[----:B------:R-:W-:Y:S02]  /*7ee20*/  ISETP.LT.AND P1, PT, R168, UR70, !P0 ;  /* 0x00000046a8007c0c */ /* 0x000fe4000c721270 */
[----:B------:R-:W-:-:S03]  /*7ee30*/  LOP3.LUT R48, R48, 0xbfffffff, RZ, 0xc0, !PT ;  /* 0xbfffffff30307812 */ /* 0x000fc600078ec0ff */
[----:B------:R-:W1:Y:S01]  /*7ee40*/  LDCU UR70, c[0x0][0x3b8] ;  /* 0x00007700ff4677ac */ /* 0x000e620008000800 */
[----:B------:R-:W-:Y:S02]  /*7ee50*/  @P2 LOP3.LUT R48, R48, 0x40000000, RZ, 0xfc, !PT ;  /* 0x4000000030302812 */ /* 0x000fe400078efcff */
[----:B------:R-:W-:Y:S01]  /*7ee60*/  ISETP.LT.AND P0, PT, R167, UR69, !P0 ;  /* 0x00000045a7007c0c */ /* 0x000fe2000c701270 */
[----:B------:R-:W1:Y:S01]  /*7ee70*/  LDCU UR69, c[0x0][0x3b8] ;  /* 0x00007700ff4577ac */ /* 0x000e620008000800 */
[----:B------:R-:W-:-:S04]  /*7ee80*/  LOP3.LUT R48, R48, 0xdfffffff, RZ, 0xc0, !PT ;  /* 0xdfffffff30307812 */ /* 0x000fc800078ec0ff */
[----:B------:R-:W-:-:S04]  /*7ee90*/  @P1 LOP3.LUT R48, R48, 0x20000000, RZ, 0xfc, !PT ;  /* 0x2000000030301812 */ /* 0x000fc800078efcff */
[----:B------:R-:W-:-:S04]  /*7eea0*/  LOP3.LUT R48, R48, 0xefffffff, RZ, 0xc0, !PT ;  /* 0xefffffff30307812 */ /* 0x000fc800078ec0ff */
[----:B------:R-:W-:Y:S02]  /*7eeb0*/  @P0 LOP3.LUT R48, R48, 0x10000000, RZ, 0xfc, !PT ;  /* 0x1000000030300812 */ /* 0x000fe400078efcff */
[----:B------:R-:W-:Y:S02]  /*7eec0*/  ISETP.GE.AND P0, PT, R0, UR11, PT ;  /* 0x0000000b00007c0c */ /* 0x000fe4000bf06270 */
[----:B------:R-:W-:Y:S01]  /*7eed0*/  LOP3.LUT R48, R48, 0xfeffffff, RZ, 0xc0, !PT ;  /* 0xfeffffff30307812 */ /* 0x000fe200078ec0ff */
[----:B------:R-:W-:Y:S01]  /*7eee0*/  VIADD R0, R166, 0x4e ;  /* 0x0000004ea6007836 */ /* 0x000fe20000000000 */
[----:B---3--:R-:W-:Y:S01]  /*7eef0*/  ISETP.LT.AND P1, PT, R162, UR6, !P0 ;  /* 0x00000006a2007c0c */ /* 0x008fe2000c721270 */
[----:B------:R-:W3:Y:S01]  /*7ef00*/  LDCU UR11, c[0x0][0x398] ;  /* 0x00007300ff0b77ac */ /* 0x000ee20008000800 */
[----:B------:R-:W-:Y:S02]  /*7ef10*/  ISETP.LT.AND P3, PT, R165, UR76, !P0 ;  /* 0x0000004ca5007c0c */ /* 0x000fe4000c761270 */
[----:B-1----:R-:W-:Y:S01]  /*7ef20*/  ISETP.LT.AND P2, PT, R164, UR10, !P0 ;  /* 0x0000000aa4007c0c */ /* 0x002fe2000c741270 */
[----:B------:R-:W1:Y:S01]  /*7ef30*/  LDCU UR76, c[0x0][0x398] ;  /* 0x00007300ff4c77ac */ /* 0x000e620008000800 */
[----:B------:R-:W1:Y:S07]  /*7ef40*/  LDCU UR10, c[0x0][0x398] ;  /* 0x00007300ff0a77ac */ /* 0x000e6e0008000800 */
[----:B------:R-:W-:Y:S01]  /*7ef50*/  @P1 LOP3.LUT R48, R48, 0x1000000, RZ, 0xfc, !PT ;  /* 0x0100000030301812 */ /* 0x000fe200078efcff */
[----:B------:R-:W1:Y:S03]  /*7ef60*/  LDCU UR6, c[0x0][0x398] ;  /* 0x00007300ff0677ac */ /* 0x000e660008000800 */
[----:B------:R-:W-:-:S04]  /*7ef70*/  LOP3.LUT R48, R48, 0xf7ffffff, RZ, 0xc0, !PT ;  /* 0xf7ffffff30307812 */ /* 0x000fc800078ec0ff */
[----:B------:R-:W-:Y:S02]  /*7ef80*/  @P3 LOP3.LUT R48, R48, 0x8000000, RZ, 0xfc, !PT ;  /* 0x0800000030303812 */ /* 0x000fe400078efcff */
[----:B------:R-:W-:Y:S02]  /*7ef90*/  ISETP.LT.AND P1, PT, R163, UR18, !P0 ;  /* 0x00000012a3007c0c */ /* 0x000fe4000c721270 */
[----:B------:R-:W-:-:S04]  /*7efa0*/  LOP3.LUT R48, R48, 0xfbffffff, RZ, 0xc0, !PT ;  /* 0xfbffffff30307812 */ /* 0x000fc800078ec0ff */
[----:B------:R-:W-:Y:S02]  /*7efb0*/  @P2 LOP3.LUT R48, R48, 0x4000000, RZ, 0xfc, !PT ;  /* 0x0400000030302812 */ /* 0x000fe400078efcff */
[----:B------:R-:W-:Y:S01]  /*7efc0*/  ISETP.LT.AND P3, PT, R161, UR19, !P0 ;  /* 0x00000013a1007c0c */ /* 0x000fe2000c761270 */
        /* <DEDUP_REMOVED lines=20> */
[----:B-1----:R-:W-:Y:S01]  /*7f110*/  ISETP.LT.AND P1, PT, R162, UR18, !P0 ;  /* 0x00000012a2007c0c */ /* 0x002fe2000c721270 */
[----:B------:R-:W1:Y:S01]  /*7f120*/  LDCU UR18, c[0x0][0x398] ;  /* 0x00007300ff1277ac */ /* 0x000e620008000800 */
[----:B------:R-:W-:Y:S02]  /*7f130*/  ISETP.LT.AND P3, PT, R165, UR13, !P0 ;  /* 0x0000000da5007c0c */ /* 0x000fe4000c761270 */
[----:B------:R-:W-:Y:S01]  /*7f140*/  ISETP.LT.AND P2, PT, R164, UR14, !P0 ;  /* 0x0000000ea4007c0c */ /* 0x000fe2000c741270 */
[----:B------:R-:W1:Y:S01]  /*7f150*/  LDCU UR14, c[0x0][0x398] ;  /* 0x00007300ff0e77ac */ /* 0x000e620008000800 */
[----:B------:R-:W1:Y:S07]  /*7f160*/  LDCU UR13, c[0x0][0x398] ;  /* 0x00007300ff0d77ac */ /* 0x000e6e0008000800 */
        /* <DEDUP_REMOVED lines=16> */
[----:B------:R-:W-:Y:S02]  /*7f270*/  ISETP.LT.AND P1, PT, R168, UR26, !P0 ;  /* 0x0000001aa8007c0c */ /* 0x000fe4000c721270 */
[----:B------:R-:W-:Y:S02]  /*7f280*/  LOP3.LUT R48, R48, 0xffffbfff, RZ, 0xc0, !PT ;  /* 0xffffbfff30307812 */ /* 0x000fe400078ec0ff */
[----:B------:R-:W-:Y:S01]  /*7f290*/  ISETP.LT.AND P0, PT, R167, UR27, !P0 ;  /* 0x0000001ba7007c0c */ /* 0x000fe2000c701270 */
[----:B------:R-:W1:Y:S01]  /*7f2a0*/  LDCU.64 UR26, c[0x0][0x398] ;  /* 0x00007300ff1a77ac */ /* 0x000e620008000a00 */
[----:B------:R-:W-:-:S04]  /*7f2b0*/  @P2 LOP3.LUT R48, R48, 0x4000, RZ, 0xfc, !PT ;  /* 0x0000400030302812 */ /* 0x000fc800078efcff */
        /* <DEDUP_REMOVED lines=13> */
[----:B------:R-:W-:-:S04]  /*7f390*/  @P1 LOP3.LUT R48, R48, 0x100, RZ, 0xfc, !PT ;  /* 0x0000010030301812 */ /* 0x000fc800078efcff */
[----:B------:R-:W-:-:S04]  /*7f3a0*/  LOP3.LUT R48, R48, 0xfffff7ff, RZ, 0xc0, !PT ;  /* 0xfffff7ff30307812 */ /* 0x000fc800078ec0ff */
[----:B------:R-:W-:Y:S02]  /*7f3b0*/  @P3 LOP3.LUT R48, R48, 0x800, RZ, 0xfc, !PT ;  /* 0x0000080030303812 */ /* 0x000fe400078efcff */
[----:B------:R-:W-:Y:S01]  /*7f3c0*/  ISETP.LT.AND P1, PT, R163, UR31, !P0 ;  /* 0x0000001fa3007c0c */ /* 0x000fe2000c721270 */
[----:B------:R-:W1:Y:S01]  /*7f3d0*/  LDCU.64 UR30, c[0x0][0x398] ;  /* 0x00007300ff1e77ac */ /* 0x000e620008000a00 */
        /* <DEDUP_REMOVED lines=22> */
[----:B------:R-:W-:Y:S01]  /*7f540*/  ISETP.LT.AND P3, PT, R165, UR20, !P0 ;  /* 0x00000014a5007c0c */ /* 0x000fe2000c761270 */
[----:B------:R-:W2:Y:S01]  /*7f550*/  LDCU UR19, c[0x0][0x398] ;  /* 0x00007300ff1377ac */ /* 0x000ea20008000800 */
[----:B-1----:R-:W-:Y:S02]  /*7f560*/  ISETP.LT.AND P1, PT, R161, UR30, !P0 ;  /* 0x0000001ea1007c0c */ /* 0x002fe4000c721270 */
[----:B------:R-:W-:Y:S01]  /*7f570*/  ISETP.LT.AND P2, PT, R164, UR21, !P0 ;  /* 0x00000015a4007c0c */ /* 0x000fe2000c741270 */
[----:B------:R-:W1:Y:S01]  /*7f580*/  LDCU UR20, c[0x0][0x398] ;  /* 0x00007300ff1477ac */ /* 0x000e620008000800 */
[----:B------:R-:W1:Y:S07]  /*7f590*/  LDCU UR21, c[0x0][0x398] ;  /* 0x00007300ff1577ac */ /* 0x000e6e0008000800 */
[----:B------:R-:W-:-:S02]  /*7f5a0*/  @P3 LOP3.LUT R48, R48, 0x8, RZ, 0xfc, !PT ;  /* 0x0000000830303812 */ /* 0x000fc400078efcff */
        /* <DEDUP_REMOVED lines=21> */
[----:B------:R-:W-:Y:S02]  /*7f700*/  ISETP.GE.AND P0, PT, R0, UR27, PT ;  /* 0x0000001b00007c0c */ /* 0x000fe4000bf06270 */
[----:B------:R-:W-:Y:S02]  /*7f710*/  LOP3.LUT R48, R48, 0xfffffffe, RZ, 0xc0, !PT ;  /* 0xfffffffe30307812 */ /* 0x000fe400078ec0ff */
[----:B------:R-:W-:Y:S01]  /*7f720*/  LOP3.LUT R47, R47, 0xfeffffff, RZ, 0xc0, !PT ;  /* 0xfeffffff2f2f7812 */ /* 0x000fe200078ec0ff */
[----:B------:R-:W-:Y:S01]  /*7f730*/  VIADD R0, R166, 0x4a ;  /* 0x0000004aa6007836 */ /* 0x000fe20000000000 */
[----:B------:R-:W-:Y:S01]  /*7f740*/  ISETP.LT.AND P1, PT, R162, UR38, !P0 ;  /* 0x00000026a2007c0c */ /* 0x000fe2000c721270 */
[----:B------:R-:W1:Y:S01]  /*7f750*/  LDCU UR27, c[0x0][0x398] ;  /* 0x00007300ff1b77ac */ /* 0x000e620008000800 */
[----:B------:R-:W-:-:S02]  /*7f760*/  @P3 LOP3.LUT R48, R48, 0x1, RZ, 0xfc, !PT ;  /* 0x0000000130303812 */ /* 0x000fc400078efcff */
[----:B------:R-:W-:Y:S01]  /*7f770*/  ISETP.LT.AND P3, PT, R165, UR75, !P0 ;  /* 0x0000004ba5007c0c */ /* 0x000fe2000c761270 */
[----:B------:R-:W1:Y:S01]  /*7f780*/  LDCU UR75, c[0x0][0x398] ;  /* 0x00007300ff4b77ac */ /* 0x000e620008000800 */
        /* <DEDUP_REMOVED lines=75> */
[----:B------:R-:W2:Y:S01]  /*7fc40*/  LDCU UR60, c[0x0][0x398] ;  /* 0x00007300ff3c77ac */ /* 0x000ea20008000800 */
[----:B------:R-:W-:-:S04]  /*7fc50*/  LOP3.LUT R47, R47, 0xfffffbff, RZ, 0xc0, !PT ;  /* 0xfffffbff2f2f7812 */ /* 0x000fc800078ec0ff */
[----:B------:R-:W-:Y:S02]  /*7fc60*/  @P2 LOP3.LUT R47, R47, 0x400, RZ, 0xfc, !PT ;  /* 0x000004002f2f2812 */ /* 0x000fe400078efcff */
[----:B------:R-:W-:Y:S01]  /*7fc70*/  ISETP.LT.AND P3, PT, R161, UR61, !P0 ;  /* 0x0000003da1007c0c */ /* 0x000fe2000c761270 */
[----:B-1----:R-:W-:Y:S01]  /*7fc80*/  IMAD R146, R166, UR30, RZ ;  /* 0x0000001ea6927c24 */ /* 0x002fe2000f8e02ff */
[----:B------:R-:W-:Y:S01]  /*7fc90*/  LOP3.LUT R47, R47, 0xfffffdff, RZ, 0xc0, !PT ;  /* 0xfffffdff2f2f7812 */ /* 0x000fe200078ec0ff */
[----:B------:R-:W1:Y:S03]  /*7fca0*/  LDCU UR30, c[0x0][0x3b8] ;  /* 0x00007700ff1e77ac */ /* 0x000e660008000800 */
[----:B------:R-:W-:Y:S01]  /*7fcb0*/  @P1 LOP3.LUT R47, R47, 0x200, RZ, 0xfc, !PT ;  /* 0x000002002f2f1812 */ /* 0x000fe200078efcff */
[----:B------:R-:W1:Y:S01]  /*7fcc0*/  LDCU UR61, c[0x0][0x398] ;  /* 0x00007300ff3d77ac */ /* 0x000e620008000800 */
[----:B----4-:R-:W-:-:S02]  /*7fcd0*/  ISETP.LT.AND P2, PT, R160, UR62, !P0 ;  /* 0x0000003ea0007c0c */ /* 0x010fc4000c741270 */
[----:B------:R-:W-:Y:S01]  /*7fce0*/  LOP3.LUT R47, R47, 0xffffff7f, RZ, 0xc0, !PT ;  /* 0xffffff7f2f2f7812 */ /* 0x000fe200078ec0ff */
[----:B------:R-:W-:Y:S01]  /*7fcf0*/  STL [R1+0x2aa4], R146 ;  /* 0x002aa49201007387 */ /* 0x000fe20000100800 */
[----:B------:R-:W-:Y:S01]  /*7fd00*/  ISETP.LT.AND P1, PT, R168, UR63, !P0 ;  /* 0x0000003fa8007c0c */ /* 0x000fe2000c721270 */
[----:B------:R-:W4:Y:S01]  /*7fd10*/  LDCU UR62, c[0x0][0x398] ;  /* 0x00007300ff3e77ac */ /* 0x000f220008000800 */
[----:B------:R-:W-:Y:S01]  /*7fd20*/  @P3 LOP3.LUT R47, R47, 0x80, RZ, 0xfc, !PT ;  /* 0x000000802f2f3812 */ /* 0x000fe200078efcff */
[----:B------:R-:W1:Y:S03]  /*7fd30*/  LDCU UR63, c[0x0][0x398] ;  /* 0x00007300ff3f77ac */ /* 0x000e660008000800 */
        /* <DEDUP_REMOVED lines=14> */
[----:B--2---:R-:W-:Y:S01]  /*7fe20*/  ISETP.LT.AND P2, PT, R164, UR73, !P0 ;  /* 0x00000049a4007c0c */ /* 0x004fe2000c741270 */
[----:B------:R-:W2:Y:S01]  /*7fe30*/  LDCU UR38, c[0x0][0x3b8] ;  /* 0x00007700ff2677ac */ /* 0x000ea20008000800 */
[----:B------:R-:W1:Y:S07]  /*7fe40*/  LDCU UR72, c[0x0][0x398] ;  /* 0x00007300ff4877ac */ /* 0x000e6e0008000800 */
        /* <DEDUP_REMOVED lines=15> */
[----:B------:R-:W-:Y:S02]  /*7ff40*/  ISETP.LT.AND P1, PT, R168, UR50, !P0 ;  /* 0x00000032a8007c0c */ /* 0x000fe4000c721270 */
[----:B------:R-:W-:-:S04]  /*7ff50*/  LOP3.LUT R46, R46, 0xbfffffff, RZ, 0xc0, !PT ;  /* 0xbfffffff2e2e7812 */ /* 0x000fc800078ec0ff */
[----:B------:R-:W-:Y:S02]  /*7ff60*/  @P2 LOP3.LUT R46, R46, 0x40000000, RZ, 0xfc, !PT ;  /* 0x400000002e2e2812 */ /* 0x000fe400078efcff */
[----:B------:R-:W-:Y:S01]  /*7ff70*/  ISETP.LT.AND P0, PT, R167, UR51, !P0 ;  /* 0x00000033a7007c0c */ /* 0x000fe2000c701270 */
[----:B------:R-:W1:Y:S01]  /*7ff80*/  LDCU.64 UR50, c[0x0][0x398] ;  /* 0x00007300ff3277ac */ /* 0x000e620008000a00 */
[----:B------:R-:W-:-:S04]  /*7ff90*/  LOP3.LUT R46, R46, 0xdfffffff, RZ, 0xc0, !PT ;  /* 0xdfffffff2e2e7812 */ /* 0x000fc800078ec0ff */
[----:B------:R-:W-:-:S04]  /*7ffa0*/  @P1 LOP3.LUT R46, R46, 0x20000000, RZ, 0xfc, !PT ;  /* 0x200000002e2e1812 */ /* 0x000fc800078efcff */
[----:B------:R-:W-:-:S04]  /*7ffb0*/  LOP3.LUT R46, R46, 0xefffffff, RZ, 0xc0, !PT ;  /* 0xefffffff2e2e7812 */ /* 0x000fc800078ec0ff */
[----:B------:R-:W-:Y:S02]  /*7ffc0*/  @P0 LOP3.LUT R46, R46, 0x10000000, RZ, 0xfc, !PT ;  /* 0x100000002e2e0812 */ /* 0x000fe400078efcff */
[----:B------:R-:W-:Y:S01]  /*7ffd0*/  ISETP.GE.AND P0, PT, R0, UR31, PT ;  /* 0x0000001f00007c0c */ /* 0x000fe2000bf06270 */
[----:B------:R-:W-:Y:S01]  /*7ffe0*/  VIADD R0, R146, UR32 ;  /* 0x0000002092007c36 */ /* 0x000fe20008000000 */
[----:B------:R-:W2:Y:S04]  /*7fff0*/  LDCU UR31, c[0x0][0x3b8] ;  /* 0x00007700ff1f77ac */ /* 0x000ea80008000800 */
[----:B------:R3:W-:Y:S01]  /*80000*/  STL [R1+0x2aa0], R0 ;  /* 0x002aa00001007387 */ /* 0x0007e20000100800 */
[----:B-1----:R-:W-:Y:S01]  /*80010*/  ISETP.LT.AND P1, PT, R162, UR50, !P0 ;  /* 0x00000032a2007c0c */ /* 0x002fe2000c721270 */
[----:B------:R-:W1:Y:S01]  /*80020*/  LDCU UR32, c[0x0][0x3b8] ;  /* 0x00007700ff2077ac */ /* 0x000e620008000800 */
[----:B------:R-:W-:-:S02]  /*80030*/  LOP3.LUT R46, R46, 0xfeffffff, RZ, 0xc0, !PT ;  /* 0xfeffffff2e2e7812 */ /* 0x000fc400078ec0ff */
[----:B------:R-:W-:Y:S01]  /*80040*/  ISETP.LT.AND P3, PT, R165, UR68, !P0 ;  /* 0x00000044a5007c0c */ /* 0x000fe2000c761270 */
[----:B------:R-:W1:Y:S01]  /*80050*/  LDCU UR50, c[0x0][0x398] ;  /* 0x00007300ff3277ac */ /* 0x000e620008000800 */
[----:B---3--:R-:W-:Y:S01]  /*80060*/  VIADD R0, R0, UR47 ;  /* 0x0000002f00007c36 */ /* 0x008fe20008000000 */
[----:B------:R-:W-:Y:S01]  /*80070*/  ISETP.LT.AND P2, PT, R164, UR67, !P0 ;  /* 0x00000043a4007c0c */ /* 0x000fe2000c741270 */
[----:B------:R-:W3:Y:S03]  /*80080*/  LDCU UR47, c[0x0][0x3b8] ;  /* 0x00007700ff2f77ac */ /* 0x000ee60008000800 */
[----:B------:R1:W-:Y:S02]  /*80090*/  STL [R1+0x2a9c], R0 ;  /* 0x002a9c0001007387 */ /* 0x0003e40000100800 */
[----:B------:R-:W-:Y:S01]  /*800a0*/  @P1 LOP3.LUT R46, R46, 0x1000000, RZ, 0xfc, !PT ;  /* 0x010000002e2e1812 */ /* 0x000fe200078efcff */
[----:B------:R-:W2:Y:S01]  /*800b0*/  LDCU UR67, c[0x0][0x3b8] ;  /* 0x00007700ff4377ac */ /* 0x000ea20008000800 */
[----:B------:R-:W2:Y:S01]  /*800c0*/  LDCU UR68, c[0x0][0x3b8] ;  /* 0x00007700ff4477ac */ /* 0x000ea20008000800 */
[----:B-1----:R-:W-:Y:S01]  /*800d0*/  VIADD R0, R0, UR33 ;  /* 0x0000002100007c36 */ /* 0x002fe20008000000 */
[----:B------:R-:W-:Y:S01]  /*800e0*/  ISETP.LT.AND P1, PT, R163, UR40, !P0 ;  /* 0x00000028a3007c0c */ /* 0x000fe2000c721270 */
[----:B------:R-:W1:Y:S03]  /*800f0*/  LDCU UR40, c[0x0][0x3b8] ;  /* 0x00007700ff2877ac */ /* 0x000e660008000800 */
[----:B------:R2:W-:Y:S01]  /*80100*/  STL [R1+0x2a2c], R0 ;  /* 0x002a2c0001007387 */ /* 0x0005e20000100800 */
[----:B------:R-:W-:Y:S01]  /*80110*/  LOP3.LUT R46, R46, 0xf7ffffff, RZ, 0xc0, !PT ;  /* 0xf7ffffff2e2e7812 */ /* 0x000fe200078ec0ff */
[----:B------:R-:W1:Y:S01]  /*80120*/  LDCU UR33, c[0x0][0x3b8] ;  /* 0x00007700ff2177ac */ /* 0x000e620008000800 */
[----:B--2---:R-:W-:-:S02]  /*80130*/  VIADD R0, R0, UR66 ;  /* 0x0000004200007c36 */ /* 0x004fc40008000000 */
[----:B------:R-:W-:Y:S01]  /*80140*/  @P3 LOP3.LUT R46, R46, 0x8000000, RZ, 0xfc, !PT ;  /* 0x080000002e2e3812 */ /* 0x000fe200078efcff */
[----:B------:R-:W2:Y:S02]  /*80150*/  LDCU UR66, c[0x0][0x3b8] ;  /* 0x00007700ff4277ac */ /* 0x000ea40008000800 */
[----:B------:R1:W-:Y:S02]  /*80160*/  STL [R1+0x280c], R0 ;  /* 0x00280c0001007387 */ /* 0x0003e40000100800 */
[----:B-1----:R-:W-:Y:S01]  /*80170*/  VIADD R0, R0, UR65 ;  /* 0x0000004100007c36 */ /* 0x002fe20008000000 */
[----:B------:R-:W-:Y:S01]  /*80180*/  ISETP.LT.AND P3, PT, R161, UR41, !P0 ;  /* 0x00000029a1007c0c */ /* 0x000fe2000c761270 */
[----:B------:R-:W1:Y:S02]  /*80190*/  LDCU UR41, c[0x0][0x3b8] ;  /* 0x00007700ff2977ac */ /* 0x000e640008000800 */
[----:B------:R-:W-:Y:S01]  /*801a0*/  VIADD R145, R0, UR38 ;  /* 0x0000002600917c36 */ /* 0x000fe20008000000 */
[----:B------:R2:W-:Y:S01]  /*801b0*/  STL [R1+0x221c], R0 ;  /* 0x00221c0001007387 */ /* 0x0005e20000100800 */
[----:B------:R-:W-:Y:S01]  /*801c0*/  LOP3.LUT R46, R46, 0xfbffffff, RZ, 0xc0, !PT ;  /* 0xfbffffff2e2e7812 */ /* 0x000fe200078ec0ff */
[----:B------:R-:W1:Y:S01]  /*801d0*/  LDCU UR38, c[0x0][0x3b8] ;  /* 0x00007700ff2677ac */ /* 0x000e620008000800 */
[----:B------:R-:W-:-:S02]  /*801e0*/  VIADD R252, R145, UR49 ;  /* 0x0000003191fc7c36 */ /* 0x000fc40008000000 */
[----:B------:R-:W-:Y:S01]  /*801f0*/  @P2 LOP3.LUT R46, R46, 0x4000000, RZ, 0xfc, !PT ;  /* 0x040000002e2e2812 */ /* 0x000fe200078efcff */
[----:B------:R-:W1:Y:S01]  /*80200*/  LDCU UR49, c[0x0][0x398] ;  /* 0x00007300ff3177ac */ /* 0x000e620008000800 */
[----:B--2---:R-:W-:Y:S01]  /*80210*/  VIADD R0, R252, UR48 ;  /* 0x00000030fc007c36 */ /* 0x004fe20008000000 */
[----:B------:R-:W-:Y:S01]  /*80220*/  ISETP.LT.AND P2, PT, R160, UR44, !P0 ;  /* 0x0000002ca0007c0c */ /* 0x000fe2000c741270 */
[----:B------:R-:W2:Y:S03]  /*80230*/  LDCU UR44, c[0x0][0x3b8] ;  /* 0x00007700ff2c77ac */ /* 0x000ea60008000800 */
[----:B------:R1:W-:Y:S01]  /*80240*/  STL [R1+0x2070], R0 ;  /* 0x0020700001007387 */ /* 0x0003e20000100800 */
[----:B------:R-:W-:Y:S01]  /*80250*/  LOP3.LUT R46, R46, 0xfdffffff, RZ, 0xc0, !PT ;  /* 0xfdffffff2e2e7812 */ /* 0x000fe200078ec0ff */
[----:B------:R-:W2:Y:S01]  /*80260*/  LDCU UR48, c[0x0][0x3b8] ;  /* 0x00007700ff3077ac */ /* 0x000ea20008000800 */
[----:B------:R-:W2:Y:S01]  /*80270*/  LDCU UR65, c[0x0][0x3b8] ;  /* 0x00007700ff4177ac */ /* 0x000ea20008000800 */
[----:B-1----:R-:W-:Y:S01]  /*80280*/  VIADD R0, R0, UR31 ;  /* 0x0000001f00007c36 */ /* 0x002fe20008000000 */
[----:B------:R-:W-:Y:S01]  /*80290*/  @P1 LOP3.LUT R46, R46, 0x2000000, RZ, 0xfc, !PT ;  /* 0x020000002e2e1812 */ /* 0x000fe200078efcff */
[----:B------:R-:W1:Y:S03]  /*802a0*/  LDCU UR31, c[0x0][0x3b8] ;  /* 0x00007700ff1f77ac */ /* 0x000e660008000800 */
[----:B------:R2:W-:Y:S02]  /*802b0*/  STL [R1+0x2074], R0 ;  /* 0x0020740001007387 */ /* 0x0005e40000100800 */
[----:B--2---:R-:W-:Y:S01]  /*802c0*/  VIADD R0, R0, UR30 ;  /* 0x0000001e00007c36 */ /* 0x004fe20008000000 */
[----:B------:R-:W-:Y:S01]  /*802d0*/  ISETP.LT.AND P1, PT, R168, UR45, !P0 ;  /* 0x0000002da8007c0c */ /* 0x000fe2000c721270 */
[----:B------:R-:W2:Y:S03]  /*802e0*/  LDCU UR45, c[0x0][0x3b8] ;  /* 0x00007700ff2d77ac */ /* 0x000ea60008000800 */
[----:B------:R1:W-:Y:S01]  /*802f0*/  STL [R1+0x2078], R0 ;  /* 0x0020780001007387 */ /* 0x0003e20000100800 */
[----:B------:R-:W2:Y:S01]  /*80300*/  LDCU UR30, c[0x0][0x3b8] ;  /* 0x00007700ff1e77ac */ /* 0x000ea20008000800 */
[----:B-1----:R-:W-:Y:S01]  /*80310*/  VIADD R0, R0, UR32 ;  /* 0x0000002000007c36 */ /* 0x002fe20008000000 */
[----:B------:R-:W-:Y:S01]  /*80320*/  ISETP.LT.AND P0, PT, R167, UR46, !P0 ;  /* 0x0000002ea7007c0c */ /* 0x000fe2000c701270 */
[----:B------:R-:W1:Y:S03]  /*80330*/  LDCU UR46, c[0x0][0x3b8] ;  /* 0x00007700ff2e77ac */ /* 0x000e660008000800 */
[----:B------:R2:W-:Y:S01]  /*80340*/  STL [R1+0x207c], R0 ;  /* 0x00207c0001007387 */ /* 0x0005e20000100800 */
[----:B------:R-:W1:Y:S01]  /*80350*/  LDCU UR32, c[0x0][0x3b8] ;  /* 0x00007700ff2077ac */ /* 0x000e620008000800 */
[----:B--2---:R-:W-:Y:S01]  /*80360*/  VIADD R0, R0, UR40 ;  /* 0x0000002800007c36 */ /* 0x004fe20008000000 */
[----:B------:R-:W2:Y:S04]  /*80370*/  LDCU UR40, c[0x0][0x3b8] ;  /* 0x00007700ff2877ac */ /* 0x000ea80008000800 */
[----:B------:R1:W-:Y:S02]  /*80380*/  STL [R1+0x2090], R0 ;  /* 0x0020900001007387 */ /* 0x0003e40000100800 */
[----:B-1----:R-:W-:Y:S01]  /*80390*/  VIADD R0, R0, UR33 ;  /* 0x0000002100007c36 */ /* 0x002fe20008000000 */
[----:B------:R-:W1:Y:S04]  /*803a0*/  LDCU UR33, c[0x0][0x3b8] ;  /* 0x00007700ff2177ac */ /* 0x000e680008000800 */
[----:B------:R2:W-:Y:S02]  /*803b0*/  STL [R1+0x2094], R0 ;  /* 0x0020940001007387 */ /* 0x0005e40000100800 */
        /* <DEDUP_REMOVED lines=655> */
[----:B------:R-:W-:Y:S01]  /*82cb0*/  LOP3.LUT R46, R46, 0xff7fffff, RZ, 0xc0, !PT ;  /* 0xff7fffff2e2e7812 */ /* 0x000fe200078ec0ff */
[----:B------:R-:W2:Y:S03]  /*82cc0*/  LDCU UR40, c[0x0][0x3b8] ;  /* 0x00007700ff2877ac */ /* 0x000ea60008000800 */
[----:B------:R1:W-:Y:S02]  /*82cd0*/  STL [R1+0x2a64], R0 ;  /* 0x002a640001007387 */ /* 0x0003e40000100800 */
[----:B-1----:R-:W-:Y:S01]  /*82ce0*/  VIADD R0, R0, UR33 ;  /* 0x0000002100007c36 */ /* 0x002fe20008000000 */
[----:B------:R-:W1:Y:S04]  /*82cf0*/  LDCU UR33, c[0x0][0x3b8] ;  /* 0x00007700ff2177ac */ /* 0x000e680008000800 */
[----:B------:R2:W-:Y:S02]  /*82d00*/  STL [R1+0x2a68], R0 ;  /* 0x002a680001007387 */ /* 0x0005e40000100800 */
[----:B--2---:R-:W-:Y:S01]  /*82d10*/  VIADD R0, R0, UR41 ;  /* 0x0000002900007c36 */ /* 0x004fe20008000000 */
[----:B------:R-:W-:Y:S01]  /*82d20*/  @P3 LOP3.LUT R46, R46, 0x800000, RZ, 0xfc, !PT ;  /* 0x008000002e2e3812 */ /* 0x000fe200078efcff */
[----:B------:R-:W2:Y:S03]  /*82d30*/  LDCU UR41, c[0x0][0x3b8] ;  /* 0x00007700ff2977ac */ /* 0x000ea60008000800 */
[----:B------:R1:W-:Y:S02]  /*82d40*/  STL [R1+0x2a80], R0 ;  /* 0x002a800001007387 */ /* 0x0003e40000100800 */
[----:B-1----:R-:W-:Y:S01]  /*82d50*/  VIADD R0, R0, UR44 ;  /* 0x0000002c00007c36 */ /* 0x002fe20008000000 */
[----:B------:R-:W-:Y:S01]  /*82d60*/  LOP3.LUT R46, R46, 0xffbfffff, RZ, 0xc0, !PT ;  /* 0xffbfffff2e2e7812 */ /* 0x000fe200078ec0ff */
[----:B------:R-:W1:Y:S03]  /*82d70*/  LDCU UR44, c[0x0][0x3b8] ;  /* 0x00007700ff2c77ac */ /* 0x000e660008000800 */
        /* <DEDUP_REMOVED lines=13> */
[----:B-1----:R-:W-:-:S05]  /*82e50*/  VIADD R0, R0, UR31 ;  /* 0x0000001f00007c36 */ /* 0x002fca0008000000 */
[----:B------:R1:W-:Y:S02]  /*82e60*/  STL [R1+0x2a84], R0 ;  /* 0x002a840001007387 */ /* 0x0003e40000100800 */
[----:B-1----:R-:W-:Y:S01]  /*82e70*/  VIADD R0, R0, UR30 ;  /* 0x0000001e00007c36 */ /* 0x002fe20008000000 */
[----:B------:R-:W1:Y:S04]  /*82e80*/  LDCU.64 UR30, c[0x0][0x398] ;  /* 0x00007300ff1e77ac */ /* 0x000e680008000a00 */
[----:B------:R2:W-:Y:S02]  /*82e90*/  STL [R1+0x2a7c], R0 ;  /* 0x002a7c0001007387 */ /* 0x0005e40000100800 */
[----:B--2---:R-:W-:-:S05]  /*82ea0*/  VIADD R0, R0, UR32 ;  /* 0x0000002000007c36 */ /* 0x004fca0008000000 */
[----:B------:R3:W-:Y:S02]  /*82eb0*/  STL [R1+0x2a78], R0 ;  /* 0x002a780001007387 */ /* 0x0007e40000100800 */
[----:B---3--:R-:W-:-:S05]  /*82ec0*/  VIADD R0, R0, UR47 ;  /* 0x0000002f00007c36 */ /* 0x008fca0008000000 */
[----:B------:R2:W-:Y:S01]  /*82ed0*/  STL [R1+0x2a74], R0 ;  /* 0x002a740001007387 */ /* 0x0005e20000100800 */
[----:B------:R-:W-:Y:S01]  /*82ee0*/  LOP3.LUT R46, R46, 0xffefffff, RZ, 0xc0, !PT ;  /* 0xffefffff2e2e7812 */ /* 0x000fe200078ec0ff */
[----:B--2---:R-:W-:-:S03]  /*82ef0*/  VIADD R0, R0, UR33 ;  /* 0x0000002100007c36 */ /* 0x004fc60008000000 */
[----:B------:R-:W-:Y:S01]  /*82f00*/  @P0 LOP3.LUT R46, R46, 0x100000, RZ, 0xfc, !PT ;  /* 0x001000002e2e0812 */ /* 0x000fe200078efcff */
[----:B------:R-:W2:Y:S01]  /*82f10*/  LDCU.64 UR32, c[0x0][0x398] ;  /* 0x00007300ff2077ac */ /* 0x000ea20008000a00 */
[----:B------:R-:W-:Y:S01]  /*82f20*/  VIADD R146, R0, UR41 ;  /* 0x0000002900927c36 */ /* 0x000fe20008000000 */
[----:B------:R3:W-:Y:S02]  /*82f30*/  STL [R1+0x2a70], R0 ;  /* 0x002a700001007387 */ /* 0x0007e40000100800 */
[----:B---3--:R-:W-:-:S05]  /*82f40*/  VIADD R0, R166, 0x46 ;  /* 0x00000046a6007836 */ /* 0x008fca0000000000 */
[----:B------:R-:W-:-:S04]  /*82f50*/  ISETP.GE.AND P0, PT, R0, UR39, PT ;  /* 0x0000002700007c0c */ /* 0x000fc8000bf06270 */
[----:B-1----:R-:W-:Y:S01]  /*82f60*/  ISETP.LT.AND P3, PT, R162, UR30, !P0 ;  /* 0x0000001ea2007c0c */ /* 0x002fe2000c761270 */
[----:B------:R-:W1:Y:S01]  /*82f70*/  LDCU UR30, c[0x0][0x398] ;  /* 0x00007300ff1e77ac */ /* 0x000e620008000800 */
[----:B------:R-:W-:Y:S02]  /*82f80*/  ISETP.LT.AND P2, PT, R165, UR49, !P0 ;  /* 0x00000031a5007c0c */ /* 0x000fe4000c741270 */
[----:B------:R-:W-:Y:S01]  /*82f90*/  LOP3.LUT R46, R46, 0xfffeffff, RZ, 0xc0, !PT ;  /* 0xfffeffff2e2e7812 */ /* 0x000fe200078ec0ff */
[----:B------:R-:W3:Y:S01]  /*82fa0*/  LDCU UR49, c[0x0][0x398] ;  /* 0x00007300ff3177ac */ /* 0x000ee20008000800 */
[----:B------:R-:W-:Y:S01]  /*82fb0*/  ISETP.LT.AND P1, PT, R164, UR50, !P0 ;  /* 0x00000032a4007c0c */ /* 0x000fe2000c721270 */
[----:B------:R-:W1:Y:S06]  /*82fc0*/  LDCU UR50, c[0x0][0x398] ;  /* 0x00007300ff3277ac */ /* 0x000e6c0008000800 */
[----:B------:R-:W-:-:S04]  /*82fd0*/  @P3 LOP3.LUT R46, R46, 0x10000, RZ, 0xfc, !PT ;  /* 0x000100002e2e3812 */ /* 0x000fc800078efcff */
[----:B------:R-:W-:-:S04]  /*82fe0*/  LOP3.LUT R46, R46, 0xfff7ffff, RZ, 0xc0, !PT ;  /* 0xfff7ffff2e2e7812 */ /* 0x000fc800078ec0ff */
[----:B------:R-:W-:-:S04]  /*82ff0*/  @P2 LOP3.LUT R46, R46, 0x80000, RZ, 0xfc, !PT ;  /* 0x000800002e2e2812 */ /* 0x000fc800078efcff */
[----:B------:R-:W-:-:S04]  /*83000*/  LOP3.LUT R46, R46, 0xfffbffff, RZ, 0xc0, !PT ;  /* 0xfffbffff2e2e7812 */ /* 0x000fc800078ec0ff */
[----:B------:R-:W-:Y:S02]  /*83010*/  @P1 LOP3.LUT R46, R46, 0x40000, RZ, 0xfc, !PT ;  /* 0x000400002e2e1812 */ /* 0x000fe400078efcff */
[----:B------:R-:W-:Y:S01]  /*83020*/  ISETP.LT.AND P1, PT, R163, UR46, !P0 ;  /* 0x0000002ea3007c0c */ /* 0x000fe2000c721270 */
[----:B------:R-:W-:Y:S01]  /*83030*/  VIADD R148, R146, UR44 ;  /* 0x0000002c92947c36 */ /* 0x000fe20008000000 */
[----:B------:R-:W-:Y:S01]  /*83040*/  ISETP.LT.AND P3, PT, R161, UR45, !P0 ;  /* 0x0000002da1007c0c */ /* 0x000fe2000c761270 */
[----:B------:R1:W-:Y:S01]  /*83050*/  STL [R1+0x2a6c], R146 ;  /* 0x002a6c9201007387 */ /* 0x0003e20000100800 */
[----:B------:R-:W-:Y:S02]  /*83060*/  LOP3.LUT R46, R46, 0xfffdffff, RZ, 0xc0, !PT ;  /* 0xfffdffff2e2e7812 */ /* 0x000fe400078ec0ff */
[----:B---3--:R-:W-:Y:S01]  /*83070*/  ISETP.LT.AND P2, PT, R160, UR49, !P0 ;  /* 0x00000031a0007c0c */ /* 0x008fe2000c741270 */
[----:B------:R-:W-:Y:S01]  /*83080*/  VIADD R151, R148, UR48 ;  /* 0x0000003094977c36 */ /* 0x000fe20008000000 */
[----:B------:R-:W3:Y:S01]  /*83090*/  LDCU.64 UR48, c[0x0][0x398] ;  /* 0x00007300ff3077ac */ /* 0x000ee20008000a00 */
[----:B------:R-:W2:Y:S04]  /*830a0*/  LDCU.64 UR46, c[0x0][0x398] ;  /* 0x00007300ff2e77ac */ /* 0x000ea80008000a00 */
[----:B------:R-:W-:Y:S01]  /*830b0*/  @P1 LOP3.LUT R46, R46, 0x20000, RZ, 0xfc, !PT ;  /* 0x000200002e2e1812 */ /* 0x000fe200078efcff */
[----:B------:R-:W2:Y:S03]  /*830c0*/  LDCU.64 UR44, c[0x0][0x398] ;  /* 0x00007300ff2c77ac */ /* 0x000ea60008000a00 */
[----:B------:R-:W-:-:S04]  /*830d0*/  LOP3.LUT R46, R46, 0xffff7fff, RZ, 0xc0, !PT ;  /* 0xffff7fff2e2e7812 */ /* 0x000fc800078ec0ff */
        /* <DEDUP_REMOVED lines=12> */
[----:B------:R-:W3:Y:S03]  /*831a0*/  LDCU UR51, c[0x0][0x398] ;  /* 0x00007300ff3377ac */ /* 0x000ee60008000800 */
[----:B--2---:R-:W-:Y:S02]  /*831b0*/  ISETP.LT.AND P1, PT, R162, UR32, !P0 ;  /* 0x00000020a2007c0c */ /* 0x004fe4000c721270 */
[----:B-1----:R-:W-:Y:S01]  /*831c0*/  ISETP.LT.AND P3, PT, R165, UR77, !P0 ;  /* 0x0000004da5007c0c */ /* 0x002fe2000c761270 */
[----:B------:R-:W1:Y:S01]  /*831d0*/  LDCU UR77, c[0x0][0x398] ;  /* 0x00007300ff4d77ac */ /* 0x000e620008000800 */
[----:B------:R-:W-:-:S02]  /*831e0*/  LOP3.LUT R46, R46, 0xfffffeff, RZ, 0xc0, !PT ;  /* 0xfffffeff2e2e7812 */ /* 0x000fc400078ec0ff */
[----:B------:R-:W-:Y:S01]  /*831f0*/  ISETP.LT.AND P2, PT, R164, UR30, !P0 ;  /* 0x0000001ea4007c0c */ /* 0x000fe2000c741270 */
[----:B------:R-:W2:Y:S06]  /*83200*/  LDCU UR30, c[0x0][0x398] ;  /* 0x00007300ff1e77ac */ /* 0x000eac0008000800 */
[----:B------:R-:W-:-:S04]  /*83210*/  @P1 LOP3.LUT R46, R46, 0x100, RZ, 0xfc, !PT ;  /* 0x000001002e2e1812 */ /* 0x000fc800078efcff */
[----:B------:R-:W-:-:S04]  /*83220*/  LOP3.LUT R46, R46, 0xfffff7ff, RZ, 0xc0, !PT ;  /* 0xfffff7ff2e2e7812 */ /* 0x000fc800078ec0ff */
[----:B------:R-:W-:Y:S02]  /*83230*/  @P3 LOP3.LUT R46, R46, 0x800, RZ, 0xfc, !PT ;  /* 0x000008002e2e3812 */ /* 0x000fe400078efcff */
[----:B------:R-:W-:Y:S01]  /*83240*/  ISETP.LT.AND P1, PT, R163, UR50, !P0 ;  /* 0x00000032a3007c0c */ /* 0x000fe2000c721270 */
[----:B------:R-:W2:Y:S01]  /*83250*/  LDCU UR50, c[0x0][0x398] ;  /* 0x00007300ff3277ac */ /* 0x000ea20008000800 */
[----:B------:R-:W-:-:S04]  /*83260*/  LOP3.LUT R46, R46, 0xfffffbff, RZ, 0xc0, !PT ;  /* 0xfffffbff2e2e7812 */ /* 0x000fc800078ec0ff */
[----:B------:R-:W-:Y:S02]  /*83270*/  @P2 LOP3.LUT R46, R46, 0x400, RZ, 0xfc, !PT ;  /* 0x000004002e2e2812 */ /* 0x000fe400078efcff */
[----:B---3--:R-:W-:Y:S02]  /*83280*/  ISETP.LT.AND P3, PT, R161, UR51, !P0 ;  /* 0x00000033a1007c0c */ /* 0x008fe4000c761270 */
[----:B------:R-:W-:-:S04]  /*83290*/  LOP3.LUT R46, R46, 0xfffffdff, RZ, 0xc0, !PT ;  /* 0xfffffdff2e2e7812 */ /* 0x000fc800078ec0ff */
[----:B------:R-:W-:Y:S02]  /*832a0*/  @P1 LOP3.LUT R46, R46, 0x200, RZ, 0xfc, !PT ;  /* 0x000002002e2e1812 */ /* 0x000fe400078efcff */
[----:B-1----:R-:W-:Y:S01]  /*832b0*/  ISETP.LT.AND P2, PT, R160, UR77, !P0 ;  /* 0x0000004da0007c0c */ /* 0x002fe2000c741270 */
[----:B------:R-:W1:Y:S01]  /*832c0*/  LDCU UR77, c[0x0][0x398] ;  /* 0x00007300ff4d77ac */ /* 0x000e620008000800 */
[----:B------:R-:W-:-:S04]  /*832d0*/  LOP3.LUT R46, R46, 0xffffff7f, RZ, 0xc0, !PT ;  /* 0xffffff7f2e2e7812 */ /* 0x000fc800078ec0ff */
[----:B------:R-:W-:Y:S02]  /*832e0*/  @P3 LOP3.LUT R46, R46, 0x80, RZ, 0xfc, !PT ;  /* 0x000000802e2e3812 */ /* 0x000fe400078efcff */
[----:B--2---:R-:W-:Y:S01]  /*832f0*/  ISETP.LT.AND P1, PT, R168, UR30, !P0 ;  /* 0x0000001ea8007c0c */ /* 0x004fe2000c721270 */
[----:B------:R-:W-:Y:S01]  /*83300*/  VIADD R146, R166, 0x44 ;  /* 0x00000044a6927836 */ /* 0x000fe20000000000 */
[----:B------:R-:W-:Y:S01]  /*83310*/  LOP3.LUT R46, R46, 0xffffffbf, RZ, 0xc0, !PT ;  /* 0xffffffbf2e2e7812 */ /* 0x000fe200078ec0ff */
[----:B------:R-:W2:Y:S03]  /*83320*/  LDCU UR30, c[0x0][0x398] ;  /* 0x00007300ff1e77ac */ /* 0x000ea60008000800 */
[----:B------:R-:W-:Y:S02]  /*83330*/  @P2 LOP3.LUT R46, R46, 0x40, RZ, 0xfc, !PT ;  /* 0x000000402e2e2812 */ /* 0x000fe400078efcff */
[----:B------:R-:W-:Y:S01]  /*83340*/  ISETP.LT.AND P0, PT, R167, UR50, !P0 ;  /* 0x00000032a7007c0c */ /* 0x000fe2000c701270 */
[----:B------:R-:W-:Y:S01]  /*83350*/  VIADD R156, R151, UR40 ;  /* 0x00000028979c7c36 */ /* 0x000fe20008000000 */
[----:B------:R-:W-:Y:S01]  /*83360*/  LOP3.LUT R46, R46, 0xffffffdf, RZ, 0xc0, !PT ;  /* 0xffffffdf2e2e7812 */ /* 0x000fe200078ec0ff */
[----:B------:R-:W-:Y:S01]  /*83370*/  STL [R1+0x2a60], R148 ;  /* 0x002a609401007387 */ /* 0x000fe20000100800 */
[----:B------:R-:W3:Y:S02]  /*83380*/  LDCU.64 UR40, c[0x0][0x398] ;  /* 0x00007300ff2877ac */ /* 0x000ee40008000a00 */
[----:B------:R-:W-:Y:S01]  /*83390*/  @P1 LOP3.LUT R46, R46, 0x20, RZ, 0xfc, !PT ;  /* 0x000000202e2e1812 */ /* 0x000fe200078efcff */
[----:B------:R-:W-:Y:S01]  /*833a0*/  VIADD R0, R166, 0x3f ;  /* 0x0000003fa6007836 */ /* 0x000fe20000000000 */
[----:B------:R-:W2:Y:S02]  /*833b0*/  LDCU.64 UR50, c[0x0][0x398] ;  /* 0x00007300ff3277ac */ /* 0x000ea40008000a00 */
[----:B------:R-:W-:-:S04]  /*833c0*/  LOP3.LUT R46, R46, 0xffffffef, RZ, 0xc0, !PT ;  /* 0xffffffef2e2e7812 */ /* 0x000fc800078ec0ff */
[----:B------:R-:W-:Y:S02]  /*833d0*/  @P0 LOP3.LUT R46, R46, 0x10, RZ, 0xfc, !PT ;  /* 0x000000102e2e0812 */ /* 0x000fe400078efcff */
[----:B------:R-:W-:-:S04]  /*833e0*/  ISETP.GE.AND P0, PT, R146, UR31, PT ;  /* 0x0000001f92007c0c */ /* 0x000fc8000bf06270 */
[----:B------:R-:W-:Y:S02]  /*833f0*/  ISETP.LT.AND P2, PT, R162, UR48, !P0 ;  /* 0x00000030a2007c0c */ /* 0x000fe4000c741270 */
[----:B-1----:R-:W-:Y:S02]  /*83400*/  ISETP.LT.AND P1, PT, R165, UR77, !P0 ;  /* 0x0000004da5007c0c */ /* 0x002fe4000c721270 */
[----:B------:R-:W-:Y:S02]  /*83410*/  LOP3.LUT R46, R46, 0xfffffffe, RZ, 0xc0, !PT ;  /* 0xfffffffe2e2e7812 */ /* 0x000fe400078ec0ff */
[----:B--2---:R-:W-:-:S07]  /*83420*/  ISETP.LT.AND P3, PT, R164, UR30, !P0 ;  /* 0x0000001ea4007c0c */ /* 0x004fce000c761270 */
[----:B------:R-:W-:-:S04]  /*83430*/  @P2 LOP3.LUT R46, R46, 0x1, RZ, 0xfc, !PT ;  /* 0x000000012e2e2812 */ /* 0x000fc800078efcff */
[----:B------:R-:W-:-:S04]  /*83440*/  LOP3.LUT R46, R46, 0xfffffff7, RZ, 0xc0, !PT ;  /* 0xfffffff72e2e7812 */ /* 0x000fc800078ec0ff */
[----:B------:R-:W-:Y:S02]  /*83450*/  @P1 LOP3.LUT R46, R46, 0x8, RZ, 0xfc, !PT ;  /* 0x000000082e2e1812 */ /* 0x000fe400078efcff */
[----:B------:R-:W-:Y:S02]  /*83460*/  ISETP.LT.AND P1, PT, R161, UR18, !P0 ;  /* 0x00000012a1007c0c */ /* 0x000fe4000c721270 */
[----:B------:R-:W-:Y:S02]  /*83470*/  ISETP.LT.AND P2, PT, R163, UR76, !P0 ;  /* 0x0000004ca3007c0c */ /* 0x000fe4000c741270 */
[----:B------:R-:W-:Y:S01]  /*83480*/  LOP3.LUT R46, R46, 0xfffffffb, RZ, 0xc0, !PT ;  /* 0xfffffffb2e2e7812 */ /* 0x000fe200078ec0ff */
[----:B------:R-:W-:Y:S03]  /*83490*/  STL [R1+0x2a5c], R151 ;  /* 0x002a5c9701007387 */ /* 0x000fe60000100800 */
[----:B------:R-:W-:Y:S01]  /*834a0*/  @P3 LOP3.LUT R46, R46, 0x4, RZ, 0xfc, !PT ;  /* 0x000000042e2e3812 */ /* 0x000fe200078efcff */
[----:B------:R1:W-:Y:S01]  /*834b0*/  STL [R1+0x2a58], R156 ;  /* 0x002a589c01007387 */ /* 0x0003e20000100800 */
[----:B------:R-:W-:-:S02]  /*834c0*/  ISETP.LT.AND P3, PT, R160, UR17, !P0 ;  /* 0x00000011a0007c0c */ /* 0x000fc4000c761270 */
[----:B------:R-:W-:Y:S02]  /*834d0*/  LOP3.LUT R46, R46, 0xfffffffd, RZ, 0xc0, !PT ;  /* 0xfffffffd2e2e7812 */ /* 0x000fe400078ec0ff */
[----:B------:R-:W-:Y:S01]  /*834e0*/  @P1 LOP3.LUT R45, R45, 0x80000000, RZ, 0xfc, !PT ;  /* 0x800000002d2d1812 */ /* 0x000fe200078efcff */
[----:B-1----:R-:W-:Y:S01]  /*834f0*/  VIADD R156, R156, UR38 ;  /* 0x000000269c9c7c36 */ /* 0x002fe20008000000 */
[----:B------:R-:W-:Y:S01]  /*83500*/  @P2 LOP3.LUT R46, R46, 0x2, RZ, 0xfc, !PT ;  /* 0x000000022e2e2812 */ /* 0x000fe200078efcff */
[----:B------:R-:W-:Y:S01]  /*83510*/  VIADD R148, R166, 0x42 ;  /* 0x00000042a6947836 */ /* 0x000fe20000000000 */
[----:B------:R-:W-:Y:S01]  /*83520*/  ISETP.LT.AND P2, PT, R168, UR16, !P0 ;  /* 0x00000010a8007c0c */ /* 0x000fe2000c741270 */
[----:B------:R-:W1:Y:S01]  /*83530*/  LDCU.64 UR38, c[0x0][0x398] ;  /* 0x00007300ff2677ac */ /* 0x000e620008000a00 */
[----:B------:R2:W-:Y:S01]  /*83540*/  STL [R1+0x2a50], R156 ;  /* 0x002a509c01007387 */ /* 0x0005e20000100800 */
[----:B------:R-:W-:-:S04]  /*83550*/  LOP3.LUT R45, R45, 0xbfffffff, RZ, 0xc0, !PT ;  /* 0xbfffffff2d2d7812 */ /* 0x000fc800078ec0ff */
[----:B------:R-:W-:Y:S01]  /*83560*/  @P3 LOP3.LUT R45, R45, 0x40000000, RZ, 0xfc, !PT ;  /* 0x400000002d2d3812 */ /* 0x000fe200078efcff */
[----:B--2---:R-:W-:-:S04]  /*83570*/  VIADD R156, R156, UR65 ;  /* 0x000000419c9c7c36 */ /* 0x004fc80008000000 */
[----:B------:R-:W-:Y:S01]  /*83580*/  VIADD R2, R156, UR66 ;  /* 0x000000429c027c36 */ /* 0x000fe20008000000 */
[----:B------:R-:W-:Y:S01]  /*83590*/  STL [R1+0x2a4c], R156 ;  /* 0x002a4c9c01007387 */ /* 0x000fe20000100800 */
[----:B------:R-:W-:Y:S02]  /*835a0*/  ISETP.LT.AND P1, PT, R167, UR15, !P0 ;  /* 0x0000000fa7007c0c */ /* 0x000fe4000c721270 */
[----:B------:R-:W-:Y:S01]  /*835b0*/  LOP3.LUT R45, R45, 0xdfffffff, RZ, 0xc0, !PT ;  /* 0xdfffffff2d2d7812 */ /* 0x000fe200078ec0ff */
[----:B------:R2:W-:Y:S01]  /*835c0*/  STL [R1+0x2a48], R2 ;  /* 0x002a480201007387 */ /* 0x0005e20000100800 */
[----:B------:R-:W-:Y:S02]  /*835d0*/  ISETP.GE.AND P0, PT, R147, UR33, PT ;  /* 0x0000002193007c0c */ /* 0x000fe4000bf06270 */
[----:B------:R-:W-:Y:S01]  /*835e0*/  @P2 LOP3.LUT R45, R45, 0x20000000, RZ, 0xfc, !PT ;  /* 0x200000002d2d2812 */ /* 0x000fe200078efcff */
[----:B--2---:R-:W-:Y:S01]  /*835f0*/  VIADD R2, R2, UR67 ;  /* 0x0000004302027c36 */ /* 0x004fe20008000000 */
[----:B------:R-:W-:-:S02]  /*83600*/  ISETP.LT.AND P2, PT, R161, UR46, !P0 ;  /* 0x0000002ea1007c0c */ /* 0x000fc4000c741270 */
[----:B------:R-:W-:Y:S02]  /*83610*/  LOP3.LUT R45, R45, 0xefffffff, RZ, 0xc0, !PT ;  /* 0xefffffff2d2d7812 */ /* 0x000fe400078ec0ff */
[----:B------:R2:W-:Y:S02]  /*83620*/  STL [R1+0x2a44], R2 ;  /* 0x002a440201007387 */ /* 0x0005e40000100800 */
[----:B------:R-:W-:Y:S01]  /*83630*/  @P1 LOP3.LUT R45, R45, 0x10000000, RZ, 0xfc, !PT ;  /* 0x100000002d2d1812 */ /* 0x000fe200078efcff */
[----:B--2---:R-:W-:Y:S01]  /*83640*/  VIADD R2, R2, UR68 ;  /* 0x0000004402027c36 */ /* 0x004fe20008000000 */
[----:B------:R-:W-:-:S03]  /*83650*/  ISETP.LT.AND P1, PT, R165, UR14, !P0 ;  /* 0x0000000ea5007c0c */ /* 0x000fc6000c721270 */
[----:B------:R-:W-:Y:S01]  /*83660*/  VIADD R146, R2, UR69 ;  /* 0x0000004502927c36 */ /* 0x000fe20008000000 */
[----:B------:R2:W-:Y:S01]  /*83670*/  STL [R1+0x2a40], R2 ;  /* 0x002a400201007387 */ /* 0x0005e20000100800 */
[----:B------:R-:W-:-:S03]  /*83680*/  LOP3.LUT R45, R45, 0xff7fffff, RZ, 0xc0, !PT ;  /* 0xff7fffff2d2d7812 */ /* 0x000fc600078ec0ff */
[----:B--2---:R-:W2:Y:S01]  /*83690*/  LDL.LU R2, [R1+0x3a5c] ;  /* 0x003a5c0001027983 */ /* 0x004ea20000300800 */
[----:B------:R-:W-:Y:S02]  /*836a0*/  @P2 LOP3.LUT R45, R45, 0x800000, RZ, 0xfc, !PT ;  /* 0x008000002d2d2812 */ /* 0x000fe400078efcff */
[----:B------:R-:W-:Y:S02]  /*836b0*/  ISETP.LT.AND P3, PT, R164, UR13, !P0 ;  /* 0x0000000da4007c0c */ /* 0x000fe4000c761270 */
[----:B------:R-:W-:-:S04]  /*836c0*/  LOP3.LUT R45, R45, 0xf7ffffff, RZ, 0xc0, !PT ;  /* 0xf7ffffff2d2d7812 */ /* 0x000fc800078ec0ff */
        /* <DEDUP_REMOVED lines=14> */
[----:B------:R-:W-:Y:S02]  /*837b0*/  LOP3.LUT R45, R45, 0xffdfffff, RZ, 0xc0, !PT ;  /* 0xffdfffff2d2d7812 */ /* 0x000fe400078ec0ff */
[----:B------:R-:W-:Y:S02]  /*837c0*/  ISETP.GE.AND P0, PT, R148, UR49, PT ;  /* 0x0000003194007c0c */ /* 0x000fe4000bf06270 */
[----:B------:R-:W-:Y:S02]  /*837d0*/  @P2 LOP3.LUT R45, R45, 0x200000, RZ, 0xfc, !PT ;  /* 0x002000002d2d2812 */ /* 0x000fe400078efcff */
[----:B------:R-:W-:-:S02]  /*837e0*/  ISETP.LT.AND P2, PT, R162, UR44, !P0 ;  /* 0x0000002ca2007c0c */ /* 0x000fc4000c741270 */
        /* <DEDUP_REMOVED lines=24> */
[----:B---3--:R-:W-:-:S02]  /*83970*/  ISETP.LT.AND P2, PT, R162, UR40, !P0 ;  /* 0x00000028a2007c0c */ /* 0x008fc4000c741270 */
        /* <DEDUP_REMOVED lines=24> */
[----:B-1----:R-:W-:-:S02]  /*83b00*/  ISETP.LT.AND P2, PT, R162, UR38, !P0 ;  /* 0x00000026a2007c0c */ /* 0x002fc4000c741270 */
        /* <DEDUP_REMOVED lines=9> */
[----:B------:R-:W-:Y:S02]  /*83ba0*/  ISETP.LT.AND P2, PT, R163, UR53, !P0 ;  /* 0x00000035a3007c0c */ /* 0x000fe4000c741270 */
[----:B------:R-:W-:-:S04]  /*83bb0*/  LOP3.LUT R45, R45, 0xfffffffb, RZ, 0xc0, !PT ;  /* 0xfffffffb2d2d7812 */ /* 0x000fc800078ec0ff */
[----:B------:R-:W-:Y:S02]  /*83bc0*/  @P3 LOP3.LUT R45, R45, 0x4, RZ, 0xfc, !PT ;  /* 0x000000042d2d3812 */ /* 0x000fe400078efcff */
[----:B------:R-:W-:Y:S02]  /*83bd0*/  ISETP.LT.AND P3, PT, R160, UR55, !P0 ;  /* 0x00000037a0007c0c */ /* 0x000fe4000c761270 */
[----:B------:R-:W-:Y:S02]  /*83be0*/  LOP3.LUT R45, R45, 0xfffffffd, RZ, 0xc0, !PT ;  /* 0xfffffffd2d2d7812 */ /* 0x000fe400078ec0ff */
[----:B------:R-:W-:Y:S02]  /*83bf0*/  @P1 LOP3.LUT R3, R3, 0x80000000, RZ, 0xfc, !PT ;  /* 0x8000000003031812 */ /* 0x000fe400078efcff */
[----:B------:R-:W-:Y:S02]  /*83c00*/  @P2 LOP3.LUT R45, R45, 0x2, RZ, 0xfc, !PT ;  /* 0x000000022d2d2812 */ /* 0x000fe400078efcff */
[----:B------:R-:W-:-:S02]  /*83c10*/  ISETP.LT.AND P2, PT, R168, UR56, !P0 ;  /* 0x00000038a8007c0c */ /* 0x000fc4000c741270 */
        /* <DEDUP_REMOVED lines=21> */
[----:B----4-:R-:W-:Y:S02]  /*83d70*/  ISETP.LT.AND P3, PT, R160, UR62, !P0 ;  /* 0x0000003ea0007c0c */ /* 0x010fe4000c761270 */
        /* <DEDUP_REMOVED lines=8> */
[----:B--2---:R-:W-:Y:S02]  /*83e00*/  ISETP.GE.AND P0, PT, R152, R2, PT ;  /* 0x000000029800720c */ /* 0x004fe40003f06270 */
[----:B------:R-:W-:Y:S02]  /*83e10*/  LOP3.LUT R3, R3, 0xfffbffff, RZ, 0xc0, !PT ;  /* 0xfffbffff03037812 */ /* 0x000fe400078ec0ff */
[----:B------:R-:W-:Y:S02]  /*83e20*/  ISETP.LT.AND P3, PT, R168, UR34, !P0 ;  /* 0x00000022a8007c0c */ /* 0x000fe4000c761270 */
[----:B------:R-:W-:Y:S01]  /*83e30*/  @P1 LOP3.LUT R3, R3, 0x40000, RZ, 0xfc, !PT ;  /* 0x0004000003031812 */ /* 0x000fe200078efcff */
[----:B------:R-:W-:Y:S01]  /*83e40*/  VIADD R151, R166, 0x3e ;  /* 0x0000003ea6977836 */ /* 0x000fe20000000000 */
[----:B------:R-:W-:-:S02]  /*83e50*/  ISETP.LT.AND P2, PT, R167, UR72, !P0 ;  /* 0x00000048a7007c0c */ /* 0x000fc4000c741270 */
[----:B------:R-:W-:Y:S02]  /*83e60*/  LOP3.LUT R3, R3, 0xfbffffff, RZ, 0xc0, !PT ;  /* 0xfbffffff03037812 */ /* 0x000fe400078ec0ff */
[----:B------:R-:W-:Y:S01]  /*83e70*/  ISETP.GE.AND P1, PT, R151, UR39, PT ;  /* 0x0000002797007c0c */ /* 0x000fe2000bf26270 */
[----:B------:R1:W-:Y:S04]  /*83e80*/  STL [R1+0x2a3c], R146 ;  /* 0x002a3c9201007387 */ /* 0x0003e80000100800 */
[----:B------:R-:W-:Y:S02]  /*83e90*/  @P3 LOP3.LUT R3, R3, 0x4000000, RZ, 0xfc, !PT ;  /* 0x0400000003033812 */ /* 0x000fe400078efcff */
[----:B------:R-:W-:Y:S02]  /*83ea0*/  ISETP.LT.AND P4, PT, R165, UR73, !P1 ;  /* 0x00000049a5007c0c */ /* 0x000fe4000cf81270 */
[----:B------:R-:W-:Y:S01]  /*83eb0*/  LOP3.LUT R3, R3, 0xfdffffff, RZ, 0xc0, !PT ;  /* 0xfdffffff03037812 */ /* 0x000fe200078ec0ff */
[----:B-1----:R-:W-:-:S03]  /*83ec0*/  VIADD R146, R146, UR70 ;  /* 0x0000004692927c36 */ /* 0x002fc60008000000 */
[----:B------:R-:W-:Y:S01]  /*83ed0*/  @P2 LOP3.LUT R3, R3, 0x2000000, RZ, 0xfc, !PT ;  /* 0x0200000003032812 */ /* 0x000fe200078efcff */
[----:B------:R-:W-:Y:S01]  /*83ee0*/  VIADD R0, R146, UR71 ;  /* 0x0000004792007c36 */ /* 0x000fe20008000000 */
[----:B------:R1:W-:Y:S02]  /*83ef0*/  STL [R1+0x2a34], R146 ;  /* 0x002a349201007387 */ /* 0x0003e40000100800 */
[----:B------:R-:W-:Y:S02]  /*83f00*/  LOP3.LUT R3, R3, 0xfffdffff, RZ, 0xc0, !PT ;  /* 0xfffdffff03037812 */ /* 0x000fe400078ec0ff */
[----:B------:R2:W-:Y:S01]  /*83f10*/  STL [R1+0x2a98], R0 ;  /* 0x002a980001007387 */ /* 0x0005e20000100800 */
[----:B------:R-:W-:Y:S02]  /*83f20*/  ISETP.LT.AND P3, PT, R164, UR74, !P1 ;  /* 0x0000004aa4007c0c */ /* 0x000fe4000cf61270 */
[----:B------:R-:W-:Y:S02]  /*83f30*/  @P4 LOP3.LUT R3, R3, 0x20000, RZ, 0xfc, !PT ;  /* 0x0002000003034812 */ /* 0x000fe400078efcff */
[----:B------:R-:W-:-:S02]  /*83f40*/  ISETP.LT.AND P2, PT, R163, UR75, !P1 ;  /* 0x0000004ba3007c0c */ /* 0x000fc4000cf41270 */
[----:B------:R-:W-:Y:S01]  /*83f50*/  LOP3.LUT R3, R3, 0xffff7fff, RZ, 0xc0, !PT ;  /* 0xffff7fff03037812 */ /* 0x000fe200078ec0ff */
[----:B------:R-:W-:-:S03]  /*83f60*/  IMAD.SHL.U32 R154, R155, 0x10, RZ ;  /* 0x000000109b9a7824 */ /* 0x000fc600078e00ff */
[----:B------:R-:W-:Y:S01]  /*83f70*/  LOP3.LUT R3, R3, 0xfffeffff, RZ, 0xc0, !PT ;  /* 0xfffeffff03037812 */ /* 0x000fe200078ec0ff */
[----:B------:R-:W-:-:S03]  /*83f80*/  IMAD.SHL.U32 R153, R155, 0x20, RZ ;  /* 0x000000209b997824 */ /* 0x000fc600078e00ff */
[----:B------:R-:W-:Y:S02]  /*83f90*/  @P3 LOP3.LUT R3, R3, 0x10000, RZ, 0xfc, !PT ;  /* 0x0001000003033812 */ /* 0x000fe400078efcff */
[----:B------:R-:W-:Y:S02]  /*83fa0*/  LOP3.LUT R154, R154, 0xf0, RZ, 0xc0, !PT ;  /* 0x000000f09a9a7812 */ /* 0x000fe400078ec0ff */
[----:B------:R-:W-:Y:S02]  /*83fb0*/  LOP3.LUT R153, R153, 0x200, RZ, 0xc0, !PT ;  /* 0x0000020099997812 */ /* 0x000fe400078ec0ff */
[----:B------:R-:W-:Y:S02]  /*83fc0*/  ISETP.GE.AND P6, PT, R167, UR36, PT ;  /* 0x00000024a7007c0c */ /* 0x000fe4000bfc6270 */
[----:B------:R-:W-:Y:S02]  /*83fd0*/  @P2 LOP3.LUT R3, R3, 0x8000, RZ, 0xfc, !PT ;  /* 0x0000800003032812 */ /* 0x000fe400078efcff */
[----:B------:R-:W-:Y:S01]  /*83fe0*/  IADD3 R2, PT, PT, R153, UR5, R154 ;  /* 0x0000000599027c10 */ /* 0x000fe2000fffe09a */
[----:B------:R-:W3:Y:S01]  /*83ff0*/  LDL.LU R152, [R1+0x1020] ;  /* 0x0010200001987983 */ /* 0x000ee20000300800 */
[----:B-1----:R-:W-:Y:S01]  /*84000*/  LOP3.LUT R146, R155, 0x3f, RZ, 0xc0, !PT ;  /* 0x0000003f9b927812 */ /* 0x002fe200078ec0ff */
[----:B--2---:R-:W-:Y:S01]  /*84010*/  IMAD.U32 R0, RZ, RZ, UR4 ;  /* 0x00000004ff007e24 */ /* 0x004fe2000f8e00ff */
[----:B------:R-:W1:Y:S01]  /*84020*/  LDCU.64 UR6, c[0x0][0x398] ;  /* 0x00007300ff0677ac */ /* 0x000e620008000a00 */
[----:B------:R-:W3:Y:S01]  /*84030*/  LDL.LU R153, [R1+0x1028] ;  /* 0x0010280001997983 */ /* 0x000ee20000300800 */
[----:B------:R-:W2:Y:S03]  /*84040*/  LDCU UR4, c[0x0][0x398] ;  /* 0x00007300ff0477ac */ /* 0x000ea60008000800 */
[----:B------:R-:W3:Y:S01]  /*84050*/  LDL.LU R154, [R1+0x1010] ;  /* 0x00101000019a7983 */ /* 0x000ee20000300800 */
[----:B------:R-:W4:Y:S03]  /*84060*/  LDCU UR22, c[0x0][0x398] ;  /* 0x00007300ff1677ac */ /* 0x000f260008000800 */
[----:B------:R-:W3:Y:S01]  /*84070*/  LDL.LU R155, [R1+0x1018] ;  /* 0x00101800019b7983 */ /* 0x000ee20000300800 */
[----:B------:R-:W1:Y:S03]  /*84080*/  LDCU UR25, c[0x0][0x398] ;  /* 0x00007300ff1977ac */ /* 0x000e660008000800 */
[----:B------:R-:W2:Y:S01]  /*84090*/  LDL.LU R148, [R1+0x1000] ;  /* 0x0010000001947983 */ /* 0x000ea20000300800 */
[----:B------:R-:W1:Y:S03]  /*840a0*/  LDCU UR8, c[0x0][0x398] ;  /* 0x00007300ff0877ac */ /* 0x000e660008000800 */
[----:B------:R-:W2:Y:S01]  /*840b0*/  LDL.LU R149, [R1+0x1008] ;  /* 0x0010080001957983 */ /* 0x000ea20000300800 */
[----:B------:R-:W1:Y:S03]  /*840c0*/  LDCU UR9, c[0x0][0x398] ;  /* 0x00007300ff0977ac */ /* 0x000e660008000800 */
[----:B------:R-:W2:Y:S01]  /*840d0*/  LDL.LU R150, [R1+0xff0] ;  /* 0x000ff00001967983 */ /* 0x000ea20000300800 */
[----:B------:R-:W1:Y:S03]  /*840e0*/  LDCU UR12, c[0x0][0x398] ;  /* 0x00007300ff0c77ac */ /* 0x000e660008000800 */
[----:B------:R-:W2:Y:S01]  /*840f0*/  LDL.LU R151, [R1+0xff8] ;  /* 0x000ff80001977983 */ /* 0x000ea20000300800 */
[----:B------:R-:W-:Y:S01]  /*84100*/  IMAD R0, R0, 0x8, R2 ;  /* 0x0000000800007824 */ /* 0x000fe200078e0202 */
[----:B------:R-:W-:Y:S01]  /*84110*/  LEA R2, R146, UR5, 0x4 ;  /* 0x0000000592027c11 */ /* 0x000fe2000f8e20ff */
        /* <DEDUP_REMOVED lines=63> */
[----:B---3--:R3:W-:Y:S01]  /*84510*/  STSM.16.M88.4 [R0], R152 ;  /* 0x0000009800007844 */ /* 0x0087e20000000200 */
[----:B------:R-:W-:Y:S06]  /*84520*/  BAR.SYNC.DEFER_BLOCKING 0x0 ;  /* 0x0000000000007b1d */ /* 0x000fec0000010000 */
[----:B---3--:R-:W3:Y:S04]  /*84530*/  LDL.LU R152, [R1+0xfe0] ;  /* 0x000fe00001987983 */ /* 0x008ee80000300800 */
[----:B------:R-:W3:Y:S04]  /*84540*/  LDL.LU R153, [R1+0xfe8] ;  /* 0x000fe80001997983 */ /* 0x000ee80000300800 */
[----:B------:R-:W1:Y:S01]  /*84550*/  LDS.128 R156, [R2] ;  /* 0x00000000029c7984 */ /* 0x000e620000000c00 */
[----:B------:R-:W-:Y:S06]  /*84560*/  BAR.SYNC.DEFER_BLOCKING 0x0 ;  /* 0x0000000000007b1d */ /* 0x000fec0000010000 */
[----:B--2---:R2:W-:Y:S04]  /*84570*/  STSM.16.M88.4 [R0], R148 ;  /* 0x0000009400007844 */ /* 0x0045e80000000200 */
[----:B-1----:R-:W-:Y:S04]  /*84580*/  STL.64 [R1+0x4a0], R156 ;  /* 0x0004a09c01007387 */ /* 0x002fe80000100a00 */
[----:B------:R-:W-:Y:S01]  /*84590*/  STL.64 [R1+0x4a8], R158 ;  /* 0x0004a89e01007387 */ /* 0x000fe20000100a00 */
[----:B------:R-:W-:Y:S06]  /*845a0*/  BAR.SYNC.DEFER_BLOCKING 0x0 ;  /* 0x0000000000007b1d */ /* 0x000fec0000010000 */
[----:B------:R-:W3:Y:S04]  /*845b0*/  LDL.LU R154, [R1+0xfc0] ;  /* 0x000fc000019a7983 */ /* 0x000ee80000300800 */
[----:B------:R-:W3:Y:S04]  /*845c0*/  LDL.LU R155, [R1+0xfc8] ;  /* 0x000fc800019b7983 */ /* 0x000ee80000300800 */
[----:B--2---:R-:W2:Y:S04]  /*845d0*/  LDL.LU R148, [R1+0x1280] ;  /* 0x0012800001947983 */ /* 0x004ea80000300800 */
[----:B------:R-:W2:Y:S04]  /*845e0*/  LDL.LU R149, [R1+0x1288] ;  /* 0x0012880001957983 */ /* 0x000ea80000300800 */
[----:B------:R-:W1:Y:S01]  /*845f0*/  LDS.128 R156, [R2] ;  /* 0x00000000029c7984 */ /* 0x000e620000000c00 */
[----:B------:R-:W-:Y:S06]  /*84600*/  BAR.SYNC.DEFER_BLOCKING 0x0 ;  /* 0x0000000000007b1d */ /* 0x000fec0000010000 */
[----:B-1----:R-:W-:Y:S04]  /*84610*/  STL.64 [R1+0x490], R156 ;  /* 0x0004909c01007387 */ /* 0x002fe80000100a00 */
[----:B------:R-:W-:Y:S04]  /*84620*/  STL.64 [R1+0x498], R158 ;  /* 0x0004989e01007387 */ /* 0x000fe80000100a00 */
[----:B------:R-:W2:Y:S04]  /*84630*/  LDL.LU R150, [R1+0x10a0] ;  /* 0x0010a00001967983 */ /* 0x000ea80000300800 */
[----:B------:R-:W2:Y:S04]  /*84640*/  LDL.LU R151, [R1+0x10a8] ;  /* 0x0010a80001977983 */ /* 0x000ea80000300800 */
[----:B---3--:R1:W-:Y:S01]  /*84650*/  STSM.16.M88.4 [R0], R152 ;  /* 0x0000009800007844 */ /* 0x0083e20000000200 */
[----:B------:R-:W-:Y:S06]  /*84660*/  BAR.SYNC.DEFER_BLOCKING 0x0 ;  /* 0x0000000000007b1d */ /* 0x000fec0000010000 */
[----:B-1----:R-:W3:Y:S04]  /*84670*/  LDL.LU R152, [R1+0xe40] ;  /* 0x000e400001987983 */ /* 0x002ee80000300800 */
        /* <DEDUP_REMOVED lines=19> */
[----:B------:R-:W3:Y:S02]  /*847b0*/  LDS.128 R156, [R2] ;  /* 0x00000000029c7984 */ /* 0x000ee40000000c00 */
[----:B------:R-:W-:Y:S06]  /*847c0*/  BAR.SYNC.DEFER_BLOCKING 0x0 ;  /* 0x0000000000007b1d */ /* 0x000fec0000010000 */
[----:B--2---:R-:W-:Y:S02]  /*847d0*/  STSM.16.M88.4 [R0], R148 ;  /* 0x0000009400007844 */ /* 0x004fe40000000200 */
[----:B------:R-:W-:Y:S01]  /*847e0*/  BAR.SYNC.DEFER_BLOCKING 0x0 ;  /* 0x0000000000007b1d */ /* 0x000fe20000010000 */
[----:B-1---5:R-:W-:-:S02]  /*847f0*/  IMAD.MOV.U32 R152, RZ, RZ, R116 ;  /* 0x000000ffff987224 */ /* 0x022fc400078e0074 */
[----:B------:R-:W-:-:S03]  /*84800*/  IMAD.MOV.U32 R153, RZ, RZ, R118 ;  /* 0x000000ffff997224 */ /* 0x000fc600078e0076 */
[----:B------:R-:W1:Y:S01]  /*84810*/  LDS.128 R148, [R2] ;  /* 0x0000000002947984 */ /* 0x000e620000000c00 */
[----:B------:R-:W-:Y:S02]  /*84820*/  IMAD.MOV.U32 R154, RZ, RZ, R108 ;  /* 0x000000ffff9a7224 */ /* 0x000fe400078e006c */
[----:B------:R-:W-:Y:S01]  /*84830*/  IMAD.MOV.U32 R155, RZ, RZ, R110 ;  /* 0x000000ffff9b7224 */ /* 0x000fe200078e006e */
[----:B------:R-:W-:Y:S06]  /*84840*/  BAR.SYNC.DEFER_BLOCKING 0x0 ;  /* 0x0000000000007b1d */ /* 0x000fec0000010000 */
[----:B------:R-:W-:Y:S04]  /*84850*/  STSM.16.M88.4 [R0], R152 ;  /* 0x0000009800007844 */ /* 0x000fe80000000200 */
[----:B---3--:R2:W-:Y:S04]  /*84860*/  STL.64 [R1+0x390], R156 ;  /* 0x0003909c01007387 */ /* 0x0085e80000100a00 */
[----:B------:R3:W-:Y:S04]  /*84870*/  STL.64 [R1+0x398], R158 ;  /* 0x0003989e01007387 */ /* 0x0007e80000100a00 */
[----:B-1----:R-:W-:Y:S04]  /*84880*/  STL.64 [R1+0x380], R148 ;  /* 0x0003809401007387 */ /* 0x002fe80000100a00 */
[----:B------:R-:W-:Y:S01]  /*84890*/  STL.64 [R1+0x388], R150 ;  /* 0x0003889601007387 */ /* 0x000fe20000100a00 */
[----:B------:R-:W-:Y:S01]  /*848a0*/  BAR.SYNC.DEFER_BLOCKING 0x0 ;  /* 0x0000000000007b1d */ /* 0x000fe20000010000 */
[----:B--2---:R-:W-:-:S02]  /*848b0*/  IMAD.MOV.U32 R156, RZ, RZ, R40 ;  /* 0x000000ffff9c7224 */ /* 0x004fc400078e0028 */
[----:B------:R-:W-:Y:S02]  /*848c0*/  IMAD.MOV.U32 R157, RZ, RZ, R42 ;  /* 0x000000ffff9d7224 */ /* 0x000fe400078e002a */
[----:B---3--:R-:W-:Y:S02]  /*848d0*/  IMAD.MOV.U32 R158, RZ, RZ, R120 ;  /* 0x000000ffff9e7224 */ /* 0x008fe400078e0078 */
[----:B------:R-:W-:Y:S01]  /*848e0*/  IMAD.MOV.U32 R159, RZ, RZ, R122 ;  /* 0x000000ffff9f7224 */ /* 0x000fe200078e007a */
[----:B------:R-:W2:Y:S04]  /*848f0*/  LDL.LU R152, [R1+0x1024] ;  /* 0x0010240001987983 */ /* 0x000ea80000300800 */
[----:B------:R-:W2:Y:S04]  /*84900*/  LDL.LU R153, [R1+0x102c] ;  /* 0x00102c0001997983 */ /* 0x000ea80000300800 */
[----:B------:R-:W1:Y:S01]  /*84910*/  LDS.128 R148, [R2] ;  /* 0x0000000002947984 */ /* 0x000e620000000c00 */
[----:B------:R-:W-:Y:S06]  /*84920*/  BAR.SYNC.DEFER_BLOCKING 0x0 ;  /* 0x0000000000007b1d */ /* 0x000fec0000010000 */
[----:B------:R-:W-:Y:S02]  /*84930*/  STSM.16.M88.4 [R0], R156 ;  /* 0x0000009c00007844 */ /* 0x000fe40000000200 */
[----:B------:R-:W-:Y:S06]  /*84940*/  BAR.SYNC.DEFER_BLOCKING 0x0 ;  /* 0x0000000000007b1d */ /* 0x000fec0000010000 */
[----:B-1----:R1:W-:Y:S04]  /*84950*/  STL.64 [R1+0x370], R148 ;  /* 0x0003709401007387 */ /* 0x0023e80000100a00 */
[----:B------:R-:W-:Y:S04]  /*84960*/  STL.64 [R1+0x378], R150 ;  /* 0x0003789601007387 */ /* 0x000fe80000100a00 */
[----:B------:R-:W2:Y:S04]  /*84970*/  LDL.LU R154, [R1+0x1014] ;  /* 0x00101400019a7983 */ /* 0x000ea80000300800 */
[----:B------:R-:W2:Y:S04]  /*84980*/  LDL.LU R155, [R1+0x101c] ;  /* 0x00101c00019b7983 */ /* 0x000ea80000300800 */
[----:B------:R-:W3:Y:S04]  /*84990*/  LDS.128 R156, [R2] ;  /* 0x00000000029c7984 */ /* 0x000ee80000000c00 */
[----:B-1----:R-:W4:Y:S04]  /*849a0*/  LDL.LU R148, [R1+0x1004] ;  /* 0x0010040001947983 */ /* 0x002f280000300800 */
[----:B------:R-:W4:Y:S01]  /*849b0*/  LDL.LU R149, [R1+0x100c] ;  /* 0x00100c0001957983 */ /* 0x000f220000300800 */
[----:B------:R-:W-:Y:S06]  /*849c0*/  BAR.SYNC.DEFER_BLOCKING 0x0 ;  /* 0x0000000000007b1d */ /* 0x000fec0000010000 */
[----:B---3--:R-:W-:Y:S04]  /*849d0*/  STL.64 [R1+0x360], R156 ;  /* 0x0003609c01007387 */ /* 0x008fe80000100a00 */
[----:B------:R-:W-:Y:S04]  /*849e0*/  STL.64 [R1+0x368], R158 ;  /* 0x0003689e01007387 */ /* 0x000fe80000100a00 */
[----:B------:R-:W4:Y:S04]  /*849f0*/  LDL.LU R150, [R1+0xff4] ;  /* 0x000ff40001967983 */ /* 0x000f280000300800 */
[----:B------:R-:W4:Y:S04]  /*84a00*/  LDL.LU R151, [R1+0xffc] ;  /* 0x000ffc0001977983 */ /* 0x000f280000300800 */
[----:B--2---:R1:W-:Y:S01]  /*84a10*/  STSM.16.M88.4 [R0], R152 ;  /* 0x0000009800007844 */ /* 0x0043e20000000200 */
[----:B------:R-:W-:Y:S06]  /*84a20*/  BAR.SYNC.DEFER_BLOCKING 0x0 ;  /* 0x0000000000007b1d */ /* 0x000fec0000010000 */
[----:B-1----:R-:W2:Y:S04]  /*84a30*/  LDL.LU R152, [R1+0xfe4] ;  /* 0x000fe40001987983 */ /* 0x002ea80000300800 */
[----:B------:R-:W2:Y:S04]  /*84a40*/  LDL.LU R153, [R1+0xfec] ;  /* 0x000fec0001997983 */ /* 0x000ea80000300800 */
[----:B------:R-:W1:Y:S01]  /*84a50*/  LDS.128 R156, [R2] ;  /* 0x00000000029c7984 */ /* 0x000e620000000c00 */
[----:B------:R-:W-:Y:S06]  /*84a60*/  BAR.SYNC.DEFER_BLOCKING 0x0 ;  /* 0x0000000000007b1d */ /* 0x000fec0000010000 */
[----:B----4-:R3:W-:Y:S04]  /*84a70*/  STSM.16.M88.4 [R0], R148 ;  /* 0x0000009400007844 */ /* 0x0107e80000000200 */
[----:B-1----:R-:W-:Y:S04]  /*84a80*/  STL.64 [R1+0x350], R156 ;  /* 0x0003509c01007387 */ /* 0x002fe80000100a00 */
[----:B------:R-:W-:Y:S01]  /*84a90*/  STL.64 [R1+0x358], R158 ;  /* 0x0003589e01007387 */ /* 0x000fe20000100a00 */
[----:B------:R-:W-:Y:S06]  /*84aa0*/  BAR.SYNC.DEFER_BLOCKING 0x0 ;  /* 0x0000000000007b1d */ /* 0x000fec0000010000 */
[----:B------:R-:W2:Y:S04]  /*84ab0*/  LDL.LU R154, [R1+0xfc4] ;  /* 0x000fc400019a7983 */ /* 0x000ea80000300800 */
[----:B------:R-:W2:Y:S04]  /*84ac0*/  LDL.LU R155, [R1+0xfcc] ;  /* 0x000fcc00019b7983 */ /* 0x000ea80000300800 */
[----:B---3--:R-:W3:Y:S04]  /*84ad0*/  LDL.LU R148, [R1+0x1284] ;  /* 0x0012840001947983 */ /* 0x008ee80000300800 */
[----:B------:R-:W3:Y:S04]  /*84ae0*/  LDL.LU R149, [R1+0x128c] ;  /* 0x00128c0001957983 */ /* 0x000ee80000300800 */
[----:B------:R-:W1:Y:S01]  /*84af0*/  LDS.128 R156, [R2] ;  /* 0x00000000029c7984 */ /* 0x000e620000000c00 */
[----:B------:R-:W-:Y:S06]  /*84b00*/  BAR.SYNC.DEFER_BLOCKING 0x0 ;  /* 0x0000000000007b1d */ /* 0x000fec0000010000 */
[----:B-1----:R-:W-:Y:S04]  /*84b10*/  STL.64 [R1+0x340], R156 ;  /* 0x0003409c01007387 */ /* 0x002fe80000100a00 */
[----:B------:R-:W-:Y:S04]  /*84b20*/  STL.64 [R1+0x348], R158 ;  /* 0x0003489e01007387 */ /* 0x000fe80000100a00 */
[----:B------:R-:W3:Y:S04]  /*84b30*/  LDL.LU R150, [R1+0x10a4] ;  /* 0x0010a40001967983 */ /* 0x000ee80000300800 */
[----:B------:R-:W3:Y:S04]  /*84b40*/  LDL.LU R151, [R1+0x10ac] ;  /* 0x0010ac0001977983 */ /* 0x000ee80000300800 */
[----:B--2---:R1:W-:Y:S01]  /*84b50*/  STSM.16.M88.4 [R0], R152 ;  /* 0x0000009800007844 */ /* 0x0043e20000000200 */
[----:B------:R-:W-:Y:S06]  /*84b60*/  BAR.SYNC.DEFER_BLOCKING 0x0 ;  /* 0x0000000000007b1d */ /* 0x000fec0000010000 */
[----:B-1----:R-:W2:Y:S04]  /*84b70*/  LDL.LU R152, [R1+0xe44] ;  /* 0x000e440001987983 */ /* 0x002ea80000300800 */
[----:B------:R-:W2:Y:S04]  /*84b80*/  LDL.LU R153, [R1+0xe4c] ;  /* 0x000e4c0001997983 */ /* 0x000ea80000300800 */
[----:B------:R-:W1:Y:S01]  /*84b90*/  LDS.128 R156, [R2] ;  /* 0x00000000029c7984 */ /* 0x000e620000000c00 */
[----:B------:R-:W-:Y:S06]  /*84ba0*/  BAR.SYNC.DEFER_BLOCKING 0x0 ;  /* 0x0000000000007b1d */ /* 0x000fec0000010000 */
[----:B---3--:R3:W-:Y:S04]  /*84bb0*/  STSM.16.M88.4 [R0], R148 ;  /* 0x0000009400007844 */ /* 0x0087e80000000200 */
        /* <DEDUP_REMOVED lines=12> */
[----:B------:R-:W3:Y:S01]  /*84c80*/  LDL.LU R151, [R1+0x1ec] ;  /* 0x0001ec0001977983 */ /* 0x000ee20000300800 */
[----:B------:R-:W-:-:S02]  /*84c90*/  IMAD.MOV.U32 R116, RZ, RZ, R117 ;  /* 0x000000ffff747224 */ /* 0x000fc400078e0075 */
[----:B------:R-:W-:Y:S01]  /*84ca0*/  IMAD.MOV.U32 R117, RZ, RZ, R119 ;  /* 0x000000ffff757224 */ /* 0x000fe200078e0077 */
[----:B------:R-:W4:Y:S01]  /*84cb0*/  LDL.LU R40, [R1+0x1510] ;  /* 0x0015100001287983 */ /* 0x000f220000300800 */
[----:B------:R-:W-:Y:S02]  /*84cc0*/  IMAD.MOV.U32 R118, RZ, RZ, R109 ;  /* 0x000000ffff767224 */ /* 0x000fe400078e006d */
[----:B------:R-:W-:Y:S02]  /*84cd0*/  IMAD.MOV.U32 R119, RZ, RZ, R111 ;  /* 0x000000ffff777224 */ /* 0x000fe400078e006f */
[----:B------:R-:W-:Y:S02]  /*84ce0*/  IMAD.MOV.U32 R108, RZ, RZ, R41 ;  /* 0x000000ffff6c7224 */ /* 0x000fe400078e0029 */
[----:B------:R-:W4:Y:S01]  /*84cf0*/  LDL.LU R41, [R1+0x1518] ;  /* 0x0015180001297983 */ /* 0x000f220000300800 */
[----:B------:R-:W-:-:S03]  /*84d00*/  IMAD.MOV.U32 R109, RZ, RZ, R43 ;  /* 0x000000ffff6d7224 */ /* 0x000fc600078e002b */
[----:B------:R-:W4:Y:S04]  /*84d10*/  LDL.LU R42, [R1+0x1500] ;  /* 0x00150000012a7983 */ /* 0x000f280000300800 */
[----:B------:R-:W4:Y:S01]  /*84d20*/  LDL.LU R43, [R1+0x1508] ;  /* 0x00150800012b7983 */ /* 0x000f220000300800 */
[----:B------:R-:W-:Y:S02]  /*84d30*/  IMAD.MOV.U32 R110, RZ, RZ, R121 ;  /* 0x000000ffff6e7224 */ /* 0x000fe400078e0079 */
[----:B------:R-:W-:Y:S01]  /*84d40*/  IMAD.MOV.U32 R111, RZ, RZ, R123 ;  /* 0x000000ffff6f7224 */ /* 0x000fe200078e007b */
[----:B--2---:R-:W-:Y:S01]  /*84d50*/  STSM.16.M88.4 [R0], R152 ;  /* 0x0000009800007844 */ /* 0x004fe20000000200 */
[----:B------:R-:W-:Y:S06]  /*84d60*/  BAR.SYNC.DEFER_BLOCKING 0x0 ;  /* 0x0000000000007b1d */ /* 0x000fec0000010000 */
[----:B------:R-:W-:Y:S02]  /*84d70*/  LDS.128 R244, [R2] ;  /* 0x0000000002f47984 */ /* 0x000fe40000000c00 */
[----:B------:R-:W-:Y:S06]  /*84d80*/  BAR.SYNC.DEFER_BLOCKING 0x0 ;  /* 0x0000000000007b1d */ /* 0x000fec0000010000 */
[----:B---3--:R-:W-:Y:S02]  /*84d90*/  STSM.16.M88.4 [R0], R148 ;  /* 0x0000009400007844 */ /* 0x008fe40000000200 */
[----:B------:R-:W-:Y:S06]  /*84da0*/  BAR.SYNC.DEFER_BLOCKING 0x0 ;  /* 0x0000000000007b1d */ /* 0x000fec0000010000 */
[----:B------:R-:W-:Y:S02]  /*84db0*/  LDS.128 R240, [R2] ;  /* 0x0000000002f07984 */ /* 0x000fe40000000c00 */
[----:B------:R-:W-:Y:S06]  /*84dc0*/  BAR.SYNC.DEFER_BLOCKING 0x0 ;  /* 0x0000000000007b1d */ /* 0x000fec0000010000 */
[----:B------:R-:W-:Y:S02]  /*84dd0*/  STSM.16.M88.4 [R0], R116 ;  /* 0x0000007400007844 */ /* 0x000fe40000000200 */
[----:B------:R-:W-:Y:S06]  /*84de0*/  BAR.SYNC.DEFER_BLOCKING 0x0 ;  /* 0x0000000000007b1d */ /* 0x000fec0000010000 */
[----:B------:R-:W-:Y:S02]  /*84df0*/  LDS.128 R236, [R2] ;  /* 0x0000000002ec7984 */ /* 0x000fe40000000c00 */
[----:B------:R-:W-:Y:S06]  /*84e00*/  BAR.SYNC.DEFER_BLOCKING 0x0 ;  /* 0x0000000000007b1d */ /* 0x000fec0000010000 */
[----:B------:R1:W-:Y:S02]  /*84e10*/  STSM.16.M88.4 [R0], R108 ;  /* 0x0000006c00007844 */ /* 0x0003e40000000200 */
[----:B------:R-:W-:Y:S06]  /*84e20*/  BAR.SYNC.DEFER_BLOCKING 0x0 ;  /* 0x0000000000007b1d */ /* 0x000fec0000010000 */
[----:B-1----:R-:W2:Y:S04]  /*84e30*/  LDL.LU R108, [R1+0x14f0] ;  /* 0x0014f000016c7983 */ /* 0x002ea80000300800 */
[----:B------:R-:W2:Y:S04]  /*84e40*/  LDL.LU R109, [R1+0x14f8] ;  /* 0x0014f800016d7983 */ /* 0x000ea80000300800 */
[----:B------:R-:W2:Y:S04]  /*84e50*/  LDL.LU R110, [R1+0x14e0] ;  /* 0x0014e000016e7983 */ /* 0x000ea80000300800 */
[----:B------:R-:W2:Y:S04]  /*84e60*/  LDL.LU R111, [R1+0x14e8] ;  /* 0x0014e800016f7983 */ /* 0x000ea80000300800 */
[----:B------:R-:W-:Y:S01]  /*84e70*/  LDS.128 R232, [R2] ;  /* 0x0000000002e87984 */ /* 0x000fe20000000c00 */
[----:B------:R-:W-:Y:S06]  /*84e80*/  BAR.SYNC.DEFER_BLOCKING 0x0 ;  /* 0x0000000000007b1d */ /* 0x000fec0000010000 */
[----:B----4-:R1:W-:Y:S02]  /*84e90*/  STSM.16.M88.4 [R0], R40 ;  /* 0x0000002800007844 */ /* 0x0103e40000000200 */
[----:B------:R-:W-:Y:S06]  /*84ea0*/  BAR.SYNC.DEFER_BLOCKING 0x0 ;  /* 0x0000000000007b1d */ /* 0x000fec0000010000 */
[----:B-1----:R-:W3:Y:S04]  /*84eb0*/  LDL.LU R40, [R1+0x14d0] ;  /* 0x0014d00001287983 */ /* 0x002ee80000300800 */
        /* <DEDUP_REMOVED lines=40> */
[----:B------:R-:W-:Y:S01]  /*85140*/  BAR.SYNC.DEFER_BLOCKING 0x0 ;  /* 0x0000000000007b1d */ /* 0x000fe20000010000 */
[----:B-1----:R-:W-:-:S02]  /*85150*/  IMAD.MOV.U32 R40, RZ, RZ, R112 ;  /* 0x000000ffff287224 */ /* 0x002fc400078e0070 */
[----:B------:R-:W-:Y:S02]  /*85160*/  IMAD.MOV.U32 R41, RZ, RZ, R114 ;  /* 0x000000ffff297224 */ /* 0x000fe400078e0072 */
[----:B------:R-:W-:Y:S02]  /*85170*/  IMAD.MOV.U32 R42, RZ, RZ, R104 ;  /* 0x000000ffff2a7224 */ /* 0x000fe400078e0068 */
[----:B------:R-:W-:Y:S01]  /*85180*/  IMAD.MOV.U32 R43, RZ, RZ, R106 ;  /* 0x000000ffff2b7224 */ /* 0x000fe200078e006a */
[----:B---3--:R1:W-:Y:S04]  /*85190*/  STL.64 [R1+0x510], R116 ;  /* 0x0005107401007387 */ /* 0x0083e80000100a00 */
[----:B------:R3:W-:Y:S01]  /*851a0*/  STL.64 [R1+0x518], R118 ;  /* 0x0005187601007387 */ /* 0x0007e20000100a00 */
[----:B-1----:R-:W-:-:S02]  /*851b0*/  IMAD.MOV.U32 R116, RZ, RZ, R36 ;  /* 0x000000ffff747224 */ /* 0x002fc400078e0024 */
[----:B------:R-:W-:Y:S02]  /*851c0*/  IMAD.MOV.U32 R117, RZ, RZ, R38 ;  /* 0x000000ffff757224 */ /* 0x000fe400078e0026 */
[----:B---3--:R-:W-:Y:S02]  /*851d0*/  IMAD.MOV.U32 R118, RZ, RZ, R132 ;  /* 0x000000ffff767224 */ /* 0x008fe400078e0084 */
[----:B------:R-:W-:Y:S01]  /*851e0*/  IMAD.MOV.U32 R119, RZ, RZ, R134 ;  /* 0x000000ffff777224 */ /* 0x000fe200078e0086 */
[----:B--2---:R-:W-:Y:S01]  /*851f0*/  STSM.16.M88.4 [R0], R108 ;  /* 0x0000006c00007844 */ /* 0x004fe20000000200 */
[----:B------:R-:W-:Y:S06]  /*85200*/  BAR.SYNC.DEFER_BLOCKING 0x0 ;  /* 0x0000000000007b1d */ /* 0x000fec0000010000 */
[----:B------:R-:W1:Y:S02]  /*85210*/  LDS.128 R108, [R2] ;  /* 0x00000000026c7984 */ /* 0x000e640000000c00 */
[----:B------:R-:W-:Y:S06]  /*85220*/  BAR.SYNC.DEFER_BLOCKING 0x0 ;  /* 0x0000000000007b1d */ /* 0x000fec0000010000 */
[----:B------:R-:W-:Y:S02]  /*85230*/  STSM.16.M88.4 [R0], R40 ;  /* 0x0000002800007844 */ /* 0x000fe40000000200 */
[----:B------:R-:W-:Y:S06]  /*85240*/  BAR.SYNC.DEFER_BLOCKING 0x0 ;  /* 0x0000000000007b1d */ /* 0x000fec0000010000 */
[----:B------:R-:W2:Y:S02]  /*85250*/  LDS.128 R40, [R2] ;  /* 0x0000000002287984 */ /* 0x000ea40000000c00 */
[----:B------:R-:W-:Y:S06]  /*85260*/  BAR.SYNC.DEFER_BLOCKING 0x0 ;  /* 0x0000000000007b1d */ /* 0x000fec0000010000 */
[----:B-1----:R1:W-:Y:S04]  /*85270*/  STL.64 [R1+0x500], R108 ;  /* 0x0005006c01007387 */ /* 0x0023e80000100a00 */
[----:B------:R3:W-:Y:S04]  /*85280*/  STL.64 [R1+0x508], R110 ;  /* 0x0005086e01007387 */ /* 0x0007e80000100a00 */
[----:B-1----:R-:W4:Y:S04]  /*85290*/  LDL.LU R108, [R1+0x1514] ;  /* 0x00151400016c7983 */ /* 0x002f280000300800 */
[----:B------:R-:W-:Y:S01]  /*852a0*/  STSM.16.M88.4 [R0], R116 ;  /* 0x0000007400007844 */ /* 0x000fe20000000200 */
[----:B------:R-:W-:Y:S06]  /*852b0*/  BAR.SYNC.DEFER_BLOCKING 0x0 ;  /* 0x0000000000007b1d */ /* 0x000fec0000010000 */
[----:B------:R-:W4:Y:S04]  /*852c0*/  LDL.LU R109, [R1+0x151c] ;  /* 0x00151c00016d7983 */ /* 0x000f280000300800 */
[----:B--2---:R1:W-:Y:S04]  /*852d0*/  STL.64 [R1+0x4f0], R40 ;  /* 0x0004f02801007387 */ /* 0x0043e80000100a00 */
[----:B------:R-:W-:Y:S04]  /*852e0*/  STL.64 [R1+0x4f8], R42 ;  /* 0x0004f82a01007387 */ /* 0x000fe80000100a00 */
[----:B---3--:R-:W4:Y:S04]  /*852f0*/  LDL.LU R110, [R1+0x1504] ;  /* 0x00150400016e7983 */ /* 0x008f280000300800 */
[----:B------:R-:W4:Y:S04]  /*85300*/  LDL.LU R111, [R1+0x150c] ;  /* 0x00150c00016f7983 */ /* 0x000f280000300800 */
[----:B------:R-:W2:Y:S04]  /*85310*/  LDS.128 R116, [R2] ;  /* 0x0000000002747984 */ /* 0x000ea80000000c00 */
[----:B-1----:R-:W3:Y:S04]  /*85320*/  LDL.LU R40, [R1+0x14f4] ;  /* 0x0014f40001287983 */ /* 0x002ee80000300800 */
[----:B------:R-:W3:Y:S01]  /*85330*/  LDL.LU R41, [R1+0x14fc] ;  /* 0x0014fc0001297983 */ /* 0x000ee20000300800 */
[----:B------:R-:W-:Y:S06]  /*85340*/  BAR.SYNC.DEFER_BLOCKING 0x0 ;  /* 0x0000000000007b1d */ /* 0x000fec0000010000 */
[----:B--2---:R-:W-:Y:S04]  /*85350*/  STL.64 [R1+0x4e0], R116 ;  /* 0x0004e07401007387 */ /* 0x004fe80000100a00 */
[----:B------:R-:W-:Y:S04]  /*85360*/  STL.64 [R1+0x4e8], R118 ;  /* 0x0004e87601007387 */ /* 0x000fe80000100a00 */
[----:B------:R-:W3:Y:S04]  /*85370*/  LDL.LU R42, [R1+0x14e4] ;  /* 0x0014e400012a7983 */ /* 0x000ee80000300800 */
[----:B------:R-:W3:Y:S04]  /*85380*/  LDL.LU R43, [R1+0x14ec] ;  /* 0x0014ec00012b7983 */ /* 0x000ee80000300800 */
[----:B----4-:R1:W-:Y:S01]  /*85390*/  STSM.16.M88.4 [R0], R108 ;  /* 0x0000006c00007844 */ /* 0x0103e20000000200 */
        /* <DEDUP_REMOVED lines=39> */
[----:B--2---:R1:W-:Y:S02]  /*85610*/  STSM.16.M88.4 [R0], R108 ;  /* 0x0000006c00007844 */ /* 0x0043e40000000200 */
[----:B-1----:R-:W-:-:S02]  /*85620*/  IMAD.MOV.U32 R108, RZ, RZ, R113 ;  /* 0x000000ffff6c7224 */ /* 0x002fc400078e0071 */
[----:B------:R-:W-:Y:S01]  /*85630*/  IMAD.MOV.U32 R109, RZ, RZ, R115 ;  /* 0x000000ffff6d7224 */ /* 0x000fe200078e0073 */
[----:B------:R-:W-:Y:S06]  /*85640*/  BAR.SYNC.DEFER_BLOCKING 0x0 ;  /* 0x0000000000007b1d */ /* 0x000fec0000010000 */
[----:B------:R-:W1:Y:S02]  /*85650*/  LDS.128 R112, [R2] ;  /* 0x0000000002707984 */ /* 0x000e640000000c00 */
[----:B------:R-:W-:Y:S06]  /*85660*/  BAR.SYNC.DEFER_BLOCKING 0x0 ;  /* 0x0000000000007b1d */ /* 0x000fec0000010000 */
[----:B---3--:R2:W-:Y:S02]  /*85670*/  STSM.16.M88.4 [R0], R40 ;  /* 0x0000002800007844 */ /* 0x0085e40000000200 */
[----:B--2---:R-:W-:-:S02]  /*85680*/  IMAD.MOV.U32 R40, RZ, RZ, R37 ;  /* 0x000000ffff287224 */ /* 0x004fc400078e0025 */
[----:B------:R-:W-:Y:S01]  /*85690*/  IMAD.MOV.U32 R41, RZ, RZ, R39 ;  /* 0x000000ffff297224 */ /* 0x000fe200078e0027 */
[----:B------:R-:W-:Y:S01]  /*856a0*/  BAR.SYNC.DEFER_BLOCKING 0x0 ;  /* 0x0000000000007b1d */ /* 0x000fe20000010000 */
[----:B------:R-:W-:Y:S02]  /*856b0*/  IMAD.MOV.U32 R110, RZ, RZ, R105 ;  /* 0x000000ffff6e7224 */ /* 0x000fe400078e0069 */
[----:B------:R-:W-:-:S03]  /*856c0*/  IMAD.MOV.U32 R111, RZ, RZ, R107 ;  /* 0x000000ffff6f7224 */ /* 0x000fc600078e006b */
[----:B------:R-:W2:Y:S02]  /*856d0*/  LDS.128 R36, [R2] ;  /* 0x0000000002247984 */ /* 0x000ea40000000c00 */
[----:B------:R-:W-:Y:S06]  /*856e0*/  BAR.SYNC.DEFER_BLOCKING 0x0 ;  /* 0x0000000000007b1d */ /* 0x000fec0000010000 */
[----:B------:R-:W-:Y:S02]  /*856f0*/  STSM.16.M88.4 [R0], R108 ;  /* 0x0000006c00007844 */ /* 0x000fe40000000200 */
[----:B------:R-:W-:Y:S01]  /*85700*/  BAR.SYNC.DEFER_BLOCKING 0x0 ;  /* 0x0000000000007b1d */ /* 0x000fe20000010000 */
[----:B------:R-:W-:-:S02]  /*85710*/  IMAD.MOV.U32 R42, RZ, RZ, R133 ;  /* 0x000000ffff2a7224 */ /* 0x000fc400078e0085 */
[----:B------:R-:W-:-:S03]  /*85720*/  IMAD.MOV.U32 R43, RZ, RZ, R135 ;  /* 0x000000ffff2b7224 */ /* 0x000fc600078e0087 */
[----:B------:R-:W3:Y:S02]  /*85730*/  LDS.128 R104, [R2] ;  /* 0x0000000002687984 */ /* 0x000ee40000000c00 */
[----:B------:R-:W-:Y:S06]  /*85740*/  BAR.SYNC.DEFER_BLOCKING 0x0 ;  /* 0x0000000000007b1d */ /* 0x000fec0000010000 */
[----:B-1----:R-:W-:Y:S04]  /*85750*/  STL.64 [R1+0x460], R112 ;  /* 0x0004607001007387 */ /* 0x002fe80000100a00 */
[----:B------:R-:W-:Y:S04]  /*85760*/  STL.64 [R1+0x468], R114 ;  /* 0x0004687201007387 */ /* 0x000fe80000100a00 */
[----:B------:R-:W-:Y:S04]  /*85770*/  STSM.16.M88.4 [R0], R40 ;  /* 0x0000002800007844 */ /* 0x000fe80000000200 */
[----:B--2---:R1:W-:Y:S04]  /*85780*/  STL.64 [R1+0x2d0], R36 ;  /* 0x0002d02401007387 */ /* 0x0043e80000100a00 */
[----:B------:R2:W-:Y:S04]  /*85790*/  STL.64 [R1+0x2d8], R38 ;  /* 0x0002d82601007387 */ /* 0x0005e80000100a00 */
[----:B-1----:R-:W4:Y:S04]  /*857a0*/  LDL.LU R36, [R1+0x1740] ;  /* 0x0017400001247983 */ /* 0x002f280000300800 */
[----:B------:R-:W4:Y:S04]  /*857b0*/  LDL.LU R37, [R1+0x1748] ;  /* 0x0017480001257983 */ /* 0x000f280000300800 */
[----:B---3--:R-:W-:Y:S04]  /*857c0*/  STL.64 [R1+0x1e0], R104 ;  /* 0x0001e06801007387 */ /* 0x008fe80000100a00 */
[----:B------:R-:W-:Y:S01]  /*857d0*/  STL.64 [R1+0x1e8], R106 ;  /* 0x0001e86a01007387 */ /* 0x000fe20000100a00 */
[----:B------:R-:W-:Y:S06]  /*857e0*/  BAR.SYNC.DEFER_BLOCKING 0x0 ;  /* 0x0000000000007b1d */ /* 0x000fec0000010000 */
[----:B--2---:R-:W4:Y:S04]  /*857f0*/  LDL.LU R38, [R1+0x1730] ;  /* 0x0017300001267983 */ /* 0x004f280000300800 */
[----:B------:R-:W4:Y:S04]  /*85800*/  LDL.LU R39, [R1+0x1738] ;  /* 0x0017380001277983 */ /* 0x000f280000300800 */
[----:B------:R-:W2:Y:S04]  /*85810*/  LDL.LU R40, [R1+0x1720] ;  /* 0x0017200001287983 */ /* 0x000ea80000300800 */
[----:B------:R-:W2:Y:S04]  /*85820*/  LDL.LU R41, [R1+0x1728] ;  /* 0x0017280001297983 */ /* 0x000ea80000300800 */
[----:B------:R-:W1:Y:S01]  /*85830*/  LDS.128 R104, [R2] ;  /* 0x0000000002687984 */ /* 0x000e620000000c00 */
[----:B------:R-:W-:Y:S06]  /*85840*/  BAR.SYNC.DEFER_BLOCKING 0x0 ;  /* 0x0000000000007b1d */ /* 0x000fec0000010000 */
[----:B-1----:R-:W-:Y:S04]  /*85850*/  STL.64 [R1+0x1d0], R104 ;  /* 0x0001d06801007387 */ /* 0x002fe80000100a00 */
[----:B------:R-:W-:Y:S04]  /*85860*/  STL.64 [R1+0x1d8], R106 ;  /* 0x0001d86a01007387 */ /* 0x000fe80000100a00 */
[----:B------:R-:W2:Y:S04]  /*85870*/  LDL.LU R42, [R1+0x1710] ;  /* 0x00171000012a7983 */ /* 0x000ea80000300800 */
[----:B------:R-:W2:Y:S04]  /*85880*/  LDL.LU R43, [R1+0x1718] ;  /* 0x00171800012b7983 */ /* 0x000ea80000300800 */
[----:B----4-:R1:W-:Y:S01]  /*85890*/  STSM.16.M88.4 [R0], R36 ;  /* 0x0000002400007844 */ /* 0x0103e20000000200 */
        /* <DEDUP_REMOVED lines=45> */
[----:B-1----:R-:W-:-:S02]  /*85b70*/  IMAD.MOV.U32 R36, RZ, RZ, R200 ;  /* 0x000000ffff247224 */ /* 0x002fc400078e00c8 */
[----:B------:R-:W-:-:S03]  /*85b80*/  IMAD.MOV.U32 R37, RZ, RZ, R202 ;  /* 0x000000ffff257224 */ /* 0x000fc600078e00ca */
[----:B------:R-:W1:Y:S01]  /*85b90*/  LDS.128 R40, [R2] ;  /* 0x0000000002287984 */ /* 0x000e620000000c00 */
[----:B------:R-:W-:Y:S02]  /*85ba0*/  IMAD.MOV.U32 R38, RZ, RZ, R92 ;  /* 0x000000ffff267224 */ /* 0x000fe400078e005c */
[----:B------:R-:W-:Y:S01]  /*85bb0*/  IMAD.MOV.U32 R39, RZ, RZ, R94 ;  /* 0x000000ffff277224 */ /* 0x000fe200078e005e */
[----:B------:R-:W-:Y:S06]  /*85bc0*/  BAR.SYNC.DEFER_BLOCKING 0x0 ;  /* 0x0000000000007b1d */ /* 0x000fec0000010000 */
[----:B------:R-:W-:Y:S02]  /*85bd0*/  STSM.16.M88.4 [R0], R36 ;  /* 0x0000002400007844 */ /* 0x000fe40000000200 */
[----:B------:R-:W-:Y:S06]  /*85be0*/  BAR.SYNC.DEFER_BLOCKING 0x0 ;  /* 0x0000000000007b1d */ /* 0x000fec0000010000 */
[----:B------:R-:W2:Y:S04]  /*85bf0*/  LDS.128 R36, [R2] ;  /* 0x0000000002247984 */ /* 0x000ea80000000c00 */
[----:B---3--:R3:W-:Y:S04]  /*85c00*/  STL.64 [R1+0x600], R104 ;  /* 0x0006006801007387 */ /* 0x0087e80000100a00 */
[----:B------:R4:W-:Y:S01]  /*85c10*/  STL.64 [R1+0x608], R106 ;  /* 0x0006086a01007387 */ /* 0x0009e20000100a00 */
[----:B---3--:R-:W-:-:S02]  /*85c20*/  IMAD.MOV.U32 R104, RZ, RZ, R32 ;  /* 0x000000ffff687224 */ /* 0x008fc400078e0020 */
[----:B------:R-:W-:Y:S02]  /*85c30*/  IMAD.MOV.U32 R105, RZ, RZ, R34 ;  /* 0x000000ffff697224 */ /* 0x000fe400078e0022 */
[----:B----4-:R-:W-:Y:S02]  /*85c40*/  IMAD.MOV.U32 R106, RZ, RZ, R96 ;  /* 0x000000ffff6a7224 */ /* 0x010fe400078e0060 */
[----:B------:R-:W-:Y:S01]  /*85c50*/  IMAD.MOV.U32 R107, RZ, RZ, R98 ;  /* 0x000000ffff6b7224 */ /* 0x000fe200078e0062 */
        /* <DEDUP_REMOVED lines=59> */
[----:B--2---:R-:W-:Y:S01]  /*86010*/  STSM.16.M88.4 [R0], R40 ;  /* 0x0000002800007844 */ /* 0x004fe20000000200 */
        /* <DEDUP_REMOVED lines=9> */
[----:B------:R-:W2:Y:S01]  /*860b0*/  LDS.128 R32, [R2] ;  /* 0x0000000002207984 */ /* 0x000ea20000000c00 */
[----:B------:R-:W-:Y:S02]  /*860c0*/  IMAD.MOV.U32 R42, RZ, RZ, R93 ;  /* 0x000000ffff2a7224 */ /* 0x000fe400078e005d */
[----:B------:R-:W-:Y:S01]  /*860d0*/  IMAD.MOV.U32 R43, RZ, RZ, R95 ;  /* 0x000000ffff2b7224 */ /* 0x000fe200078e005f */
        /* <DEDUP_REMOVED lines=162> */
[----:B------:R-:W-:Y:S06]  /*86b00*/  BAR.SYNC.DEFER_BLOCKING 0x0 ;  /* 0x0000000000007b1d */ /* 0x000fec0000010000 */
[----:B------:R-:W3:Y:S04]  /*86b10*/  LDS.128 R36, [R2] ;  /* 0x0000000002247984 */ /* 0x000ee80000000c00 */
[----:B-1----:R-:W-:Y:S04]  /*86b20*/  STL.64 [R1+0x630], R40 ;  /* 0x0006302801007387 */ /* 0x002fe80000100a00 */
[----:B------:R-:W-:Y:S04]  /*86b30*/  STL.64 [R1+0x638], R42 ;  /* 0x0006382a01007387 */ /* 0x000fe80000100a00 */
[----:B--2---:R1:W-:Y:S04]  /*86b40*/  STL.64 [R1+0x440], R28 ;  /* 0x0004401c01007387 */ /* 0x0043e80000100a00 */
[----:B------:R2:W-:Y:S04]  /*86b50*/  STL.64 [R1+0x448], R30 ;  /* 0x0004481e01007387 */ /* 0x0005e80000100a00 */
[----:B-1----:R-:W4:Y:S04]  /*86b60*/  LDL.LU R28, [R1+0x19c0] ;  /* 0x0019c000011c7983 */ /* 0x002f280000300800 */
[----:B------:R-:W4:Y:S04]  /*86b70*/  LDL.LU R29, [R1+0x19c8] ;  /* 0x0019c800011d7983 */ /* 0x000f280000300800 */
[----:B---3--:R-:W-:Y:S04]  /*86b80*/  STL.64 [R1+0x2b0], R36 ;  /* 0x0002b02401007387 */ /* 0x008fe80000100a00 */
[----:B------:R-:W-:Y:S04]  /*86b90*/  STL.64 [R1+0x2b8], R38 ;  /* 0x0002b82601007387 */ /* 0x000fe80000100a00 */
[----:B--2---:R-:W4:Y:S04]  /*86ba0*/  LDL.LU R30, [R1+0x19b0] ;  /* 0x0019b000011e7983 */ /* 0x004f280000300800 */
[----:B------:R-:W4:Y:S01]  /*86bb0*/  LDL.LU R31, [R1+0x19b8] ;  /* 0x0019b800011f7983 */ /* 0x000f220000300800 */
[----:B------:R-:W-:Y:S01]  /*86bc0*/  BAR.SYNC.DEFER_BLOCKING 0x0 ;  /* 0x0000000000007b1d */ /* 0x000fe20000010000 */
[----:B------:R-:W-:-:S02]  /*86bd0*/  IMAD.MOV.U32 R34, RZ, RZ, R101 ;  /* 0x000000ffff227224 */ /* 0x000fc400078e0065 */
[----:B------:R-:W-:-:S05]  /*86be0*/  IMAD.MOV.U32 R35, RZ, RZ, R103 ;  /* 0x000000ffff237224 */ /* 0x000fca00078e0067 */
[----:B------:R1:W-:Y:S01]  /*86bf0*/  STSM.16.M88.4 [R0], R32 ;  /* 0x0000002000007844 */ /* 0x0003e20000000200 */
        /* <DEDUP_REMOVED lines=63> */
[----:B-1----:R1:W-:Y:S04]  /*86ff0*/  STL.64 [R1+0x750], R32 ;  /* 0x0007502001007387 */ /* 0x0023e80000100a00 */
[----:B------:R-:W-:Y:S04]  /*87000*/  STL.64 [R1+0x758], R34 ;  /* 0x0007582201007387 */ /* 0x000fe80000100a00 */
[----:B-1----:R-:W2:Y:S04]  /*87010*/  LDL.LU R32, [R1+0x19c4] ;  /* 0x0019c40001207983 */ /* 0x002ea80000300800 */
[----:B------:R-:W2:Y:S04]  /*87020*/  LDL.LU R33, [R1+0x19cc] ;  /* 0x0019cc0001217983 */ /* 0x000ea80000300800 */
[----:B---3--:R-:W-:Y:S01]  /*87030*/  STSM.16.M88.4 [R0], R28 ;  /* 0x0000001c00007844 */ /* 0x008fe20000000200 */
[----:B------:R-:W-:Y:S06]  /*87040*/  BAR.SYNC.DEFER_BLOCKING 0x0 ;  /* 0x0000000000007b1d */ /* 0x000fec0000010000 */
[----:B------:R-:W1:Y:S04]  /*87050*/  LDS.128 R28, [R2] ;  /* 0x00000000021c7984 */ /* 0x000e680000000c00 */
[----:B-1----:R1:W-:Y:S04]  /*87060*/  STL.64 [R1+0x740], R28 ;  /* 0x0007401c01007387 */ /* 0x0023e80000100a00 */
[----:B------:R-:W-:Y:S04]  /*87070*/  STL.64 [R1+0x748], R30 ;  /* 0x0007481e01007387 */ /* 0x000fe80000100a00 */
[----:B------:R-:W2:Y:S04]  /*87080*/  LDL.LU R34, [R1+0x19b4] ;  /* 0x0019b40001227983 */ /* 0x000ea80000300800 */
[----:B------:R-:W2:Y:S01]  /*87090*/  LDL.LU R35, [R1+0x19bc] ;  /* 0x0019bc0001237983 */ /* 0x000ea20000300800 */
[----:B------:R-:W-:Y:S01]  /*870a0*/  BAR.SYNC.DEFER_BLOCKING 0x0 ;  /* 0x0000000000007b1d */ /* 0x000fe20000010000 */
[----:B------:R-:W-:-:S02]  /*870b0*/  IMAD.MOV.U32 R36, RZ, RZ, R248 ;  /* 0x000000ffff247224 */ /* 0x000fc400078e00f8 */
[----:B------:R-:W-:Y:S02]  /*870c0*/  IMAD.MOV.U32 R37, RZ, RZ, R250 ;  /* 0x000000ffff257224 */ /* 0x000fe400078e00fa */
[----:B------:R-:W-:Y:S02]  /*870d0*/  IMAD.MOV.U32 R38, RZ, RZ, R20 ;  /* 0x000000ffff267224 */ /* 0x000fe400078e0014 */
[----:B------:R-:W-:Y:S01]  /*870e0*/  IMAD.MOV.U32 R39, RZ, RZ, R22 ;  /* 0x000000ffff277224 */ /* 0x000fe200078e0016 */
[----:B-1----:R-:W3:Y:S04]  /*870f0*/  LDL.LU R28, [R1+0x19a4] ;  /* 0x0019a400011c7983 */ /* 0x002ee80000300800 */
[----:B------:R-:W3:Y:S04]  /*87100*/  LDL.LU R29, [R1+0x19ac] ;  /* 0x0019ac00011d7983 */ /* 0x000ee80000300800 */
[----:B------:R-:W-:Y:S01]  /*87110*/  STSM.16.M88.4 [R0], R36 ;  /* 0x0000002400007844 */ /* 0x000fe20000000200 */
[----:B------:R-:W-:Y:S06]  /*87120*/  BAR.SYNC.DEFER_BLOCKING 0x0 ;  /* 0x0000000000007b1d */ /* 0x000fec0000010000 */
[----:B------:R-:W1:Y:S02]  /*87130*/  LDS.128 R36, [R2] ;  /* 0x0000000002247984 */ /* 0x000e640000000c00 */
        /* <DEDUP_REMOVED lines=60> */
[----:B------:R-:W-:-:S03]  /*87500*/  IMAD.MOV.U32 R31, RZ, RZ, R23 ;  /* 0x000000ffff1f7224 */ /* 0x000fc600078e0017 */
[----:B---3--:R-:W-:Y:S04]  /*87510*/  STL.64 [R1+0x1a0], R36 ;  /* 0x0001a02401007387 */ /* 0x008fe80000100a00 */
[----:B------:R-:W-:Y:S04]  /*87520*/  STL.64 [R1+0x1a8], R38 ;  /* 0x0001a82601007387 */ /* 0x000fe80000100a00 */
[----:B------:R-:W3:Y:S04]  /*87530*/  LDL.LU R20, [R1+0x1d60] ;  /* 0x001d600001147983 */ /* 0x000ee80000300800 */
[----:B------:R-:W3:Y:S04]  /*87540*/  LDL.LU R21, [R1+0x1d68] ;  /* 0x001d680001157983 */ /* 0x000ee80000300800 */
[----:B--2---:R-:W-:Y:S01]  /*87550*/  STSM.16.M88.4 [R0], R32 ;  /* 0x0000002000007844 */ /* 0x004fe20000000200 */
[----:B------:R-:W-:Y:S06]  /*87560*/  BAR.SYNC.DEFER_BLOCKING 0x0 ;  /* 0x0000000000007b1d */ /* 0x000fec0000010000 */
[----:B------:R-:W1:Y:S04]  /*87570*/  LDS.128 R32, [R2] ;  /* 0x0000000002207984 */ /* 0x000e680000000c00 */
[----:B-1----:R-:W-:Y:S04]  /*87580*/  STL.64 [R1+0x30], R32 ;  /* 0x0000302001007387 */ /* 0x002fe80000100a00 */
[----:B------:R-:W-:Y:S04]  /*87590*/  STL.64 [R1+0x38], R34 ;  /* 0x0000382201007387 */ /* 0x000fe80000100a00 */
[----:B------:R-:W3:Y:S04]  /*875a0*/  LDL.LU R22, [R1+0x1b50] ;  /* 0x001b500001167983 */ /* 0x000ee80000300800 */
[----:B------:R-:W3:Y:S01]  /*875b0*/  LDL.LU R23, [R1+0x1b58] ;  /* 0x001b580001177983 */ /* 0x000ee20000300800 */
        /* <DEDUP_REMOVED lines=61> */
[----:B------:R-:W3:Y:S04]  /*87990*/  LDL.LU R22, [R1] ;  /* 0x0000000001167983 */ /* 0x000ee80000300800 */
[----:B------:R-:W3:Y:S04]  /*879a0*/  LDL.LU R23, [R1+0x8] ;  /* 0x0000080001177983 */ /* 0x000ee80000300800 */
[----:B--2---:R-:W-:Y:S01]  /*879b0*/  STSM.16.M88.4 [R0], R28 ;  /* 0x0000001c00007844 */ /* 0x004fe20000000200 */
[----:B------:R-:W-:Y:S06]  /*879c0*/  BAR.SYNC.DEFER_BLOCKING 0x0 ;  /* 0x0000000000007b1d */ /* 0x000fec0000010000 */
[----:B------:R-:W1:Y:S02]  /*879d0*/  LDS.128 R32, [R2] ;  /* 0x0000000002207984 */ /* 0x000e640000000c00 */
[----:B------:R-:W-:Y:S06]  /*879e0*/  BAR.SYNC.DEFER_BLOCKING 0x0 ;  /* 0x0000000000007b1d */ /* 0x000fec0000010000 */
[----:B-1----:R-:W-:Y:S04]  /*879f0*/  STL.64 [R1+0x820], R32 ;  /* 0x0008202001007387 */ /* 0x002fe80000100a00 */
[----:B------:R-:W-:Y:S04]  /*87a00*/  STL.64 [R1+0x828], R34 ;  /* 0x0008282201007387 */ /* 0x000fe80000100a00 */
[----:B---3--:R1:W-:Y:S01]  /*87a10*/  STSM.16.M88.4 [R0], R20 ;  /* 0x0000001400007844 */ /* 0x0083e20000000200 */
[----:B------:R-:W-:Y:S06]  /*87a20*/  BAR.SYNC.DEFER_BLOCKING 0x0 ;  /* 0x0000000000007b1d */ /* 0x000fec0000010000 */
[----:B-1----:R-:W2:Y:S04]  /*87a30*/  LDL.LU R20, [R1+0x1d64] ;  /* 0x001d640001147983 */ /* 0x002ea80000300800 */
[----:B------:R-:W2:Y:S04]  /*87a40*/  LDL.LU R21, [R1+0x1d6c] ;  /* 0x001d6c0001157983 */ /* 0x000ea80000300800 */
[----:B------:R-:W1:Y:S04]  /*87a50*/  LDS.128 R32, [R2] ;  /* 0x0000000002207984 */ /* 0x000e680000000c00 */
[----:B-1----:R-:W-:Y:S04]  /*87a60*/  STL.64 [R1+0x810], R32 ;  /* 0x0008102001007387 */ /* 0x002fe80000100a00 */
[----:B------:R-:W-:Y:S04]  /*87a70*/  STL.64 [R1+0x818], R34 ;  /* 0x0008182201007387 */ /* 0x000fe80000100a00 */
[----:B------:R-:W2:Y:S04]  /*87a80*/  LDL.LU R22, [R1+0x1b54] ;  /* 0x001b540001167983 */ /* 0x000ea80000300800 */
[----:B------:R-:W2:Y:S01]  /*87a90*/  LDL.LU R23, [R1+0x1b5c] ;  /* 0x001b5c0001177983 */ /* 0x000ea20000300800 */
[----:B------:R-:W-:Y:S01]  /*87aa0*/  BAR.SYNC.DEFER_BLOCKING 0x0 ;  /* 0x0000000000007b1d */ /* 0x000fe20000010000 */
[----:B------:R-:W-:-:S02]  /*87ab0*/  IMAD.MOV.U32 R28, RZ, RZ, R204 ;  /* 0x000000ffff1c7224 */ /* 0x000fc400078e00cc */
[----:B------:R-:W-:Y:S02]  /*87ac0*/  IMAD.MOV.U32 R29, RZ, RZ, R206 ;  /* 0x000000ffff1d7224 */ /* 0x000fe400078e00ce */
[----:B------:R-:W-:Y:S02]  /*87ad0*/  IMAD.MOV.U32 R30, RZ, RZ, R24 ;  /* 0x000000ffff1e7224 */ /* 0x000fe400078e0018 */
[----:B------:R-:W-:-:S05]  /*87ae0*/  IMAD.MOV.U32 R31, RZ, RZ, R26 ;  /* 0x000000ffff1f7224 */ /* 0x000fca00078e001a */
[----:B------:R1:W-:Y:S01]  /*87af0*/  STSM.16.M88.4 [R0], R28 ;  /* 0x0000001c00007844 */ /* 0x0003e20000000200 */
        /* <DEDUP_REMOVED lines=67> */
[----:B--2---:R1:W-:Y:S01]  /*87f30*/  STSM.16.M88.4 [R0], R20 ;  /* 0x0000001400007844 */ /* 0x0043e20000000200 */
[----:B------:R-:W-:Y:S06]  /*87f40*/  BAR.SYNC.DEFER_BLOCKING 0x0 ;  /* 0x0000000000007b1d */ /* 0x000fec0000010000 */
[----:B-1----:R-:W2:Y:S04]  /*87f50*/  LDL.LU R20, [R1+0x1d80] ;  /* 0x001d800001147983 */ /* 0x002ea80000300800 */
[----:B------:R-:W2:Y:S04]  /*87f60*/  LDL.LU R21, [R1+0x1d88] ;  /* 0x001d880001157983 */ /* 0x000ea80000300800 */
[----:B------:R-:W1:Y:S04]  /*87f70*/  LDS.128 R24, [R2] ;  /* 0x0000000002187984 */ /* 0x000e680000000c00 */
[----:B-1----:R1:W-:Y:S04]  /*87f80*/  STL.64 [R1+0x290], R24 ;  /* 0x0002901801007387 */ /* 0x0023e80000100a00 */
[----:B------:R-:W-:Y:S04]  /*87f90*/  STL.64 [R1+0x298], R26 ;  /* 0x0002981a01007387 */ /* 0x000fe80000100a00 */
[----:B------:R-:W2:Y:S04]  /*87fa0*/  LDL.LU R22, [R1+0x1cc0] ;  /* 0x001cc00001167983 */ /* 0x000ea80000300800 */
[----:B------:R-:W2:Y:S01]  /*87fb0*/  LDL.LU R23, [R1+0x1cc8] ;  /* 0x001cc80001177983 */ /* 0x000ea20000300800 */
[----:B------:R-:W-:Y:S01]  /*87fc0*/  BAR.SYNC.DEFER_BLOCKING 0x0 ;  /* 0x0000000000007b1d */ /* 0x000fe20000010000 */
[----:B------:R-:W-:-:S02]  /*87fd0*/  IMAD.MOV.U32 R28, RZ, RZ, R205 ;  /* 0x000000ffff1c7224 */ /* 0x000fc400078e00cd */
[----:B------:R-:W-:-:S03]  /*87fe0*/  IMAD.MOV.U32 R29, RZ, RZ, R207 ;  /* 0x000000ffff1d7224 */ /* 0x000fc600078e00cf */
        /* <DEDUP_REMOVED lines=68> */
[----:B--2---:R1:W-:Y:S01]  /*88430*/  STSM.16.M88.4 [R0], R20 ;  /* 0x0000001400007844 */ /* 0x0043e20000000200 */
        /* <DEDUP_REMOVED lines=10> */
[----:B------:R-:W-:-:S05]  /*884e0*/  IMAD.MOV.U32 R27, RZ, RZ, R18 ;  /* 0x000000ffff1b7224 */ /* 0x000fca00078e0012 */
        /* <DEDUP_REMOVED lines=867> */
[----:B------:R-:W-:Y:S01]  /*8bb20*/  STL.64 [R1+0x248], R30 ;  /* 0x0002481e01007387 */ /* 0x000fe20000100a00 */
[----:B------:R-:W-:-:S02]  /*8bb30*/  IMAD.MOV.U32 R26, RZ, RZ, R81 ;  /* 0x000000ffff1a7224 */ /* 0x000fc400078e0051 */
[----:B------:R-:W-:Y:S01]  /*8bb40*/  IMAD.MOV.U32 R27, RZ, RZ, R83 ;  /* 0x000000ffff1b7224 */ /* 0x000fe200078e0053 */
        /* <DEDUP_REMOVED lines=168> */
[----:B------:R-:W-:Y:S04]  /*8c5d0*/  STL.64 [R1+0x208], R30 ;  /* 0x0002081e01007387 */ /* 0x000fe80000100a00 */
[----:B------:R-:W2:Y:S01]  /*8c5e0*/  LDL.LU R22, [R1+0x25d0] ;  /* 0x0025d00001167983 */ /* 0x000ea20000300800 */
[----:B------:R-:W-:Y:S06]  /*8c5f0*/  BAR.SYNC.DEFER_BLOCKING 0x0 ;  /* 0x0000000000007b1d */ /* 0x000fec0000010000 */
        /* <DEDUP_REMOVED lines=16> */
[----:B---3--:R1:W-:Y:S04]  /*8c700*/  STSM.16.M88.4 [R0], R24 ;  /* 0x0000001800007844 */ /* 0x0083e80000000200 */
[----:B------:R-:W-:Y:S04]  /*8c710*/  STL.64 [R1+0x11f8], R30 ;  /* 0x0011f81e01007387 */ /* 0x000fe80000100a00 */
[----:B------:R-:W2:Y:S01]  /*8c720*/  LDL.LU R22, [R1+0x1f10] ;  /* 0x001f100001167983 */ /* 0x000ea20000300800 */
[----:B------:R-:W-:Y:S06]  /*8c730*/  BAR.SYNC.DEFER_BLOCKING 0x0 ;  /* 0x0000000000007b1d */ /* 0x000fec0000010000 */
[----:B------:R-:W2:Y:S04]  /*8c740*/  LDL.LU R23, [R1+0x1f18] ;  /* 0x001f180001177983 */ /* 0x000ea80000300800 */
        /* <DEDUP_REMOVED lines=939> */
[----:B------:R-:W2:Y:S04]  /*90200*/  LDL.LU R23, [R1+0x2578] ;  /* 0x0025780001177983 */ /* 0x000ea80000300800 */
[----:B-1----:R-:W3:Y:S04]  /*90210*/  LDL.LU R24, [R1+0x23f0] ;  /* 0x0023f00001187983 */ /* 0x002ee80000300800 */
[----:B------:R-:W1:Y:S01]  /*90220*/  LDS.128 R28, [R2] ;  /* 0x00000000021c7984 */ /* 0x000e620000000c00 */
[----:B------:R-:W-:Y:S06]  /*90230*/  BAR.SYNC.DEFER_BLOCKING 0x0 ;  /* 0x0000000000007b1d */ /* 0x000fec0000010000 */
[----:B-1----:R-:W-:Y:S04]  /*90240*/  STL.64 [R1+0xcc0], R28 ;  /* 0x000cc01c01007387 */ /* 0x002fe80000100a00 */
[----:B------:R-:W-:Y:S04]  /*90250*/  STL.64 [R1+0xcc8], R30 ;  /* 0x000cc81e01007387 */ /* 0x000fe80000100a00 */
[----:B------:R-:W3:Y:S04]  /*90260*/  LDL.LU R25, [R1+0x23f8] ;  /* 0x0023f80001197983 */ /* 0x000ee80000300800 */
[----:B------:R-:W3:Y:S04]  /*90270*/  LDL.LU R26, [R1+0x2280] ;  /* 0x00228000011a7983 */ /* 0x000ee80000300800 */
[----:B------:R-:W3:Y:S04]  /*90280*/  LDL.LU R27, [R1+0x2288] ;  /* 0x00228800011b7983 */ /* 0x000ee80000300800 */
[----:B--2---:R1:W-:Y:S01]  /*90290*/  STSM.16.M88.4 [R0], R20 ;  /* 0x0000001400007844 */ /* 0x0043e20000000200 */
[----:B------:R-:W-:Y:S06]  /*902a0*/  BAR.SYNC.DEFER_BLOCKING 0x0 ;  /* 0x0000000000007b1d */ /* 0x000fec0000010000 */
[----:B-1----:R-:W2:Y:S04]  /*902b0*/  LDL.LU R20, [R1+0x2010] ;  /* 0x0020100001147983 */ /* 0x002ea80000300800 */
[----:B------:R-:W1:Y:S01]  /*902c0*/  LDS.128 R28, [R2] ;  /* 0x00000000021c7984 */ /* 0x000e620000000c00 */
[----:B------:R-:W-:Y:S06]  /*902d0*/  BAR.SYNC.DEFER_BLOCKING 0x0 ;  /* 0x0000000000007b1d */ /* 0x000fec0000010000 */
[----:B-1----:R1:W-:Y:S04]  /*902e0*/  STL.64 [R1+0x18c0], R28 ;  /* 0x0018c01c01007387 */ /* 0x0023e80000100a00 */
[----:B---3--:R-:W-:Y:S04]  /*902f0*/  STSM.16.M88.4 [R0], R24 ;  /* 0x0000001800007844 */ /* 0x008fe80000000200 */
        /* <DEDUP_REMOVED lines=8> */
[----:B-1----:R1:W-:Y:S04]  /*90380*/  STL.64 [R1+0x18b0], R24 ;  /* 0x0018b01801007387 */ /* 0x0023e80000100a00 */
[----:B------:R-:W-:Y:S04]  /*90390*/  STL.64 [R1+0x18b8], R26 ;  /* 0x0018b81a01007387 */ /* 0x000fe80000100a00 */
[----:B------:R-:W3:Y:S04]  /*903a0*/  LDL.LU R29, [R1+0x1d48] ;  /* 0x001d4800011d7983 */ /* 0x000ee80000300800 */
[----:B------:R-:W3:Y:S04]  /*903b0*/  LDL.LU R30, [R1+0xf10] ;  /* 0x000f1000011e7983 */ /* 0x000ee80000300800 */
[----:B------:R-:W3:Y:S04]  /*903c0*/  LDL.LU R31, [R1+0xf18] ;  /* 0x000f1800011f7983 */ /* 0x000ee80000300800 */
[----:B-1----:R-:W4:Y:S04]  /*903d0*/  LDL.LU R24, [R1+0x13b0] ;  /* 0x0013b00001187983 */ /* 0x002f280000300800 */
[----:B--2---:R-:W-:Y:S01]  /*903e0*/  STSM.16.M88.4 [R0], R20 ;  /* 0x0000001400007844 */ /* 0x004fe20000000200 */
[----:B------:R-:W-:Y:S06]  /*903f0*/  BAR.SYNC.DEFER_BLOCKING 0x0 ;  /* 0x0000000000007b1d */ /* 0x000fec0000010000 */
[----:B------:R-:W1:Y:S02]  /*90400*/  LDS.128 R20, [R2] ;  /* 0x0000000002147984 */ /* 0x000e640000000c00 */
[----:B------:R-:W-:Y:S06]  /*90410*/  BAR.SYNC.DEFER_BLOCKING 0x0 ;  /* 0x0000000000007b1d */ /* 0x000fec0000010000 */
[----:B-1----:R1:W-:Y:S04]  /*90420*/  STL.64 [R1+0x18a0], R20 ;  /* 0x0018a01401007387 */ /* 0x0023e80000100a00 */
[----:B---3--:R-:W-:Y:S04]  /*90430*/  STSM.16.M88.4 [R0], R28 ;  /* 0x0000001c00007844 */ /* 0x008fe80000000200 */
[----:B------:R-:W-:Y:S04]  /*90440*/  STL.64 [R1+0x18a8], R22 ;  /* 0x0018a81601007387 */ /* 0x000fe80000100a00 */
[----:B------:R-:W4:Y:S01]  /*90450*/  LDL.LU R25, [R1+0x13b8] ;  /* 0x0013b80001197983 */ /* 0x000f220000300800 */
[----:B------:R-:W-:Y:S06]  /*90460*/  BAR.SYNC.DEFER_BLOCKING 0x0 ;  /* 0x0000000000007b1d */ /* 0x000fec0000010000 */
[----:B------:R-:W4:Y:S04]  /*90470*/  LDL.LU R26, [R1+0x19e0] ;  /* 0x0019e000011a7983 */ /* 0x000f280000300800 */
[----:B------:R-:W4:Y:S04]  /*90480*/  LDL.LU R27, [R1+0x19e8] ;  /* 0x0019e800011b7983 */ /* 0x000f280000300800 */
[----:B-1----:R-:W2:Y:S04]  /*90490*/  LDL.LU R20, [R1+0x17e0] ;  /* 0x0017e00001147983 */ /* 0x002ea80000300800 */
[----:B------:R-:W1:Y:S01]  /*904a0*/  LDS.128 R28, [R2] ;  /* 0x00000000021c7984 */ /* 0x000e620000000c00 */
[----:B------:R-:W-:Y:S06]  /*904b0*/  BAR.SYNC.DEFER_BLOCKING 0x0 ;  /* 0x0000000000007b1d */ /* 0x000fec0000010000 */
[----:B-1----:R-:W-:Y:S04]  /*904c0*/  STL.64 [R1+0x1890], R28 ;  /* 0x0018901c01007387 */ /* 0x002fe80000100a00 */
[----:B------:R-:W-:Y:S04]  /*904d0*/  STL.64 [R1+0x1898], R30 ;  /* 0x0018981e01007387 */ /* 0x000fe80000100a00 */
[----:B------:R-:W2:Y:S04]  /*904e0*/  LDL.LU R21, [R1+0x17e8] ;  /* 0x0017e80001157983 */ /* 0x000ea80000300800 */
[----:B------:R-:W2:Y:S04]  /*904f0*/  LDL.LU R22, [R1+0x1610] ;  /* 0x0016100001167983 */ /* 0x000ea80000300800 */
[----:B------:R-:W2:Y:S04]  /*90500*/  LDL.LU R23, [R1+0x1618] ;  /* 0x0016180001177983 */ /* 0x000ea80000300800 */
[----:B----4-:R-:W-:Y:S01]  /*90510*/  STSM.16.M88.4 [R0], R24 ;  /* 0x0000001800007844 */ /* 0x010fe20000000200 */
[----:B------:R-:W-:Y:S06]  /*90520*/  BAR.SYNC.DEFER_BLOCKING 0x0 ;  /* 0x0000000000007b1d */ /* 0x000fec0000010000 */
[----:B------:R-:W1:Y:S02]  /*90530*/  LDS.128 R24, [R2] ;  /* 0x0000000002187984 */ /* 0x000e640000000c00 */
[----:B------:R-:W-:Y:S06]  /*90540*/  BAR.SYNC.DEFER_BLOCKING 0x0 ;  /* 0x0000000000007b1d */ /* 0x000fec0000010000 */
[----:B-1----:R-:W-:Y:S04]  /*90550*/  STL.64 [R1+0x1880], R24 ;  /* 0x0018801801007387 */ /* 0x002fe80000100a00 */
[----:B--2---:R1:W-:Y:S04]  /*90560*/  STSM.16.M88.4 [R0], R20 ;  /* 0x0000001400007844 */ /* 0x0043e80000000200 */
[----:B------:R-:W-:Y:S01]  /*90570*/  STL.64 [R1+0x1888], R26 ;  /* 0x0018881a01007387 */ /* 0x000fe20000100a00 */
[----:B------:R-:W-:Y:S06]  /*90580*/  BAR.SYNC.DEFER_BLOCKING 0x0 ;  /* 0x0000000000007b1d */ /* 0x000fec0000010000 */
[----:B-1----:R-:W2:Y:S04]  /*90590*/  LDL.LU R20, [R1+0x1410] ;  /* 0x0014100001147983 */ /* 0x002ea80000300800 */
[----:B------:R-:W2:Y:S04]  /*905a0*/  LDL.LU R21, [R1+0x1418] ;  /* 0x0014180001157983 */ /* 0x000ea80000300800 */
[----:B------:R-:W2:Y:S04]  /*905b0*/  LDL.LU R22, [R1+0x11b0] ;  /* 0x0011b00001167983 */ /* 0x000ea80000300800 */
[----:B------:R-:W2:Y:S04]  /*905c0*/  LDL.LU R23, [R1+0x11b8] ;  /* 0x0011b80001177983 */ /* 0x000ea80000300800 */
        /* <DEDUP_REMOVED lines=352> */
[----:B-1----:R1:W-:Y:S04]  /*91bd0*/  STL.64 [R1+0x19c0], R24 ;  /* 0x0019c01801007387 */ /* 0x0023e80000100a00 */
[----:B------:R-:W-:Y:S01]  /*91be0*/  STL.64 [R1+0x19c8], R26 ;  /* 0x0019c81a01007387 */ /* 0x000fe20000100a00 */
[----:B------:R-:W-:-:S02]  /*91bf0*/  ISETP.LT.AND P2, PT, R162, UR6, !P1 ;  /* 0x00000006a2007c0c */ /* 0x000fc4000cf41270 */
[----:B------:R-:W-:Y:S02]  /*91c00*/  ISETP.LT.AND P4, PT, R161, UR4, !P1 ;  /* 0x00000004a1007c0c */ /* 0x000fe4000cf81270 */
[----:B------:R-:W-:Y:S02]  /*91c10*/  LOP3.LUT R3, R3, 0xffffbfff, RZ, 0xc0, !PT ;  /* 0xffffbfff03037812 */ /* 0x000fe400078ec0ff */
[----:B------:R-:W-:Y:S01]  /*91c20*/  ISETP.LT.AND P3, PT, R160, UR22, !P1 ;  /* 0x00000016a0007c0c */ /* 0x000fe2000cf61270 */
[----:B------:R-:W-:Y:S01]  /*91c30*/  VIADD R19, R166, 0x3d ;  /* 0x0000003da6137836 */ /* 0x000fe20000000000 */
[----:B------:R-:W-:Y:S01]  /*91c40*/  LOP3.LUT R6, R6, 0xbfffffff, RZ, 0xc0, !PT ;  /* 0xbfffffff06067812 */ /* 0x000fe200078ec0ff */
[----:B--2---:R2:W-:Y:S04]  /*91c50*/  STSM.16.M88.4 [R0], R20 ;  /* 0x0000001400007844 */ /* 0x0045e80000000200 */
[----:B------:R-:W-:Y:S01]  /*91c60*/  @P2 LOP3.LUT R3, R3, 0x4000, RZ, 0xfc, !PT ;  /* 0x0000400003032812 */ /* 0x000fe200078efcff */
[----:B-1----:R-:W-:Y:S01]  /*91c70*/  VIADD R24, R166, 0x3b ;  /* 0x0000003ba6187836 */ /* 0x002fe20000000000 */
[----:B------:R-:W-:Y:S01]  /*91c80*/  LOP3.LUT R5, R5, 0xbfffffff, RZ, 0xc0, !PT ;  /* 0xbfffffff05057812 */ /* 0x000fe200078ec0ff */
[----:B------:R-:W1:Y:S01]  /*91c90*/  LDCU UR22, c[0x0][0x398] ;  /* 0x00007300ff1677ac */ /* 0x000e620008000800 */
[----:B--2---:R-:W2:Y:S04]  /*91ca0*/  LDL.LU R20, [R1+0x21e4] ;  /* 0x0021e40001147983 */ /* 0x004ea80000300800 */
[----:B------:R-:W2:Y:S04]  /*91cb0*/  LDL.LU R21, [R1+0x21ec] ;  /* 0x0021ec0001157983 */ /* 0x000ea80000300800 */
[----:B------:R-:W2:Y:S04]  /*91cc0*/  LDL.LU R22, [R1+0x1fa4] ;  /* 0x001fa40001167983 */ /* 0x000ea80000300800 */
[----:B------:R-:W2:Y:S01]  /*91cd0*/  LDL.LU R23, [R1+0x1fac] ;  /* 0x001fac0001177983 */ /* 0x000ea20000300800 */
[----:B------:R-:W-:Y:S01]  /*91ce0*/  LOP3.LUT R3, R3, 0xffffdfff, RZ, 0xc0, !PT ;  /* 0xffffdfff03037812 */ /* 0x000fe200078ec0ff */
[----:B------:R-:W-:Y:S03]  /*91cf0*/  BAR.SYNC.DEFER_BLOCKING 0x0 ;  /* 0x0000000000007b1d */ /* 0x000fe60000010000 */
[----:B------:R-:W-:-:S02]  /*91d00*/  @P4 LOP3.LUT R3, R3, 0x2000, RZ, 0xfc, !PT ;  /* 0x0000200003034812 */ /* 0x000fc400078efcff */
[----:B------:R-:W-:Y:S02]  /*91d10*/  ISETP.LT.AND P2, PT, R168, UR5, !P1 ;  /* 0x00000005a8007c0c */ /* 0x000fe4000cf41270 */
[----:B------:R-:W-:Y:S01]  /*91d20*/  LOP3.LUT R3, R3, 0xffffefff, RZ, 0xc0, !PT ;  /* 0xffffefff03037812 */ /* 0x000fe200078ec0ff */
[----:B------:R-:W3:Y:S03]  /*91d30*/  LDCU.64 UR4, c[0x0][0x398] ;  /* 0x00007300ff0477ac */ /* 0x000ee60008000a00 */
[----:B------:R-:W-:Y:S02]  /*91d40*/  @P3 LOP3.LUT R3, R3, 0x1000, RZ, 0xfc, !PT ;  /* 0x0000100003033812 */ /* 0x000fe400078efcff */
[----:B------:R-:W-:Y:S01]  /*91d50*/  ISETP.LT.AND P1, PT, R167, UR25, !P1 ;  /* 0x00000019a7007c0c */ /* 0x000fe2000cf21270 */
[----:B------:R-:W4:Y:S01]  /*91d60*/  LDCU UR25, c[0x0][0x398] ;  /* 0x00007300ff1977ac */ /* 0x000f220008000800 */
        /* <DEDUP_REMOVED lines=10> */
[----:B------:R-:W-:Y:S01]  /*91e10*/  ISETP.LT.AND P3, PT, R164, UR9, !P1 ;  /* 0x00000009a4007c0c */ /* 0x000fe2000cf61270 */
[----:B------:R-:W1:Y:S08]  /*91e20*/  LDCU.64 UR8, c[0x0][0x398] ;  /* 0x00007300ff0877ac */ /* 0x000e700008000a00 */
        /* <DEDUP_REMOVED lines=33> */
[----:B------:R-:W-:Y:S01]  /*92040*/  LOP3.LUT R4, R4, 0xbfffffff, RZ, 0xc0, !PT ;  /* 0xbfffffff04047812 */ /* 0x000fe200078ec0ff */
[----:B------:R-:W1:Y:S04]  /*92050*/  LDCU UR20, c[0x0][0x398] ;  /* 0x00007300ff1477ac */ /* 0x000e680008000800 */
[----:B------:R-:W-:-:S02]  /*92060*/  @P2 LOP3.LUT R6, R6, 0x40000000, RZ, 0xfc, !PT ;  /* 0x4000000006062812 */ /* 0x000fc400078efcff */
[----:B------:R-:W-:Y:S01]  /*92070*/  ISETP.LT.AND P2, PT, R163, UR18, !P1 ;  /* 0x00000012a3007c0c */ /* 0x000fe2000cf41270 */
[----:B------:R-:W1:Y:S01]  /*92080*/  LDCU UR18, c[0x0][0x398] ;  /* 0x00007300ff1277ac */ /* 0x000e620008000800 */
[----:B------:R-:W-:Y:S02]  /*92090*/  @P4 LOP3.LUT R3, R3, 0x2, RZ, 0xfc, !PT ;  /* 0x0000000203034812 */ /* 0x000fe400078efcff */
[----:B------:R-:W-:Y:S01]  /*920a0*/  ISETP.LT.AND P4, PT, R161, UR11, !P1 ;  /* 0x0000000ba1007c0c */ /* 0x000fe2000cf81270 */
[----:B------:R-:W1:Y:S01]  /*920b0*/  LDCU UR11, c[0x0][0x398] ;  /* 0x00007300ff0b77ac */ /* 0x000e620008000800 */
[----:B------:R-:W-:Y:S02]  /*920c0*/  LOP3.LUT R6, R6, 0x7fffffff, RZ, 0xc0, !PT ;  /* 0x7fffffff06067812 */ /* 0x000fe400078ec0ff */
[----:B------:R-:W-:-:S05]  /*920d0*/  LOP3.LUT R3, R3, 0xfffffffe, RZ, 0xc0, !PT ;  /* 0xfffffffe03037812 */ /* 0x000fca00078ec0ff */
        /* <DEDUP_REMOVED lines=17> */
[----:B------:R-:W1:Y:S01]  /*921f0*/  LDCU.64 UR4, c[0x0][0x398] ;  /* 0x00007300ff0477ac */ /* 0x000e620008000a00 */
[----:B------:R-:W1:Y:S01]  /*92200*/  LDS.128 R24, [R2] ;  /* 0x0000000002187984 */ /* 0x000e620000000c00 */
[----:B------:R-:W-:Y:S06]  /*92210*/  BAR.SYNC.DEFER_BLOCKING 0x0 ;  /* 0x0000000000007b1d */ /* 0x000fec0000010000 */
[----:B-1----:R-:W-:Y:S04]  /*92220*/  STL.64 [R1+0x17b0], R24 ;  /* 0x0017b01801007387 */ /* 0x002fe80000100a00 */
[----:B------:R-:W-:Y:S04]  /*92230*/  STL.64 [R1+0x17b8], R26 ;  /* 0x0017b81a01007387 */ /* 0x000fe80000100a00 */
[----:B--2---:R1:W-:Y:S04]  /*92240*/  STSM.16.M88.4 [R0], R20 ;  /* 0x0000001400007844 */ /* 0x0043e80000000200 */
[----:B-1----:R-:W2:Y:S04]  /*92250*/  LDL.LU R20, [R1+0x1e54] ;  /* 0x001e540001147983 */ /* 0x002ea80000300800 */
[----:B------:R-:W2:Y:S04]  /*92260*/  LDL.LU R21, [R1+0x1e5c] ;  /* 0x001e5c0001157983 */ /* 0x000ea80000300800 */
[----:B------:R-:W2:Y:S04]  /*92270*/  LDL.LU R22, [R1+0x1ce4] ;  /* 0x001ce40001167983 */ /* 0x000ea80000300800 */
[----:B------:R-:W2:Y:S01]  /*92280*/  LDL.LU R23, [R1+0x1cec] ;  /* 0x001cec0001177983 */ /* 0x000ea20000300800 */
[----:B------:R-:W-:-:S02]  /*92290*/  ISETP.LT.AND P2, PT, R162, UR6, !P1 ;  /* 0x00000006a2007c0c */ /* 0x000fc4000cf41270 */
[----:B------:R-:W-:Y:S01]  /*922a0*/  ISETP.LT.AND P4, PT, R165, UR29, !P1 ;  /* 0x0000001da5007c0c */ /* 0x000fe2000cf81270 */
[----:B------:R-:W-:Y:S01]  /*922b0*/  BAR.SYNC.DEFER_BLOCKING 0x0 ;  /* 0x0000000000007b1d */ /* 0x000fe20000010000 */
[----:B------:R-:W-:Y:S02]  /*922c0*/  LOP3.LUT R6, R6, 0xffbfffff, RZ, 0xc0, !PT ;  /* 0xffbfffff06067812 */ /* 0x000fe400078ec0ff */
[----:B------:R-:W-:Y:S01]  /*922d0*/  ISETP.LT.AND P3, PT, R164, UR26, !P1 ;  /* 0x0000001aa4007c0c */ /* 0x000fe2000cf61270 */
[----:B------:R-:W-:Y:S02]  /*922e0*/  VIADD R24, R166, 0x39 ;  /* 0x00000039a6187836 */ /* 0x000fe40000000000 */
[----:B------:R-:W1:Y:S04]  /*922f0*/  LDCU UR29, c[0x0][0x398] ;  /* 0x00007300ff1d77ac */ /* 0x000e680008000800 */
        /* <DEDUP_REMOVED lines=29> */
[----:B------:R-:W-:Y:S02]  /*924d0*/  ISETP.LT.AND P4, PT, R165, UR40, !P1 ;  /* 0x00000028a5007c0c */ /* 0x000fe4000cf81270 */
[----:B------:R-:W-:Y:S01]  /*924e0*/  LOP3.LUT R6, R6, 0xffffdfff, RZ, 0xc0, !PT ;  /* 0xffffdfff06067812 */ /* 0x000fe200078ec0ff */
[----:B------:R-:W-:Y:S01]  /*924f0*/  VIADD R19, R166, 0x38 ;  /* 0x00000038a6137836 */ /* 0x000fe20000000000 */
[----:B------:R-:W-:Y:S01]  /*92500*/  ISETP.LT.AND P3, PT, R164, UR70, !P1 ;  /* 0x00000046a4007c0c */ /* 0x000fe2000cf61270 */
[----:B------:R-:W1:Y:S01]  /*92510*/  LDCU UR70, c[0x0][0x398] ;  /* 0x00007300ff4677ac */ /* 0x000e620008000800 */
[----:B------:R-:W-:Y:S01]  /*92520*/  LOP3.LUT R10, R10, 0xbfffffff, RZ, 0xc0, !PT ;  /* 0xbfffffff0a0a7812 */ /* 0x000fe200078ec0ff */
[----:B------:R-:W1:Y:S04]  /*92530*/  LDCU UR40, c[0x0][0x398] ;  /* 0x00007300ff2877ac */ /* 0x000e680008000800 */
        /* <DEDUP_REMOVED lines=193> */
[----:B------:R-:W-:Y:S01]  /*93150*/  ISETP.LT.AND P2, PT, R162, UR6, !P1 ;  /* 0x00000006a2007c0c */ /* 0x000fe2000cf41270 */
[----:B------:R-:W1:Y:S01]  /*93160*/  LDCU UR6, c[0x0][0x398] ;  /* 0x00007300ff0677ac */ /* 0x000e620008000800 */
[----:B------:R-:W-:Y:S01]  /*93170*/  ISETP.LT.AND P4, PT, R165, UR31, !P1 ;  /* 0x0000001fa5007c0c */ /* 0x000fe2000cf81270 */
[----:B------:R-:W-:Y:S01]  /*93180*/  BAR.SYNC.DEFER_BLOCKING 0x0 ;  /* 0x0000000000007b1d */ /* 0x000fe20000010000 */
[----:B------:R-:W-:-:S02]  /*93190*/  LOP3.LUT R5, R5, 0xffffffbf, RZ, 0xc0, !PT ;  /* 0xffffffbf05057812 */ /* 0x000fc400078ec0ff */
        /* <DEDUP_REMOVED lines=25> */
[----:B------:R-:W-:-:S04]  /*93330*/  @P2 LOP3.LUT R5, R5, 0x8, RZ, 0xfc, !PT ;  /* 0x0000000805052812 */ /* 0x000fc800078efcff */
[----:B------:R-:W-:-:S04]  /*93340*/  LOP3.LUT R5, R5, 0xfffffffb, RZ, 0xc0, !PT ;  /* 0xfffffffb05057812 */ /* 0x000fc800078ec0ff */
[----:B------:R-:W-:Y:S02]  /*93350*/  @P1 LOP3.LUT R5, R5, 0x4, RZ, 0xfc, !PT ;  /* 0x0000000405051812 */ /* 0x000fe400078efcff */
[----:B------:R-:W-:-:S04]  /*93360*/  ISETP.GE.AND P1, PT, R19, UR9, PT ;  /* 0x0000000913007c0c */ /* 0x000fc8000bf26270 */
[----:B------:R-:W-:Y:S02]  /*93370*/  ISETP.LT.AND P2, PT, R162, UR4, !P1 ;  /* 0x00000004a2007c0c */ /* 0x000fe4000cf41270 */
[----:B-1----:R-:W-:Y:S01]  /*93380*/  ISETP.LT.AND P4, PT, R165, UR6, !P1 ;  /* 0x00000006a5007c0c */ /* 0x002fe2000cf81270 */
[----:B------:R-:W1:Y:S01]  /*93390*/  LDCU UR6, c[0x0][0x398] ;  /* 0x00007300ff0677ac */ /* 0x000e620008000800 */
[----:B------:R-:W-:Y:S02]  /*933a0*/  ISETP.LT.AND P3, PT, R164, UR46, !P1 ;  /* 0x0000002ea4007c0c */ /* 0x000fe4000cf61270 */
[----:B------:R-:W-:Y:S01]  /*933b0*/  LOP3.LUT R5, R5, 0xfffffffd, RZ, 0xc0, !PT ;  /* 0xfffffffd05057812 */ /* 0x000fe200078ec0ff */
[----:B------:R-:W-:Y:S01]  /*933c0*/  VIADD R19, R166, 0x32 ;  /* 0x00000032a6137836 */ /* 0x000fe20000000000 */
[----:B------:R-:W1:Y:S05]  /*933d0*/  LDCU UR46, c[0x0][0x398] ;  /* 0x00007300ff2e77ac */ /* 0x000e6a0008000800 */
[----:B------:R-:W-:-:S02]  /*933e0*/  @P2 LOP3.LUT R4, R4, 0x40000000, RZ, 0xfc, !PT ;  /* 0x4000000004042812 */ /* 0x000fc400078efcff */
[----:B------:R-:W-:Y:S01]  /*933f0*/  ISETP.LT.AND P2, PT, R163, UR45, !P1 ;  /* 0x0000002da3007c0c */ /* 0x000fe2000cf41270 */
[----:B------:R-:W1:Y:S01]  /*93400*/  LDCU UR45, c[0x0][0x398] ;  /* 0x00007300ff2d77ac */ /* 0x000e620008000800 */
[----:B------:R-:W-:Y:S02]  /*93410*/  @P4 LOP3.LUT R5, R5, 0x2, RZ, 0xfc, !PT ;  /* 0x0000000205054812 */ /* 0x000fe400078efcff */
[----:B------:R-:W-:Y:S01]  /*93420*/  ISETP.LT.AND P4, PT, R161, UR8, !P1 ;  /* 0x00000008a1007c0c */ /* 0x000fe2000cf81270 */
[----:B------:R-:W1:Y:S01]  /*93430*/  LDCU.64 UR8, c[0x0][0x398] ;  /* 0x00007300ff0877ac */ /* 0x000e620008000a00 */
        /* <DEDUP_REMOVED lines=15> */
[----:B------:R-:W-:-:S04]  /*93530*/  @P2 LOP3.LUT R4, R4, 0x8000000, RZ, 0xfc, !PT ;  /* 0x0800000004042812 */ /* 0x000fc800078efcff */
[----:B------:R-:W-:-:S04]  /*93540*/  LOP3.LUT R4, R4, 0xfbffffff, RZ, 0xc0, !PT ;  /* 0xfbffffff04047812 */ /* 0x000fc800078ec0ff */
[----:B------:R-:W-:Y:S02]  /*93550*/  @P1 LOP3.LUT R4, R4, 0x4000000, RZ, 0xfc, !PT ;  /* 0x0400000004041812 */ /* 0x000fe400078efcff */
[----:B------:R-:W-:Y:S02]  /*93560*/  ISETP.GE.AND P1, PT, R24, UR7, PT ;  /* 0x0000000718007c0c */ /* 0x000fe4000bf26270 */
[----:B------:R-:W1:Y:S01]  /*93570*/  LDS.128 R24, [R2] ;  /* 0x0000000002187984 */ /* 0x000e620000000c00 */
[----:B------:R-:W-:Y:S06]  /*93580*/  BAR.SYNC.DEFER_BLOCKING 0x0 ;  /* 0x0000000000007b1d */ /* 0x000fec0000010000 */
[----:B-1----:R-:W-:Y:S04]  /*93590*/  STL.64 [R1+0xf20], R24 ;  /* 0x000f201801007387 */ /* 0x002fe80000100a00 */
[----:B------:R-:W-:Y:S01]  /*935a0*/  STL.64 [R1+0xf28], R26 ;  /* 0x000f281a01007387 */ /* 0x000fe20000100a00 */
[----:B------:R-:W-:Y:S01]  /*935b0*/  ISETP.LT.AND P4, PT, R162, UR8, !P1 ;  /* 0x00000008a2007c0c */ /* 0x000fe2000cf81270 */
[----:B------:R-:W1:Y:S02]  /*935c0*/  LDCU UR8, c[0x0][0x398] ;  /* 0x00007300ff0877ac */ /* 0x000e640008000800 */
[----:B--2---:R2:W-:Y:S04]  /*935d0*/  STSM.16.M88.4 [R0], R20 ;  /* 0x0000001400007844 */ /* 0x0045e80000000200 */
[----:B--2---:R-:W2:Y:S04]  /*935e0*/  LDL.LU R20, [R1+0xef4] ;  /* 0x000ef40001147983 */ /* 0x004ea80000300800 */
[----:B------:R-:W2:Y:S04]  /*935f0*/  LDL.LU R21, [R1+0xefc] ;  /* 0x000efc0001157983 */ /* 0x000ea80000300800 */
[----:B------:R-:W2:Y:S04]  /*93600*/  LDL.LU R22, [R1+0xc94] ;  /* 0x000c940001167983 */ /* 0x000ea80000300800 */
[----:B------:R-:W2:Y:S01]  /*93610*/  LDL.LU R23, [R1+0xc9c] ;  /* 0x000c9c0001177983 */ /* 0x000ea20000300800 */
[----:B------:R-:W-:Y:S01]  /*93620*/  ISETP.LT.AND P3, PT, R165, UR6, !P1 ;  /* 0x00000006a5007c0c */ /* 0x000fe2000cf61270 */
[----:B------:R-:W1:Y:S01]  /*93630*/  LDCU UR6, c[0x0][0x398] ;  /* 0x00007300ff0677ac */ /* 0x000e620008000800 */
[----:B------:R-:W-:Y:S01]  /*93640*/  LOP3.LUT R4, R4, 0xffbfffff, RZ, 0xc0, !PT ;  /* 0xffbfffff04047812 */ /* 0x000fe200078ec0ff */
[----:B------:R-:W-:Y:S03]  /*93650*/  BAR.SYNC.DEFER_BLOCKING 0x0 ;  /* 0x0000000000007b1d */ /* 0x000fe60000010000 */
[----:B------:R-:W-:-:S02]  /*93660*/  @P4 LOP3.LUT R4, R4, 0x400000, RZ, 0xfc, !PT ;  /* 0x0040000004044812 */ /* 0x000fc400078efcff */
[----:B------:R-:W-:Y:S01]  /*93670*/  ISETP.LT.AND P2, PT, R164, UR45, !P1 ;  /* 0x0000002da4007c0c */ /* 0x000fe2000cf41270 */
[----:B------:R-:W1:Y:S01]  /*93680*/  LDCU UR45, c[0x0][0x398] ;  /* 0x00007300ff2d77ac */ /* 0x000e620008000800 */
[----:B------:R-:W-:-:S04]  /*93690*/  LOP3.LUT R4, R4, 0xfdffffff, RZ, 0xc0, !PT ;  /* 0xfdffffff04047812 */ /* 0x000fc800078ec0ff */
[----:B------:R-:W-:-:S04]  /*936a0*/  @P3 LOP3.LUT R4, R4, 0x2000000, RZ, 0xfc, !PT ;  /* 0x0200000004043812 */ /* 0x000fc800078efcff */
[----:B------:R-:W-:-:S04]  /*936b0*/  LOP3.LUT R4, R4, 0xfeffffff, RZ, 0xc0, !PT ;  /* 0xfeffffff04047812 */ /* 0x000fc800078ec0ff */
[----:B------:R-:W-:Y:S02]  /*936c0*/  @P2 LOP3.LUT R4, R4, 0x1000000, RZ, 0xfc, !PT ;  /* 0x0100000004042812 */ /* 0x000fe400078efcff */
[----:B------:R-:W-:Y:S01]  /*936d0*/  ISETP.LT.AND P2, PT, R163, UR32, !P1 ;  /* 0x00000020a3007c0c */ /* 0x000fe2000cf41270 */
[----:B------:R-:W-:Y:S01]  /*936e0*/  VIADD R24, R166, 0x31 ;  /* 0x00000031a6187836 */ /* 0x000fe20000000000 */
[----:B------:R-:W-:Y:S01]  /*936f0*/  ISETP.LT.AND P4, PT, R161, UR31, !P1 ;  /* 0x0000001fa1007c0c */ /* 0x000fe2000cf81270 */
[----:B------:R-:W2:Y:S01]  /*93700*/  LDCU UR31, c[0x0][0x398] ;  /* 0x00007300ff1f77ac */ /* 0x000ea20008000800 */
[----:B------:R-:W-:Y:S02]  /*93710*/  LOP3.LUT R4, R4, 0xff7fffff, RZ, 0xc0, !PT ;  /* 0xff7fffff04047812 */ /* 0x000fe400078ec0ff */
[----:B-1----:R-:W-:Y:S01]  /*93720*/  ISETP.LT.AND P3, PT, R160, UR6, !P1 ;  /* 0x00000006a0007c0c */ /* 0x002fe2000cf61270 */
[----:B------:R-:W1:Y:S01]  /*93730*/  LDCU.64 UR6, c[0x0][0x398] ;  /* 0x00007300ff0677ac */ /* 0x000e620008000a00 */
        /* <DEDUP_REMOVED lines=51> */
[----:B------:R-:W1:Y:S01]  /*93a70*/  LDCU UR9, c[0x0][0x398] ;  /* 0x00007300ff0977ac */ /* 0x000e620008000800 */
        /* <DEDUP_REMOVED lines=11> */
[----:B------:R-:W1:Y:S01]  /*93b30*/  LDCU UR31, c[0x0][0x398] ;  /* 0x00007300ff1f77ac */ /* 0x000e620008000800 */
[----:B------:R-:W-:Y:S01]  /*93b40*/  LOP3.LUT R4, R4, 0xffffffbf, RZ, 0xc0, !PT ;  /* 0xffffffbf04047812 */ /* 0x000fe200078ec0ff */
[----:B------:R-:W-:Y:S01]  /*93b50*/  BAR.SYNC.DEFER_BLOCKING 0x0 ;  /* 0x0000000000007b1d */ /* 0x000fe20000010000 */
[----:B------:R-:W-:-:S05]  /*93b60*/  ISETP.LT.AND P3, PT, R164, UR45, !P1 ;  /* 0x0000002da4007c0c */ /* 0x000fca000cf61270 */
[----:B------:R-:W1:Y:S02]  /*93b70*/  LDCU UR45, c[0x0][0x398] ;  /* 0x00007300ff2d77ac */ /* 0x000e640008000800 */
[----:B------:R-:W-:Y:S01]  /*93b80*/  @P2 LOP3.LUT R4, R4, 0x40, RZ, 0xfc, !PT ;  /* 0x0000004004042812 */ /* 0x000fe200078efcff */
[----:B------:R-:W-:Y:S01]  /*93b90*/  VIADD R24, R166, 0x2f ;  /* 0x0000002fa6187836 */ /* 0x000fe20000000000 */
[----:B------:R-:W-:Y:S01]  /*93ba0*/  LOP3.LUT R7, R7, 0xbfffffff, RZ, 0xc0, !PT ;  /* 0xbfffffff07077812 */ /* 0x000fe200078ec0ff */
        /* <DEDUP_REMOVED lines=31> */
[----:B------:R-:W1:Y:S01]  /*93da0*/  LDCU.64 UR44, c[0x0][0x398] ;  /* 0x00007300ff2c77ac */ /* 0x000e620008000a00 */
[----:B------:R-:W1:Y:S07]  /*93db0*/  LDCU UR31, c[0x0][0x398] ;  /* 0x00007300ff1f77ac */ /* 0x000e6e0008000800 */
[----:B------:R-:W-:Y:S01]  /*93dc0*/  @P2 LOP3.LUT R10, R10, 0x40000000, RZ, 0xfc, !PT ;  /* 0x400000000a0a2812 */ /* 0x000fe200078efcff */
[----:B------:R-:W1:Y:S01]  /*93dd0*/  LDCU UR10, c[0x0][0x398] ;  /* 0x00007300ff0a77ac */ /* 0x000e620008000800 */
[----:B------:R-:W-:-:S02]  /*93de0*/  ISETP.LT.AND P2, PT, R163, UR29, !P1 ;  /* 0x0000001da3007c0c */ /* 0x000fc4000cf41270 */
[----:B------:R-:W-:Y:S01]  /*93df0*/  @P4 LOP3.LUT R4, R4, 0x2, RZ, 0xfc, !PT ;  /* 0x0000000204044812 */ /* 0x000fe200078efcff */
[----:B------:R-:W1:Y:S01]  /*93e00*/  LDCU UR29, c[0x0][0x398] ;  /* 0x00007300ff1d77ac */ /* 0x000e620008000800 */
[----:B------:R-:W-:Y:S02]  /*93e10*/  ISETP.LT.AND P4, PT, R161, UR26, !P1 ;  /* 0x0000001aa1007c0c */ /* 0x000fe4000cf81270 */
[----:B------:R-:W-:Y:S01]  /*93e20*/  LOP3.LUT R10, R10, 0x7fffffff, RZ, 0xc0, !PT ;  /* 0x7fffffff0a0a7812 */ /* 0x000fe200078ec0ff */
[----:B------:R-:W1:Y:S01]  /*93e30*/  LDCU UR26, c[0x0][0x398] ;  /* 0x00007300ff1a77ac */ /* 0x000e620008000800 */
        /* <DEDUP_REMOVED lines=183> */
[----:B---3--:R-:W-:Y:S01]  /*949b0*/  ISETP.LT.AND P4, PT, R165, UR51, !P1 ;  /* 0x00000033a5007c0c */ /* 0x008fe2000cf81270 */
[----:B------:R-:W-:Y:S01]  /*949c0*/  BAR.SYNC.DEFER_BLOCKING 0x0 ;  /* 0x0000000000007b1d */ /* 0x000fe20000010000 */
[----:B------:R-:W-:Y:S02]  /*949d0*/  LOP3.LUT R9, R9, 0xffbfffff, RZ, 0xc0, !PT ;  /* 0xffbfffff09097812 */ /* 0x000fe400078ec0ff */
[----:B------:R-:W-:Y:S01]  /*949e0*/  ISETP.LT.AND P3, PT, R164, UR50, !P1 ;  /* 0x00000032a4007c0c */ /* 0x000fe2000cf61270 */
[----:B------:R-:W-:Y:S02]  /*949f0*/  VIADD R24, R166, 0x29 ;  /* 0x00000029a6187836 */ /* 0x000fe40000000000 */
[----:B------:R-:W1:Y:S04]  /*94a00*/  LDCU UR40, c[0x0][0x398] ;  /* 0x00007300ff2877ac */ /* 0x000e680008000800 */
[----:B------:R-:W-:Y:S01]  /*94a10*/  @P2 LOP3.LUT R9, R9, 0x400000, RZ, 0xfc, !PT ;  /* 0x0040000009092812 */ /* 0x000fe200078efcff */
[----:B------:R-:W3:Y:S03]  /*94a20*/  LDCU UR50, c[0x0][0x398] ;  /* 0x00007300ff3277ac */ /* 0x000ee60008000800 */
[----:B------:R-:W-:Y:S01]  /*94a30*/  LOP3.LUT R9, R9, 0xfdffffff, RZ, 0xc0, !PT ;  /* 0xfdffffff09097812 */ /* 0x000fe200078ec0ff */
[----:B------:R-:W1:Y:S03]  /*94a40*/  LDCU UR51, c[0x0][0x398] ;  /* 0x00007300ff3377ac */ /* 0x000e660008000800 */
[----:B------:R-:W-:-:S02]  /*94a50*/  @P4 LOP3.LUT R9, R9, 0x2000000, RZ, 0xfc, !PT ;  /* 0x0200000009094812 */ /* 0x000fc400078efcff */
        /* <DEDUP_REMOVED lines=26> */
[----:B------:R-:W1:Y:S01]  /*94c00*/  LDCU UR45, c[0x0][0x398] ;  /* 0x00007300ff2d77ac */ /* 0x000e620008000800 */
[----:B------:R-:W-:Y:S02]  /*94c10*/  ISETP.LT.AND P4, PT, R165, UR73, !P1 ;  /* 0x00000049a5007c0c */ /* 0x000fe4000cf81270 */
[----:B------:R-:W-:Y:S01]  /*94c20*/  ISETP.LT.AND P3, PT, R164, UR72, !P1 ;  /* 0x00000048a4007c0c */ /* 0x000fe2000cf61270 */
[----:B------:R-:W1:Y:S01]  /*94c30*/  LDCU UR73, c[0x0][0x398] ;  /* 0x00007300ff4977ac */ /* 0x000e620008000800 */
[----:B------:R-:W-:-:S02]  /*94c40*/  LOP3.LUT R13, R13, 0xbfffffff, RZ, 0xc0, !PT ;  /* 0xbfffffff0d0d7812 */ /* 0x000fc400078ec0ff */
[----:B------:R-:W-:Y:S01]  /*94c50*/  LOP3.LUT R12, R12, 0xbfffffff, RZ, 0xc0, !PT ;  /* 0xbfffffff0c0c7812 */ /* 0x000fe200078ec0ff */
[----:B------:R-:W1:Y:S04]  /*94c60*/  LDCU UR72, c[0x0][0x398] ;  /* 0x00007300ff4877ac */ /* 0x000e680008000800 */
[----:B------:R-:W-:-:S04]  /*94c70*/  @P2 LOP3.LUT R9, R9, 0x4000, RZ, 0xfc, !PT ;  /* 0x0000400009092812 */ /* 0x000fc800078efcff */
        /* <DEDUP_REMOVED lines=50> */
[----:B------:R-:W3:Y:S01]  /*94fa0*/  LDCU UR40, c[0x0][0x398] ;  /* 0x00007300ff2877ac */ /* 0x000ee20008000800 */
        /* <DEDUP_REMOVED lines=10> */
[----:B---3--:R-:W-:Y:S01]  /*95050*/  ISETP.LT.AND P1, PT, R167, UR69, !P1 ;  /* 0x00000045a7007c0c */ /* 0x008fe2000cf21270 */
[----:B------:R-:W3:Y:S01]  /*95060*/  LDCU UR69, c[0x0][0x398] ;  /* 0x00007300ff4577ac */ /* 0x000ee20008000800 */
[----:B------:R-:W-:-:S04]  /*95070*/  LOP3.LUT R9, R9, 0xfffffff7, RZ, 0xc0, !PT ;  /* 0xfffffff709097812 */ /* 0x000fc800078ec0ff */
[----:B------:R-:W-:-:S04]  /*95080*/  @P2 LOP3.LUT R9, R9, 0x8, RZ, 0xfc, !PT ;  /* 0x0000000809092812 */ /* 0x000fc800078efcff */
[----:B------:R-:W-:-:S04]  /*95090*/  LOP3.LUT R9, R9, 0xfffffffb, RZ, 0xc0, !PT ;  /* 0xfffffffb09097812 */ /* 0x000fc800078ec0ff */
[----:B------:R-:W-:Y:S02]  /*950a0*/  @P1 LOP3.LUT R9, R9, 0x4, RZ, 0xfc, !PT ;  /* 0x0000000409091812 */ /* 0x000fe400078efcff */
[----:B------:R-:W-:Y:S01]  /*950b0*/  ISETP.GE.AND P1, PT, R19, UR35, PT ;  /* 0x0000002313007c0c */ /* 0x000fe2000bf26270 */
[----:B------:R-:W2:Y:S03]  /*950c0*/  LDCU.64 UR34, c[0x0][0x398] ;  /* 0x00007300ff2277ac */ /* 0x000ea60008000a00 */
[----:B-1----:R-:W-:Y:S01]  /*950d0*/  ISETP.LT.AND P3, PT, R165, UR60, !P1 ;  /* 0x0000003ca5007c0c */ /* 0x002fe2000cf61270 */
[----:B------:R-:W1:Y:S01]  /*950e0*/  LDCU UR60, c[0x0][0x398] ;  /* 0x00007300ff3c77ac */ /* 0x000e620008000800 */
[----:B---3--:R-:W-:Y:S02]  /*950f0*/  ISETP.LT.AND P2, PT, R164, UR69, !P1 ;  /* 0x00000045a4007c0c */ /* 0x008fe4000cf41270 */
[----:B------:R-:W-:Y:S01]  /*95100*/  LOP3.LUT R9, R9, 0xfffffffd, RZ, 0xc0, !PT ;  /* 0xfffffffd09097812 */ /* 0x000fe200078ec0ff */
[----:B------:R-:W3:Y:S01]  /*95110*/  LDCU UR69, c[0x0][0x398] ;  /* 0x00007300ff4577ac */ /* 0x000ee20008000800 */
[----:B------:R-:W-:Y:S01]  /*95120*/  ISETP.LT.AND P4, PT, R162, UR38, !P1 ;  /* 0x00000026a2007c0c */ /* 0x000fe2000cf81270 */
[----:B------:R-:W-:Y:S01]  /*95130*/  VIADD R19, R166, 0x26 ;  /* 0x00000026a6137836 */ /* 0x000fe20000000000 */
[----:B------:R-:W1:Y:S05]  /*95140*/  LDCU UR38, c[0x0][0x398] ;  /* 0x00007300ff2677ac */ /* 0x000e6a0008000800 */
[----:B------:R-:W-:-:S04]  /*95150*/  @P3 LOP3.LUT R9, R9, 0x2, RZ, 0xfc, !PT ;  /* 0x0000000209093812 */ /* 0x000fc800078efcff */
[----:B------:R-:W-:-:S04]  /*95160*/  LOP3.LUT R9, R9, 0xfffffffe, RZ, 0xc0, !PT ;  /* 0xfffffffe09097812 */ /* 0x000fc800078ec0ff */
[----:B------:R-:W-:Y:S02]  /*95170*/  @P2 LOP3.LUT R9, R9, 0x1, RZ, 0xfc, !PT ;  /* 0x0000000109092812 */ /* 0x000fe400078efcff */
[----:B------:R-:W-:Y:S01]  /*95180*/  ISETP.LT.AND P2, PT, R163, UR45, !P1 ;  /* 0x0000002da3007c0c */ /* 0x000fe2000cf41270 */
[----:B------:R-:W2:Y:S01]  /*95190*/  LDCU UR45, c[0x0][0x398] ;  /* 0x00007300ff2d77ac */ /* 0x000ea20008000800 */
[----:B------:R-:W-:Y:S02]  /*951a0*/  @P4 LOP3.LUT R8, R8, 0x40000000, RZ, 0xfc, !PT ;  /* 0x4000000008084812 */ /* 0x000fe400078efcff */
[----:B------:R-:W-:Y:S01]  /*951b0*/  ISETP.LT.AND P4, PT, R161, UR40, !P1 ;  /* 0x00000028a1007c0c */ /* 0x000fe2000cf81270 */
[----:B------:R-:W2:Y:S01]  /*951c0*/  LDCU UR40, c[0x0][0x398] ;  /* 0x00007300ff2877ac */ /* 0x000ea20008000800 */
[----:B------:R-:W-:Y:S02]  /*951d0*/  LOP3.LUT R8, R8, 0x7fffffff, RZ, 0xc0, !PT ;  /* 0x7fffffff08087812 */ /* 0x000fe400078ec0ff */
[----:B-1----:R-:W-:Y:S01]  /*951e0*/  ISETP.LT.AND P3, PT, R160, UR60, !P1 ;  /* 0x0000003ca0007c0c */ /* 0x002fe2000cf61270 */
[----:B------:R-:W1:Y:S04]  /*951f0*/  LDCU UR60, c[0x0][0x398] ;  /* 0x00007300ff3c77ac */ /* 0x000e680008000800 */
[----:B------:R-:W-:-:S04]  /*95200*/  @P2 LOP3.LUT R8, R8, 0x80000000, RZ, 0xfc, !PT ;  /* 0x8000000008082812 */ /* 0x000fc800078efcff */
[----:B------:R-:W-:-:S04]  /*95210*/  LOP3.LUT R8, R8, 0xdfffffff, RZ, 0xc0, !PT ;  /* 0xdfffffff08087812 */ /* 0x000fc800078ec0ff */
[----:B------:R-:W-:Y:S02]  /*95220*/  @P4 LOP3.LUT R8, R8, 0x20000000, RZ, 0xfc, !PT ;  /* 0x2000000008084812 */ /* 0x000fe400078efcff */
[----:B---3--:R-:W-:Y:S01]  /*95230*/  ISETP.LT.AND P2, PT, R168, UR69, !P1 ;  /* 0x00000045a8007c0c */ /* 0x008fe2000cf41270 */
[----:B------:R-:W3:Y:S01]  /*95240*/  LDCU UR69, c[0x0][0x398] ;  /* 0x00007300ff4577ac */ /* 0x000ee20008000800 */
[----:B------:R-:W-:-:S04]  /*95250*/  LOP3.LUT R8, R8, 0xefffffff, RZ, 0xc0, !PT ;  /* 0xefffffff08087812 */ /* 0x000fc800078ec0ff */
[----:B------:R-:W-:Y:S02]  /*95260*/  @P3 LOP3.LUT R8, R8, 0x10000000, RZ, 0xfc, !PT ;  /* 0x1000000008083812 */ /* 0x000fe400078efcff */
[----:B------:R-:W-:Y:S02]  /*95270*/  ISETP.LT.AND P1, PT, R167, UR12, !P1 ;  /* 0x0000000ca7007c0c */ /* 0x000fe4000cf21270 */
        /* <DEDUP_REMOVED lines=21> */
[----:B------:R-:W1:Y:S04]  /*953d0*/  LDCU.64 UR12, c[0x0][0x398] ;  /* 0x00007300ff0c77ac */ /* 0x000e680008000a00 */
[----:B------:R-:W-:Y:S01]  /*953e0*/  @P2 LOP3.LUT R8, R8, 0x400000, RZ, 0xfc, !PT ;  /* 0x0040000008082812 */ /* 0x000fe200078efcff */
[----:B------:R-:W3:Y:S03]  /*953f0*/  LDCU UR69, c[0x0][0x398] ;  /* 0x00007300ff4577ac */ /* 0x000ee60008000800 */
[----:B------:R-:W-:Y:S01]  /*95400*/  LOP3.LUT R8, R8, 0xfdffffff, RZ, 0xc0, !PT ;  /* 0xfdffffff08087812 */ /* 0x000fe200078ec0ff */
[----:B------:R-:W1:Y:S03]  /*95410*/  LDCU UR34, c[0x0][0x398] ;  /* 0x00007300ff2277ac */ /* 0x000e660008000800 */
[----:B------:R-:W-:-:S02]  /*95420*/  @P4 LOP3.LUT R8, R8, 0x2000000, RZ, 0xfc, !PT ;  /* 0x0200000008084812 */ /* 0x000fc400078efcff */
        /* <DEDUP_REMOVED lines=106> */
[----:B------:R-:W-:Y:S01]  /*95ad0*/  LOP3.LUT R11, R11, 0xbfffffff, RZ, 0xc0, !PT ;  /* 0xbfffffff0b0b7812 */ /* 0x000fe200078ec0ff */
        /* <DEDUP_REMOVED lines=39> */
[----:B------:R-:W1:Y:S01]  /*95d50*/  LDCU.64 UR38, c[0x0][0x398] ;  /* 0x00007300ff2677ac */ /* 0x000e620008000a00 */
[----:B------:R-:W-:Y:S01]  /*95d60*/  LOP3.LUT R7, R7, 0xffbfffff, RZ, 0xc0, !PT ;  /* 0xffbfffff07077812 */ /* 0x000fe200078ec0ff */
[----:B------:R-:W-:Y:S01]  /*95d70*/  BAR.SYNC.DEFER_BLOCKING 0x0 ;  /* 0x0000000000007b1d */ /* 0x000fe20000010000 */
[----:B------:R-:W-:Y:S01]  /*95d80*/  ISETP.LT.AND P3, PT, R164, UR41, !P1 ;  /* 0x00000029a4007c0c */ /* 0x000fe2000cf61270 */
[----:B------:R-:W-:-:S04]  /*95d90*/  VIADD R24, R166, 0x21 ;  /* 0x00000021a6187836 */ /* 0x000fc80000000000 */
[----:B------:R-:W1:Y:S02]  /*95da0*/  LDCU UR18, c[0x0][0x398] ;  /* 0x00007300ff1277ac */ /* 0x000e640008000800 */
        /* <DEDUP_REMOVED lines=32> */
[----:B------:R-:W-:Y:S01]  /*95fb0*/  LOP3.LUT R14, R14, 0xbfffffff, RZ, 0xc0, !PT ;  /* 0xbfffffff0e0e7812 */ /* 0x000fe200078ec0ff */
        /* <DEDUP_REMOVED lines=161> */
[----:B------:R-:W3:Y:S01]  /*969d0*/  LDCU UR70, c[0x0][0x398] ;  /* 0x00007300ff4677ac */ /* 0x000ee20008000800 */
[----:B------:R-:W-:-:S04]  /*969e0*/  LOP3.LUT R13, R13, 0xfffeffff, RZ, 0xc0, !PT ;  /* 0xfffeffff0d0d7812 */ /* 0x000fc800078ec0ff */
[----:B------:R-:W-:Y:S02]  /*969f0*/  @P3 LOP3.LUT R13, R13, 0x10000, RZ, 0xfc, !PT ;  /* 0x000100000d0d3812 */ /* 0x000fe400078efcff */
[----:B------:R-:W-:Y:S01]  /*96a00*/  ISETP.LT.AND P4, PT, R161, UR75, !P1 ;  /* 0x0000004ba1007c0c */ /* 0x000fe2000cf81270 */
[----:B------:R-:W2:Y:S01]  /*96a10*/  LDCU UR75, c[0x0][0x398] ;  /* 0x00007300ff4b77ac */ /* 0x000ea20008000800 */
        /* <DEDUP_REMOVED lines=32> */
[----:B------:R-:W-:-:S03]  /*96c20*/  ISETP.LT.AND P3, PT, R164, UR77, !P1 ;  /* 0x0000004da4007c0c */ /* 0x000fc6000cf61270 */
[----:B------:R-:W1:Y:S04]  /*96c30*/  LDCU UR76, c[0x0][0x398] ;  /* 0x00007300ff4c77ac */ /* 0x000e680008000800 */
[----:B------:R-:W-:Y:S01]  /*96c40*/  @P2 LOP3.LUT R13, R13, 0x40, RZ, 0xfc, !PT ;  /* 0x000000400d0d2812 */ /* 0x000fe200078efcff */
[----:B------:R-:W1:Y:S03]  /*96c50*/  LDCU UR77, c[0x0][0x398] ;  /* 0x00007300ff4d77ac */ /* 0x000e660008000800 */
[----:B------:R-:W-:-:S04]  /*96c60*/  LOP3.LUT R13, R13, 0xfffffdff, RZ, 0xc0, !PT ;  /* 0xfffffdff0d0d7812 */ /* 0x000fc800078ec0ff */
[----:B------:R-:W-:Y:S02]  /*96c70*/  @P4 LOP3.LUT R13, R13, 0x200, RZ, 0xfc, !PT ;  /* 0x000002000d0d4812 */ /* 0x000fe400078efcff */
[----:B---3--:R-:W-:Y:S01]  /*96c80*/  ISETP.LT.AND P2, PT, R163, UR70, !P1 ;  /* 0x00000046a3007c0c */ /* 0x008fe2000cf41270 */
[----:B------:R-:W3:Y:S01]  /*96c90*/  LDCU UR70, c[0x0][0x398] ;  /* 0x00007300ff4677ac */ /* 0x000ee20008000800 */
        /* <DEDUP_REMOVED lines=21> */
[----:B------:R-:W-:-:S04]  /*96df0*/  ISETP.GE.AND P1, PT, R19, UR41, PT ;  /* 0x0000002913007c0c */ /* 0x000fc8000bf26270 */
[----:B------:R-:W-:Y:S01]  /*96e00*/  ISETP.LT.AND P3, PT, R165, UR71, !P1 ;  /* 0x00000047a5007c0c */ /* 0x000fe2000cf61270 */
        /* <DEDUP_REMOVED lines=14> */
[----:B------:R-:W2:Y:S01]  /*96ef0*/  LDCU.64 UR40, c[0x0][0x398] ;  /* 0x00007300ff2877ac */ /* 0x000ea20008000a00 */
        /* <DEDUP_REMOVED lines=30> */
[----:B------:R-:W-:-:S03]  /*970e0*/  ISETP.LT.AND P3, PT, R164, UR44, !P1 ;  /* 0x0000002ca4007c0c */ /* 0x000fc6000cf61270 */
[----:B------:R-:W1:Y:S04]  /*970f0*/  LDCU.64 UR44, c[0x0][0x398] ;  /* 0x00007300ff2c77ac */ /* 0x000e680008000a00 */
[----:B------:R-:W-:Y:S01]  /*97100*/  @P2 LOP3.LUT R12, R12, 0x400000, RZ, 0xfc, !PT ;  /* 0x004000000c0c2812 */ /* 0x000fe200078efcff */
[----:B------:R-:W-:Y:S01]  /*97110*/  VIADD R24, R166, 0x19 ;  /* 0x00000019a6187836 */ /* 0x000fe20000000000 */
[----:B------:R-:W1:Y:S02]  /*97120*/  LDCU UR40, c[0x0][0x398] ;  /* 0x00007300ff2877ac */ /* 0x000e640008000800 */
[----:B------:R-:W-:Y:S02]  /*97130*/  LOP3.LUT R12, R12, 0xfdffffff, RZ, 0xc0, !PT ;  /* 0xfdffffff0c0c7812 */ /* 0x000fe400078ec0ff */
[----:B------:R-:W-:Y:S01]  /*97140*/  LOP3.LUT R18, R18, 0xbfffffff, RZ, 0xc0, !PT ;  /* 0xbfffffff12127812 */ /* 0x000fe200078ec0ff */
[----:B------:R-:W1:Y:S01]  /*97150*/  LDCU UR69, c[0x0][0x398] ;  /* 0x00007300ff4577ac */ /* 0x000e620008000800 */
[----:B------:R-:W-:-:S02]  /*97160*/  @P4 LOP3.LUT R12, R12, 0x2000000, RZ, 0xfc, !PT ;  /* 0x020000000c0c4812 */ /* 0x000fc400078efcff */
[----:B------:R-:W-:Y:S01]  /*97170*/  ISETP.LT.AND P2, PT, R163, UR71, !P1 ;  /* 0x00000047a3007c0c */ /* 0x000fe2000cf41270 */
[----:B------:R-:W1:Y:S01]  /*97180*/  LDCU UR71, c[0x0][0x398] ;  /* 0x00007300ff4777ac */ /* 0x000e620008000800 */
        /* <DEDUP_REMOVED lines=81> */
[----:B----4-:R-:W-:Y:S02]  /*976a0*/  ISETP.LT.AND P4, PT, R161, UR25, !P1 ;  /* 0x00000019a1007c0c */ /* 0x010fe4000cf81270 */
[----:B------:R-:W-:-:S04]  /*976b0*/  LOP3.LUT R12, R12, 0xffffff7f, RZ, 0xc0, !PT ;  /* 0xffffff7f0c0c7812 */ /* 0x000fc800078ec0ff */
[----:B------:R-:W-:Y:S02]  /*976c0*/  @P2 LOP3.LUT R12, R12, 0x80, RZ, 0xfc, !PT ;  /* 0x000000800c0c2812 */ /* 0x000fe400078efcff */
[----:B------:R-:W-:Y:S01]  /*976d0*/  ISETP.LT.AND P3, PT, R160, UR24, !P1 ;  /* 0x00000018a0007c0c */ /* 0x000fe2000cf61270 */
[----:B------:R-:W4:Y:S01]  /*976e0*/  LDCU.64 UR24, c[0x0][0x398] ;  /* 0x00007300ff1877ac */ /* 0x000f220008000a00 */
        /* <DEDUP_REMOVED lines=15> */
[----:B----4-:R-:W-:Y:S01]  /*977e0*/  ISETP.LT.AND P2, PT, R162, UR24, !P1 ;  /* 0x00000018a2007c0c */ /* 0x010fe2000cf41270 */
[----:B------:R-:W4:Y:S01]  /*977f0*/  LDCU UR45, c[0x0][0x398] ;  /* 0x00007300ff2d77ac */ /* 0x000f220008000800 */
[----:B------:R-:W-:Y:S02]  /*97800*/  ISETP.LT.AND P4, PT, R165, UR9, !P1 ;  /* 0x00000009a5007c0c */ /* 0x000fe4000cf81270 */
[----:B------:R-:W-:Y:S01]  /*97810*/  ISETP.LT.AND P3, PT, R164, UR8, !P1 ;  /* 0x00000008a4007c0c */ /* 0x000fe2000cf61270 */
[----:B------:R-:W1:Y:S08]  /*97820*/  LDCU.64 UR8, c[0x0][0x398] ;  /* 0x00007300ff0877ac */ /* 0x000e700008000a00 */
        /* <DEDUP_REMOVED lines=39> */
[----:B------:R-:W-:-:S02]  /*97aa0*/  @P2 LOP3.LUT R11, R11, 0x400000, RZ, 0xfc, !PT ;  /* 0x004000000b0b2812 */ /* 0x000fc400078efcff */
[----:B------:R-:W-:Y:S01]  /*97ab0*/  LOP3.LUT R17, R17, 0xbfffffff, RZ, 0xc0, !PT ;  /* 0xbfffffff11117812 */ /* 0x000fe200078ec0ff */
[C---:B------:R-:W-:Y:S01]  /*97ac0*/  VIADD R32, R166.reuse, 0x9 ;  /* 0x00000009a6207836 */ /* 0x040fe20000000000 */
[----:B------:R-:W-:Y:S01]  /*97ad0*/  LOP3.LUT R11, R11, 0xfdffffff, RZ, 0xc0, !PT ;  /* 0xfdffffff0b0b7812 */ /* 0x000fe200078ec0ff */
[----:B------:R-:W-:Y:S01]  /*97ae0*/  VIADD R31, R166, 0x8 ;  /* 0x00000008a61f7836 */ /* 0x000fe20000000000 */
[----:B------:R-:W-:Y:S01]  /*97af0*/  LOP3.LUT R16, R16, 0xbfffffff, RZ, 0xc0, !PT ;  /* 0xbfffffff10107812 */ /* 0x000fe200078ec0ff */
[----:B------:R-:W-:Y:S01]  /*97b00*/  VIADD R30, R166, 0x7 ;  /* 0x00000007a61e7836 */ /* 0x000fe20000000000 */
[----:B------:R-:W-:Y:S01]  /*97b10*/  @P4 LOP3.LUT R11, R11, 0x2000000, RZ, 0xfc, !PT ;  /* 0x020000000b0b4812 */ /* 0x000fe200078efcff */
[----:B------:R-:W1:Y:S01]  /*97b20*/  LDCU UR15, c[0x0][0x398] ;  /* 0x00007300ff0f77ac */ /* 0x000e620008000800 */
[----:B------:R-:W-:Y:S02]  /*97b30*/  ISETP.LT.AND P2, PT, R163, UR13, !P1 ;  /* 0x0000000da3007c0c */ /* 0x000fe4000cf41270 */
[----:B------:R-:W-:Y:S01]  /*97b40*/  LOP3.LUT R11, R11, 0xfeffffff, RZ, 0xc0, !PT ;  /* 0xfeffffff0b0b7812 */ /* 0x000fe200078ec0ff */
[----:B------:R-:W1:Y:S03]  /*97b50*/  LDCU UR14, c[0x0][0x398] ;  /* 0x00007300ff0e77ac */ /* 0x000e660008000800 */
[----:B------:R-:W-:-:S02]  /*97b60*/  @P3 LOP3.LUT R11, R11, 0x1000000, RZ, 0xfc, !PT ;  /* 0x010000000b0b3812 */ /* 0x000fc400078efcff */
        /* <DEDUP_REMOVED lines=21> */
[----:B------:R-:W1:Y:S01]  /*97cc0*/  LDCU.64 UR24, c[0x0][0x398] ;  /* 0x00007300ff1877ac */ /* 0x000e620008000a00 */
[----:B------:R-:W-:Y:S02]  /*97cd0*/  ISETP.LT.AND P4, PT, R165, UR22, !P1 ;  /* 0x00000016a5007c0c */ /* 0x000fe4000cf81270 */
[----:B------:R-:W-:Y:S01]  /*97ce0*/  ISETP.LT.AND P3, PT, R164, UR21, !P1 ;  /* 0x00000015a4007c0c */ /* 0x000fe2000cf61270 */
[C---:B------:R-:W-:Y:S01]  /*97cf0*/  VIADD R29, R166.reuse, 0x6 ;  /* 0x00000006a61d7836 */ /* 0x040fe20000000000 */
[----:B------:R-:W1:Y:S01]  /*97d00*/  LDCU UR22, c[0x0][0x398] ;  /* 0x00007300ff1677ac */ /* 0x000e620008000800 */
        /* <DEDUP_REMOVED lines=38> */
[----:B------:R-:W-:Y:S01]  /*97f70*/  BAR.SYNC.DEFER_BLOCKING 0x0 ;  /* 0x0000000000007b1d */ /* 0x000fe20000010000 */
[----:B------:R-:W-:-:S02]  /*97f80*/  ISETP.LT.AND P2, PT, R162, UR10, !P1 ;  /* 0x0000000aa2007c0c */ /* 0x000fc4000cf41270 */
[----:B------:R-:W-:Y:S02]  /*97f90*/  ISETP.LT.AND P4, PT, R165, UR51, !P1 ;  /* 0x00000033a5007c0c */ /* 0x000fe4000cf81270 */
[----:B------:R-:W-:Y:S02]  /*97fa0*/  LOP3.LUT R11, R11, 0xffffffbf, RZ, 0xc0, !PT ;  /* 0xffffffbf0b0b7812 */ /* 0x000fe400078ec0ff */
[----:B------:R-:W-:Y:S01]  /*97fb0*/  ISETP.LT.AND P3, PT, R164, UR50, !P1 ;  /* 0x00000032a4007c0c */ /* 0x000fe2000cf61270 */
[----:B------:R-:W-:Y:S01]  /*97fc0*/  VIADD R24, R166, 0x13 ;  /* 0x00000013a6187836 */ /* 0x000fe20000000000 */
[----:B------:R-:W1:Y:S01]  /*97fd0*/  LDCU UR51, c[0x0][0x398] ;  /* 0x00007300ff3377ac */ /* 0x000e620008000800 */
        /* <DEDUP_REMOVED lines=141> */
[----:B------:R-:W2:Y:S01]  /*988b0*/  LDCU UR9, c[0x0][0x398] ;  /* 0x00007300ff0977ac */ /* 0x000ea20008000800 */
[----:B------:R-:W3:Y:S01]  /*988c0*/  LDS.128 R24, [R2] ;  /* 0x0000000002187984 */ /* 0x000ee20000000c00 */
[----:B------:R-:W-:Y:S01]  /*988d0*/  BAR.SYNC.DEFER_BLOCKING 0x0 ;  /* 0x0000000000007b1d */ /* 0x000fe20000010000 */
[----:B------:R-:W-:Y:S02]  /*988e0*/  ISETP.LT.AND P4, PT, R162, UR24, !P1 ;  /* 0x00000018a2007c0c */ /* 0x000fe4000cf81270 */
[----:B-1----:R-:W-:Y:S02]  /*988f0*/  ISETP.LT.AND P3, PT, R165, UR34, !P1 ;  /* 0x00000022a5007c0c */ /* 0x002fe4000cf61270 */
[----:B------:R-:W-:Y:S01]  /*98900*/  LOP3.LUT R14, R14, 0xffffffbf, RZ, 0xc0, !PT ;  /* 0xffffffbf0e0e7812 */ /* 0x000fe200078ec0ff */
[----:B------:R-:W1:Y:S01]  /*98910*/  LDCU UR34, c[0x0][0x398] ;  /* 0x00007300ff2277ac */ /* 0x000e620008000800 */
[----:B------:R-:W-:Y:S01]  /*98920*/  ISETP.LT.AND P2, PT, R164, UR35, !P1 ;  /* 0x00000023a4007c0c */ /* 0x000fe2000cf41270 */
[----:B------:R-:W1:Y:S01]  /*98930*/  LDCU UR35, c[0x0][0x398] ;  /* 0x00007300ff2377ac */ /* 0x000e620008000800 */
[----:B---3--:R-:W-:Y:S01]  /*98940*/  STL.64 [R1+0xed0], R24 ;  /* 0x000ed01801007387 */ /* 0x008fe20000100a00 */
[----:B------:R-:W-:Y:S01]  /*98950*/  LOP3.LUT R15, R15, 0xbfffffff, RZ, 0xc0, !PT ;  /* 0xbfffffff0f0f7812 */ /* 0x000fe200078ec0ff */
[----:B------:R-:W3:Y:S02]  /*98960*/  LDCU UR24, c[0x0][0x398] ;  /* 0x00007300ff1877ac */ /* 0x000ee40008000800 */
[----:B------:R-:W-:Y:S01]  /*98970*/  STL.64 [R1+0xed8], R26 ;  /* 0x000ed81a01007387 */ /* 0x000fe20000100a00 */
[----:B------:R-:W-:-:S04]  /*98980*/  @P4 LOP3.LUT R14, R14, 0x40, RZ, 0xfc, !PT ;  /* 0x000000400e0e4812 */ /* 0x000fc800078efcff */
[----:B------:R-:W-:-:S04]  /*98990*/  LOP3.LUT R14, R14, 0xfffffdff, RZ, 0xc0, !PT ;  /* 0xfffffdff0e0e7812 */ /* 0x000fc800078ec0ff */
[----:B------:R-:W-:-:S04]  /*989a0*/  @P3 LOP3.LUT R14, R14, 0x200, RZ, 0xfc, !PT ;  /* 0x000002000e0e3812 */ /* 0x000fc800078efcff */
[----:B------:R-:W-:-:S04]  /*989b0*/  LOP3.LUT R14, R14, 0xfffffeff, RZ, 0xc0, !PT ;  /* 0xfffffeff0e0e7812 */ /* 0x000fc800078ec0ff */
[----:B------:R-:W-:Y:S02]  /*989c0*/  @P2 LOP3.LUT R14, R14, 0x100, RZ, 0xfc, !PT ;  /* 0x000001000e0e2812 */ /* 0x000fe400078efcff */
[----:B------:R-:W-:Y:S01]  /*989d0*/  ISETP.LT.AND P2, PT, R163, UR28, !P1 ;  /* 0x0000001ca3007c0c */ /* 0x000fe2000cf41270 */
[----:B------:R-:W2:Y:S01]  /*989e0*/  LDCU UR28, c[0x0][0x398] ;  /* 0x00007300ff1c77ac */ /* 0x000ea20008000800 */
[----:B------:R-:W-:Y:S02]  /*989f0*/  ISETP.LT.AND P4, PT, R161, UR30, !P1 ;  /* 0x0000001ea1007c0c */ /* 0x000fe4000cf81270 */
[----:B------:R-:W-:Y:S01]  /*98a00*/  LOP3.LUT R14, R14, 0xffffff7f, RZ, 0xc0, !PT ;  /* 0xffffff7f0e0e7812 */ /* 0x000fe200078ec0ff */
[----:B------:R-:W2:Y:S01]  /*98a10*/  LDCU.64 UR30, c[0x0][0x398] ;  /* 0x00007300ff1e77ac */ /* 0x000ea20008000a00 */
[----:B-1----:R-:W-:Y:S01]  /*98a20*/  ISETP.LT.AND P3, PT, R160, UR34, !P1 ;  /* 0x00000022a0007c0c */ /* 0x002fe2000cf61270 */
[----:B------:R-:W1:Y:S06]  /*98a30*/  LDCU UR34, c[0x0][0x398] ;  /* 0x00007300ff2277ac */ /* 0x000e6c0008000800 */
[----:B------:R-:W-:-:S04]  /*98a40*/  @P2 LOP3.LUT R14, R14, 0x80, RZ, 0xfc, !PT ;  /* 0x000000800e0e2812 */ /* 0x000fc800078efcff */
[----:B------:R-:W-:Y:S01]  /*98a50*/  LOP3.LUT R14, R14, 0xffffffdf, RZ, 0xc0, !PT ;  /* 0xffffffdf0e0e7812 */ /* 0x000fe200078ec0ff */
[----:B--2---:R2:W-:Y:S04]  /*98a60*/  STSM.16.M88.4 [R0], R20 ;  /* 0x0000001400007844 */ /* 0x0045e80000000200 */
[----:B--2---:R-:W2:Y:S04]  /*98a70*/  LDL.LU R20, [R1+0x28b0] ;  /* 0x0028b00001147983 */ /* 0x004ea80000300800 */
[----:B------:R-:W2:Y:S04]  /*98a80*/  LDL.LU R21, [R1+0x28b8] ;  /* 0x0028b80001157983 */ /* 0x000ea80000300800 */
[----:B------:R-:W2:Y:S04]  /*98a90*/  LDL.LU R22, [R1+0x27d0] ;  /* 0x0027d00001167983 */ /* 0x000ea80000300800 */
[----:B------:R-:W2:Y:S01]  /*98aa0*/  LDL.LU R23, [R1+0x27d8] ;  /* 0x0027d80001177983 */ /* 0x000ea20000300800 */
[----:B------:R-:W-:Y:S01]  /*98ab0*/  @P4 LOP3.LUT R14, R14, 0x20, RZ, 0xfc, !PT ;  /* 0x000000200e0e4812 */ /* 0x000fe200078efcff */
[----:B------:R-:W-:Y:S01]  /*98ac0*/  BAR.SYNC.DEFER_BLOCKING 0x0 ;  /* 0x0000000000007b1d */ /* 0x000fe20000010000 */
[----:B------:R-:W-:-:S02]  /*98ad0*/  ISETP.LT.AND P2, PT, R168, UR35, !P1 ;  /* 0x00000023a8007c0c */ /* 0x000fc4000cf41270 */
[----:B------:R-:W-:-:S03]  /*98ae0*/  LOP3.LUT R14, R14, 0xffffffef, RZ, 0xc0, !PT ;  /* 0xffffffef0e0e7812 */ /* 0x000fc600078ec0ff */
[----:B------:R-:W1:Y:S01]  /*98af0*/  LDCU UR35, c[0x0][0x398] ;  /* 0x00007300ff2377ac */ /* 0x000e620008000800 */
[----:B------:R-:W-:Y:S02]  /*98b00*/  @P3 LOP3.LUT R14, R14, 0x10, RZ, 0xfc, !PT ;  /* 0x000000100e0e3812 */ /* 0x000fe400078efcff */
[----:B------:R-:W-:Y:S01]  /*98b10*/  ISETP.LT.AND P1, PT, R167, UR40, !P1 ;  /* 0x00000028a7007c0c */ /* 0x000fe2000cf21270 */
[----:B------:R-:W-:Y:S01]  /*98b20*/  VIADD R24, R166, 0xf ;  /* 0x0000000fa6187836 */ /* 0x000fe20000000000 */
[----:B------:R-:W-:Y:S01]  /*98b30*/  LOP3.LUT R14, R14, 0xfffffff7, RZ, 0xc0, !PT ;  /* 0xfffffff70e0e7812 */ /* 0x000fe200078ec0ff */
[----:B------:R-:W2:Y:S03]  /*98b40*/  LDCU UR40, c[0x0][0x398] ;  /* 0x00007300ff2877ac */ /* 0x000ea60008000800 */
        /* <DEDUP_REMOVED lines=13> */
[----:B------:R-:W2:Y:S03]  /*98c20*/  LDCU UR30, c[0x0][0x398] ;  /* 0x00007300ff1e77ac */ /* 0x000ea60008000800 */
[----:B------:R-:W-:-:S04]  /*98c30*/  LOP3.LUT R14, R14, 0xfffffffe, RZ, 0xc0, !PT ;  /* 0xfffffffe0e0e7812 */ /* 0x000fc800078ec0ff */
[----:B------:R-:W-:Y:S02]  /*98c40*/  @P2 LOP3.LUT R14, R14, 0x1, RZ, 0xfc, !PT ;  /* 0x000000010e0e2812 */ /* 0x000fe400078efcff */
[----:B------:R-:W-:Y:S01]  /*98c50*/  ISETP.LT.AND P2, PT, R163, UR27, !P1 ;  /* 0x0000001ba3007c0c */ /* 0x000fe2000cf41270 */
[----:B------:R-:W3:Y:S01]  /*98c60*/  LDCU UR27, c[0x0][0x398] ;  /* 0x00007300ff1b77ac */ /* 0x000ee20008000800 */
[----:B------:R-:W-:Y:S02]  /*98c70*/  @P4 LOP3.LUT R18, R18, 0x40000000, RZ, 0xfc, !PT ;  /* 0x4000000012124812 */ /* 0x000fe400078efcff */
[----:B------:R-:W-:Y:S01]  /*98c80*/  ISETP.LT.AND P4, PT, R161, UR28, !P1 ;  /* 0x0000001ca1007c0c */ /* 0x000fe2000cf81270 */
[----:B------:R-:W3:Y:S01]  /*98c90*/  LDCU UR28, c[0x0][0x398] ;  /* 0x00007300ff1c77ac */ /* 0x000ee20008000800 */
[----:B------:R-:W-:Y:S02]  /*98ca0*/  LOP3.LUT R18, R18, 0x7fffffff, RZ, 0xc0, !PT ;  /* 0x7fffffff12127812 */ /* 0x000fe400078ec0ff */
[----:B-1----:R-:W-:-:S05]  /*98cb0*/  ISETP.LT.AND P3, PT, R160, UR34, !P1 ;  /* 0x00000022a0007c0c */ /* 0x002fca000cf61270 */
[----:B------:R-:W-:-:S04]  /*98cc0*/  @P2 LOP3.LUT R18, R18, 0x80000000, RZ, 0xfc, !PT ;  /* 0x8000000012122812 */ /* 0x000fc800078efcff */
        /* <DEDUP_REMOVED lines=13> */
[----:B------:R-:W2:Y:S01]  /*98da0*/  LDCU UR25, c[0x0][0x398] ;  /* 0x00007300ff1977ac */ /* 0x000ea20008000800 */
[----:B------:R-:W-:Y:S01]  /*98db0*/  LOP3.LUT R18, R18, 0xffbfffff, RZ, 0xc0, !PT ;  /* 0xffbfffff12127812 */ /* 0x000fe200078ec0ff */
[----:B------:R-:W4:Y:S01]  /*98dc0*/  LDS.128 R24, [R2] ;  /* 0x0000000002187984 */ /* 0x000f220000000c00 */
[----:B------:R-:W-:Y:S01]  /*98dd0*/  BAR.SYNC.DEFER_BLOCKING 0x0 ;  /* 0x0000000000007b1d */ /* 0x000fe20000010000 */
[----:B-1----:R-:W-:Y:S02]  /*98de0*/  ISETP.LT.AND P3, PT, R162, UR34, !P1 ;  /* 0x00000022a2007c0c */ /* 0x002fe4000cf61270 */
[----:B---3--:R-:W-:-:S03]  /*98df0*/  ISETP.LT.AND P2, PT, R165, UR28, !P1 ;  /* 0x0000001ca5007c0c */ /* 0x008fc6000cf41270 */
[----:B------:R-:W1:Y:S08]  /*98e00*/  LDCU UR28, c[0x0][0x398] ;  /* 0x00007300ff1c77ac */ /* 0x000e700008000800 */
        /* <DEDUP_REMOVED lines=9> */
[----:B------:R-:W-:Y:S01]  /*98ea0*/  ISETP.LT.AND P4, PT, R161, UR27, !P1 ;  /* 0x0000001ba1007c0c */ /* 0x000fe2000cf81270 */
[----:B------:R-:W2:Y:S01]  /*98eb0*/  LDCU UR27, c[0x0][0x398] ;  /* 0x00007300ff1b77ac */ /* 0x000ea20008000800 */
[----:B------:R-:W-:-:S04]  /*98ec0*/  LOP3.LUT R18, R18, 0xff7fffff, RZ, 0xc0, !PT ;  /* 0xff7fffff12127812 */ /* 0x000fc800078ec0ff */
[----:B------:R-:W-:Y:S02]  /*98ed0*/  @P2 LOP3.LUT R18, R18, 0x800000, RZ, 0xfc, !PT ;  /* 0x0080000012122812 */ /* 0x000fe400078efcff */
[----:B-1----:R-:W-:Y:S01]  /*98ee0*/  ISETP.LT.AND P3, PT, R160, UR28, !P1 ;  /* 0x0000001ca0007c0c */ /* 0x002fe2000cf61270 */
[----:B----4-:R-:W-:Y:S01]  /*98ef0*/  STL.64 [R1+0xc80], R24 ;  /* 0x000c801801007387 */ /* 0x010fe20000100a00 */
[----:B------:R-:W-:Y:S01]  /*98f00*/  LOP3.LUT R18, R18, 0xffdfffff, RZ, 0xc0, !PT ;  /* 0xffdfffff12127812 */ /* 0x000fe200078ec0ff */
[----:B------:R-:W1:Y:S03]  /*98f10*/  LDCU UR28, c[0x0][0x398] ;  /* 0x00007300ff1c77ac */ /* 0x000e660008000800 */
[----:B------:R-:W-:Y:S02]  /*98f20*/  @P4 LOP3.LUT R18, R18, 0x200000, RZ, 0xfc, !PT ;  /* 0x0020000012124812 */ /* 0x000fe400078efcff */
[----:B------:R-:W-:Y:S01]  /*98f30*/  ISETP.LT.AND P2, PT, R168, UR39, !P1 ;  /* 0x00000027a8007c0c */ /* 0x000fe2000cf41270 */
[----:B------:R-:W4:Y:S01]  /*98f40*/  LDCU.64 UR38, c[0x0][0x398] ;  /* 0x00007300ff2677ac */ /* 0x000f220008000a00 */
[----:B------:R-:W-:-:S04]  /*98f50*/  LOP3.LUT R18, R18, 0xffefffff, RZ, 0xc0, !PT ;  /* 0xffefffff12127812 */ /* 0x000fc800078ec0ff */
[----:B------:R-:W-:Y:S02]  /*98f60*/  @P3 LOP3.LUT R18, R18, 0x100000, RZ, 0xfc, !PT ;  /* 0x0010000012123812 */ /* 0x000fe400078efcff */
[----:B------:R-:W-:Y:S01]  /*98f70*/  ISETP.LT.AND P1, PT, R167, UR23, !P1 ;  /* 0x00000017a7007c0c */ /* 0x000fe2000cf21270 */
[----:B--2---:R2:W-:Y:S01]  /*98f80*/  STSM.16.M88.4 [R0], R20 ;  /* 0x0000001400007844 */ /* 0x0045e20000000200 */
[----:B------:R-:W-:Y:S01]  /*98f90*/  LOP3.LUT R18, R18, 0xfff7ffff, RZ, 0xc0, !PT ;  /* 0xfff7ffff12127812 */ /* 0x000fe200078ec0ff */
[----:B------:R-:W1:Y:S03]  /*98fa0*/  LDCU UR23, c[0x0][0x398] ;  /* 0x00007300ff1777ac */ /* 0x000e660008000800 */
[----:B------:R-:W-:-:S04]  /*98fb0*/  @P2 LOP3.LUT R18, R18, 0x80000, RZ, 0xfc, !PT ;  /* 0x0008000012122812 */ /* 0x000fc800078efcff */
[----:B------:R-:W-:-:S04]  /*98fc0*/  LOP3.LUT R18, R18, 0xfffbffff, RZ, 0xc0, !PT ;  /* 0xfffbffff12127812 */ /* 0x000fc800078ec0ff */
[----:B------:R-:W-:Y:S02]  /*98fd0*/  @P1 LOP3.LUT R18, R18, 0x40000, RZ, 0xfc, !PT ;  /* 0x0004000012121812 */ /* 0x000fe400078efcff */
[----:B------:R-:W-:Y:S02]  /*98fe0*/  ISETP.GE.AND P1, PT, R19, UR31, PT ;  /* 0x0000001f13007c0c */ /* 0x000fe4000bf26270 */
[----:B------:R-:W-:Y:S01]  /*98ff0*/  LOP3.LUT R18, R18, 0xffffbfff, RZ, 0xc0, !PT ;  /* 0xffffbfff12127812 */ /* 0x000fe200078ec0ff */
[----:B--2---:R-:W-:Y:S01]  /*99000*/  VIADD R22, R166, 0xd ;  /* 0x0000000da6167836 */ /* 0x004fe20000000000 */
[----:B----4-:R-:W-:Y:S01]  /*99010*/  ISETP.LT.AND P2, PT, R162, UR38, !P1 ;  /* 0x00000026a2007c0c */ /* 0x010fe2000cf41270 */
[----:B------:R-:W-:Y:S01]  /*99020*/  VIADD R21, R166, 0xc ;  /* 0x0000000ca6157836 */ /* 0x000fe20000000000 */
[----:B------:R-:W-:Y:S01]  /*99030*/  ISETP.LT.AND P4, PT, R165, UR58, !P1 ;  /* 0x0000003aa5007c0c */ /* 0x000fe2000cf81270 */
[----:B------:R-:W2:Y:S01]  /*99040*/  LDCU UR58, c[0x0][0x398] ;  /* 0x00007300ff3a77ac */ /* 0x000ea20008000800 */
[----:B------:R-:W-:Y:S01]  /*99050*/  ISETP.LT.AND P3, PT, R164, UR59, !P1 ;  /* 0x0000003ba4007c0c */ /* 0x000fe2000cf61270 */
[----:B------:R-:W4:Y:S01]  /*99060*/  LDCU UR59, c[0x0][0x398] ;  /* 0x00007300ff3b77ac */ /* 0x000f220008000800 */
[----:B------:R-:W-:-:S02]  /*99070*/  VIADD R20, R166, 0xb ;  /* 0x0000000ba6147836 */ /* 0x000fc40000000000 */
[----:B------:R-:W-:Y:S01]  /*99080*/  VIADD R19, R166, 0xa ;  /* 0x0000000aa6137836 */ /* 0x000fe20000000000 */
[----:B------:R-:W1:Y:S04]  /*99090*/  LDCU UR38, c[0x0][0x398] ;  /* 0x00007300ff2677ac */ /* 0x000e680008000800 */
[----:B------:R-:W-:Y:S01]  /*990a0*/  @P2 LOP3.LUT R18, R18, 0x4000, RZ, 0xfc, !PT ;  /* 0x0000400012122812 */ /* 0x000fe200078efcff */
[----:B------:R1:W-:Y:S01]  /*990b0*/  STL.64 [R1+0xc88], R26 ;  /* 0x000c881a01007387 */ /* 0x0003e20000100a00 */
[----:B------:R-:W2:Y:S02]  /*990c0*/  LDCU UR31, c[0x0][0x398] ;  /* 0x00007300ff1f77ac */ /* 0x000ea40008000800 */
[----:B------:R-:W-:-:S04]  /*990d0*/  LOP3.LUT R18, R18, 0xfffdffff, RZ, 0xc0, !PT ;  /* 0xfffdffff12127812 */ /* 0x000fc800078ec0ff */
[----:B------:R-:W-:Y:S01]  /*990e0*/  @P4 LOP3.LUT R18, R18, 0x20000, RZ, 0xfc, !PT ;  /* 0x0002000012124812 */ /* 0x000fe200078efcff */
[----:B------:R-:W-:Y:S01]  /*990f0*/  BAR.SYNC.DEFER_BLOCKING 0x0 ;  /* 0x0000000000007b1d */ /* 0x000fe20000010000 */
[----:B------:R-:W-:Y:S02]  /*99100*/  ISETP.LT.AND P2, PT, R163, UR52, !P1 ;  /* 0x00000034a3007c0c */ /* 0x000fe4000cf41270 */
[----:B------:R-:W-:Y:S02]  /*99110*/  LOP3.LUT R18, R18, 0xfffeffff, RZ, 0xc0, !PT ;  /* 0xfffeffff12127812 */ /* 0x000fe400078ec0ff */
[----:B------:R-:W-:Y:S01]  /*99120*/  ISETP.LT.AND P4, PT, R161, UR37, !P1 ;  /* 0x00000025a1007c0c */ /* 0x000fe2000cf81270 */
[----:B-1----:R-:W-:Y:S01]  /*99130*/  VIADD R27, R166, 0x4 ;  /* 0x00000004a61b7836 */ /* 0x002fe20000000000 */
[----:B------:R-:W-:Y:S01]  /*99140*/  @P3 LOP3.LUT R18, R18, 0x10000, RZ, 0xfc, !PT ;  /* 0x0001000012123812 */ /* 0x000fe200078efcff */
[----:B------:R-:W1:Y:S03]  /*99150*/  LDCU UR52, c[0x0][0x398] ;  /* 0x00007300ff3477ac */ /* 0x000e660008000800 */
[----:B------:R-:W-:-:S04]  /*99160*/  LOP3.LUT R18, R18, 0xffff7fff, RZ, 0xc0, !PT ;  /* 0xffff7fff12127812 */ /* 0x000fc800078ec0ff */
[----:B------:R-:W-:Y:S02]  /*99170*/  @P2 LOP3.LUT R18, R18, 0x8000, RZ, 0xfc, !PT ;  /* 0x0000800012122812 */ /* 0x000fe400078efcff */
[----:B------:R-:W-:Y:S01]  /*99180*/  ISETP.LT.AND P3, PT, R160, UR36, !P1 ;  /* 0x00000024a0007c0c */ /* 0x000fe2000cf61270 */
[----:B------:R-:W1:Y:S01]  /*99190*/  LDCU.64 UR36, c[0x0][0x398] ;  /* 0x00007300ff2477ac */ /* 0x000e620008000a00 */
        /* <DEDUP_REMOVED lines=17> */
[----:B----4-:R-:W-:Y:S02]  /*992b0*/  ISETP.LT.AND P2, PT, R165, UR59, !P1 ;  /* 0x0000003ba5007c0c */ /* 0x010fe4000cf41270 */
[----:B------:R-:W-:Y:S01]  /*992c0*/  LOP3.LUT R18, R18, 0xffffffbf, RZ, 0xc0, !PT ;  /* 0xffffffbf12127812 */ /* 0x000fe200078ec0ff */
[----:B------:R-:W4:Y:S08]  /*992d0*/  LDCU UR59, c[0x0][0x398] ;  /* 0x00007300ff3b77ac */ /* 0x000f300008000800 */
[----:B------:R-:W-:-:S02]  /*992e0*/  @P3 LOP3.LUT R18, R18, 0x40, RZ, 0xfc, !PT ;  /* 0x0000004012123812 */ /* 0x000fc400078efcff */
        /* <DEDUP_REMOVED lines=27> */
[----:B------:R-:W1:Y:S03]  /*994a0*/  LDCU UR39, c[0x0][0x398] ;  /* 0x00007300ff2777ac */ /* 0x000e660008000800 */
[----:B------:R-:W-:Y:S02]  /*994b0*/  ISETP.LT.AND P2, PT, R162, UR34, !P1 ;  /* 0x00000022a2007c0c */ /* 0x000fe4000cf41270 */
[----:B------:R-:W-:Y:S01]  /*994c0*/  ISETP.LT.AND P4, PT, R165, UR65, !P1 ;  /* 0x00000041a5007c0c */ /* 0x000fe2000cf81270 */
[----:B------:R-:W1:Y:S01]  /*994d0*/  LDCU UR65, c[0x0][0x398] ;  /* 0x00007300ff4177ac */ /* 0x000e620008000800 */
[----:B------:R-:W-:-:S02]  /*994e0*/  ISETP.LT.AND P3, PT, R164, UR63, !P1 ;  /* 0x0000003fa4007c0c */ /* 0x000fc4000cf61270 */
[----:B------:R-:W-:Y:S01]  /*994f0*/  LOP3.LUT R18, R18, 0xfffffffd, RZ, 0xc0, !PT ;  /* 0xfffffffd12127812 */ /* 0x000fe200078ec0ff */
[----:B------:R-:W-:Y:S01]  /*99500*/  VIADD R24, R166, 0x1 ;  /* 0x00000001a6187836 */ /* 0x000fe20000000000 */
[----:B------:R-:W1:Y:S05]  /*99510*/  LDCU UR63, c[0x0][0x398] ;  /* 0x00007300ff3f77ac */ /* 0x000e6a0008000800 */
[----:B------:R-:W-:Y:S02]  /*99520*/  @P2 LOP3.LUT R17, R17, 0x40000000, RZ, 0xfc, !PT ;  /* 0x4000000011112812 */ /* 0x000fe400078efcff */
[----:B------:R-:W-:Y:S01]  /*99530*/  ISETP.LT.AND P2, PT, R163, UR67, !P1 ;  /* 0x00000043a3007c0c */ /* 0x000fe2000cf41270 */
[----:B------:R-:W1:Y:S01]  /*99540*/  LDCU UR67, c[0x0][0x398] ;  /* 0x00007300ff4377ac */ /* 0x000e620008000800 */
[----:B------:R-:W-:-:S02]  /*99550*/  @P4 LOP3.LUT R18, R18, 0x2, RZ, 0xfc, !PT ;  /* 0x0000000212124812 */ /* 0x000fc400078efcff */
        /* <DEDUP_REMOVED lines=21> */
[----:B------:R-:W2:Y:S01]  /*996b0*/  LDL.LU R20, [R1+0x2650] ;  /* 0x0026500001147983 */ /* 0x000ea20000300800 */
[----:B-1----:R-:W-:Y:S01]  /*996c0*/  ISETP.LT.AND P2, PT, R162, UR44, !P1 ;  /* 0x0000002ca2007c0c */ /* 0x002fe2000cf41270 */
[----:B------:R-:W1:Y:S01]  /*996d0*/  LDCU UR44, c[0x0][0x398] ;  /* 0x00007300ff2c77ac */ /* 0x000e620008000800 */
[----:B------:R-:W-:Y:S01]  /*996e0*/  ISETP.LT.AND P4, PT, R165, UR67, !P1 ;  /* 0x00000043a5007c0c */ /* 0x000fe2000cf81270 */
[----:B------:R-:W2:Y:S01]  /*996f0*/  LDL.LU R21, [R1+0x2658] ;  /* 0x0026580001157983 */ /* 0x000ea20000300800 */
[----:B------:R-:W-:Y:S01]  /*99700*/  ISETP.LT.AND P3, PT, R164, UR73, !P1 ;  /* 0x00000049a4007c0c */ /* 0x000fe2000cf61270 */
[----:B------:R-:W1:Y:S02]  /*99710*/  LDCU UR67, c[0x0][0x398] ;  /* 0x00007300ff4377ac */ /* 0x000e640008000800 */
[----:B------:R-:W2:Y:S01]  /*99720*/  LDL.LU R22, [R1+0x24d0] ;  /* 0x0024d00001167983 */ /* 0x000ea20000300800 */
[----:B------:R-:W1:Y:S03]  /*99730*/  LDCU UR73, c[0x0][0x398] ;  /* 0x00007300ff4977ac */ /* 0x000e660008000800 */
[----:B------:R-:W2:Y:S02]  /*99740*/  LDL.LU R23, [R1+0x24d8] ;  /* 0x0024d80001177983 */ /* 0x000ea40000300800 */
        /* <DEDUP_REMOVED lines=29> */
[----:B------:R-:W-:Y:S02]  /*99920*/  ISETP.LT.AND P3, PT, R165, UR38, !P1 ;  /* 0x00000026a5007c0c */ /* 0x000fe4000cf61270 */
[----:B------:R-:W-:Y:S01]  /*99930*/  LOP3.LUT R17, R17, 0xffffbfff, RZ, 0xc0, !PT ;  /* 0xffffbfff11117812 */ /* 0x000fe200078ec0ff */
[----:B------:R-:W1:Y:S01]  /*99940*/  LDCU UR38, c[0x0][0x398] ;  /* 0x00007300ff2677ac */ /* 0x000e620008000800 */
[----:B------:R-:W-:Y:S01]  /*99950*/  ISETP.LT.AND P2, PT, R164, UR40, !P1 ;  /* 0x00000028a4007c0c */ /* 0x000fe2000cf41270 */
[----:B------:R-:W1:Y:S06]  /*99960*/  LDCU UR40, c[0x0][0x398] ;  /* 0x00007300ff2877ac */ /* 0x000e6c0008000800 */
[----:B------:R-:W-:-:S04]  /*99970*/  @P4 LOP3.LUT R17, R17, 0x4000, RZ, 0xfc, !PT ;  /* 0x0000400011114812 */ /* 0x000fc800078efcff */
[----:B------:R-:W-:-:S04]  /*99980*/  LOP3.LUT R17, R17, 0xfffdffff, RZ, 0xc0, !PT ;  /* 0xfffdffff11117812 */ /* 0x000fc800078ec0ff */
[----:B------:R-:W-:-:S04]  /*99990*/  @P3 LOP3.LUT R17, R17, 0x20000, RZ, 0xfc, !PT ;  /* 0x0002000011113812 */ /* 0x000fc800078efcff */
[----:B------:R-:W-:-:S04]  /*999a0*/  LOP3.LUT R17, R17, 0xfffeffff, RZ, 0xc0, !PT ;  /* 0xfffeffff11117812 */ /* 0x000fc800078ec0ff */
[----:B------:R-:W-:Y:S02]  /*999b0*/  @P2 LOP3.LUT R17, R17, 0x10000, RZ, 0xfc, !PT ;  /* 0x0001000011112812 */ /* 0x000fe400078efcff */
[----:B------:R-:W-:Y:S02]  /*999c0*/  ISETP.LT.AND P2, PT, R163, UR39, !P1 ;  /* 0x00000027a3007c0c */ /* 0x000fe4000cf41270 */
[----:B------:R-:W-:Y:S01]  /*999d0*/  ISETP.LT.AND P4, PT, R161, UR36, !P1 ;  /* 0x00000024a1007c0c */ /* 0x000fe2000cf81270 */
[----:B------:R-:W3:Y:S01]  /*999e0*/  LDCU.64 UR36, c[0x0][0x398] ;  /* 0x00007300ff2477ac */ /* 0x000ee20008000a00 */
[----:B------:R-:W-:Y:S02]  /*999f0*/  LOP3.LUT R17, R17, 0xffff7fff, RZ, 0xc0, !PT ;  /* 0xffff7fff11117812 */ /* 0x000fe400078ec0ff */
[----:B-1----:R-:W-:Y:S01]  /*99a00*/  ISETP.LT.AND P3, PT, R160, UR38, !P1 ;  /* 0x00000026a0007c0c */ /* 0x002fe2000cf61270 */
[----:B------:R-:W1:Y:S06]  /*99a10*/  LDCU.64 UR38, c[0x0][0x398] ;  /* 0x00007300ff2677ac */ /* 0x000e6c0008000a00 */
        /* <DEDUP_REMOVED lines=13> */
[----:B---3--:R-:W-:Y:S01]  /*99af0*/  ISETP.LT.AND P2, PT, R162, UR34, !P1 ;  /* 0x00000022a2007c0c */ /* 0x008fe2000cf41270 */
[----:B------:R-:W3:Y:S01]  /*99b00*/  LDCU UR34, c[0x0][0x398] ;  /* 0x00007300ff2277ac */ /* 0x000ee20008000800 */
[----:B------:R-:W-:Y:S02]  /*99b10*/  ISETP.LT.AND P4, PT, R165, UR44, !P1 ;  /* 0x0000002ca5007c0c */ /* 0x000fe4000cf81270 */
[----:B------:R-:W-:Y:S01]  /*99b20*/  LOP3.LUT R17, R17, 0xffffffbf, RZ, 0xc0, !PT ;  /* 0xffffffbf11117812 */ /* 0x000fe200078ec0ff */
[----:B------:R-:W1:Y:S01]  /*99b30*/  LDCU.64 UR44, c[0x0][0x398] ;  /* 0x00007300ff2c77ac */ /* 0x000e620008000a00 */
[----:B------:R-:W-:-:S07]  /*99b40*/  ISETP.LT.AND P3, PT, R164, UR51, !P1 ;  /* 0x00000033a4007c0c */ /* 0x000fce000cf61270 */
        /* <DEDUP_REMOVED lines=24> */
[----:B------:R-:W1:Y:S03]  /*99cd0*/  LDCU UR5, c[0x0][0x398] ;  /* 0x00007300ff0577ac */ /* 0x000e660008000800 */
[----:B------:R-:W-:Y:S01]  /*99ce0*/  ISETP.LT.AND P2, PT, R162, UR36, !P1 ;  /* 0x00000024a2007c0c */ /* 0x000fe2000cf41270 */
[----:B------:R-:W1:Y:S01]  /*99cf0*/  LDCU UR36, c[0x0][0x398] ;  /* 0x00007300ff2477ac */ /* 0x000e620008000800 */
[----:B------:R-:W-:-:S11]  /*99d00*/  LOP3.LUT R17, R17, 0xfffffffd, RZ, 0xc0, !PT ;  /* 0xfffffffd11117812 */ /* 0x000fd600078ec0ff */
[----:B------:R-:W-:Y:S02]  /*99d10*/  @P2 LOP3.LUT R16, R16, 0x40000000, RZ, 0xfc, !PT ;  /* 0x4000000010102812 */ /* 0x000fe400078efcff */
[----:B-1----:R-:W-:Y:S01]  /*99d20*/  ISETP.LT.AND P2, PT, R165, UR36, !P1 ;  /* 0x00000024a5007c0c */ /* 0x002fe2000cf41270 */
[----:B------:R-:W1:Y:S01]  /*99d30*/  LDCU UR36, c[0x0][0x398] ;  /* 0x00007300ff2477ac */ /* 0x000e620008000800 */
[----:B------:R-:W-:Y:S01]  /*99d40*/  ISETP.LT.AND P3, PT, R164, UR5, !P1 ;  /* 0x00000005a4007c0c */ /* 0x000fe2000cf61270 */
[----:B------:R-:W1:Y:S10]  /*99d50*/  LDCU UR5, c[0x0][0x398] ;  /* 0x00007300ff0577ac */ /* 0x000e740008000800 */
[----:B------:R-:W-:-:S02]  /*99d60*/  @P2 LOP3.LUT R17, R17, 0x2, RZ, 0xfc, !PT ;  /* 0x0000000211112812 */ /* 0x000fc400078efcff */
[----:B---3--:R-:W-:Y:S01]  /*99d70*/  ISETP.LT.AND P2, PT, R163, UR34, !P1 ;  /* 0x00000022a3007c0c */ /* 0x008fe2000cf41270 */
[----:B------:R-:W3:Y:S01]  /*99d80*/  LDCU UR34, c[0x0][0x398] ;  /* 0x00007300ff2277ac */ /* 0x000ee20008000800 */
[----:B------:R-:W-:Y:S02]  /*99d90*/  LOP3.LUT R16, R16, 0x7fffffff, RZ, 0xc0, !PT ;  /* 0x7fffffff10107812 */ /* 0x000fe400078ec0ff */
[----:B------:R-:W-:-:S09]  /*99da0*/  LOP3.LUT R17, R17, 0xfffffffe, RZ, 0xc0, !PT ;  /* 0xfffffffe11117812 */ /* 0x000fd200078ec0ff */
[----:B------:R-:W-:Y:S02]  /*99db0*/  @P2 LOP3.LUT R16, R16, 0x80000000, RZ, 0xfc, !PT ;  /* 0x8000000010102812 */ /* 0x000fe400078efcff */
[----:B-1----:R-:W-:Y:S01]  /*99dc0*/  ISETP.LT.AND P2, PT, R161, UR5, !P1 ;  /* 0x00000005a1007c0c */ /* 0x002fe2000cf41270 */
[----:B------:R-:W1:Y:S01]  /*99dd0*/  LDCU UR5, c[0x0][0x398] ;  /* 0x00007300ff0577ac */ /* 0x000e620008000800 */
[----:B------:R-:W-:Y:S02]  /*99de0*/  @P3 LOP3.LUT R17, R17, 0x1, RZ, 0xfc, !PT ;  /* 0x0000000111113812 */ /* 0x000fe400078efcff */
[----:B------:R-:W-:Y:S02]  /*99df0*/  ISETP.LT.AND P3, PT, R160, UR36, !P1 ;  /* 0x00000024a0007c0c */ /* 0x000fe4000cf61270 */
[----:B------:R-:W-:-:S07]  /*99e00*/  LOP3.LUT R16, R16, 0xdfffffff, RZ, 0xc0, !PT ;  /* 0xdfffffff10107812 */ /* 0x000fce00078ec0ff */
[----:B------:R-:W-:Y:S02]  /*99e10*/  @P2 LOP3.LUT R16, R16, 0x20000000, RZ, 0xfc, !PT ;  /* 0x2000000010102812 */ /* 0x000fe400078efcff */
[----:B---3--:R-:W-:Y:S01]  /*99e20*/  ISETP.LT.AND P2, PT, R168, UR34, !P1 ;  /* 0x00000022a8007c0c */ /* 0x008fe2000cf41270 */
[----:B------:R-:W3:Y:S01]  /*99e30*/  LDCU UR34, c[0x0][0x398] ;  /* 0x00007300ff2277ac */ /* 0x000ee20008000800 */
[----:B------:R-:W-:-:S04]  /*99e40*/  LOP3.LUT R16, R16, 0xefffffff, RZ, 0xc0, !PT ;  /* 0xefffffff10107812 */ /* 0x000fc800078ec0ff */
[----:B------:R-:W-:Y:S02]  /*99e50*/  @P3 LOP3.LUT R16, R16, 0x10000000, RZ, 0xfc, !PT ;  /* 0x1000000010103812 */ /* 0x000fe400078efcff */
[----:B-1----:R-:W-:Y:S02]  /*99e60*/  ISETP.LT.AND P3, PT, R167, UR5, !P1 ;  /* 0x00000005a7007c0c */ /* 0x002fe4000cf61270 */
[----:B------:R-:W-:Y:S02]  /*99e70*/  LOP3.LUT R16, R16, 0xf7ffffff, RZ, 0xc0, !PT ;  /* 0xf7ffffff10107812 */ /* 0x000fe400078ec0ff */
[----:B------:R-:W-:Y:S02]  /*99e80*/  ISETP.GE.AND P1, PT, R30, UR35, PT ;  /* 0x000000231e007c0c */ /* 0x000fe4000bf26270 */
[----:B------:R-:W-:Y:S02]  /*99e90*/  @P2 LOP3.LUT R16, R16, 0x8000000, RZ, 0xfc, !PT ;  /* 0x0800000010102812 */ /* 0x000fe400078efcff */
[----:B------:R-:W-:-:S02]  /*99ea0*/  ISETP.LT.AND P2, PT, R162, UR38, !P1 ;  /* 0x00000026a2007c0c */ /* 0x000fc4000cf41270 */
[----:B------:R-:W-:-:S04]  /*99eb0*/  LOP3.LUT R16, R16, 0xfbffffff, RZ, 0xc0, !PT ;  /* 0xfbffffff10107812 */ /* 0x000fc800078ec0ff */
[----:B------:R-:W-:Y:S02]  /*99ec0*/  @P3 LOP3.LUT R16, R16, 0x4000000, RZ, 0xfc, !PT ;  /* 0x0400000010103812 */ /* 0x000fe400078efcff */
[----:B---3--:R-:W-:Y:S02]  /*99ed0*/  ISETP.LT.AND P3, PT, R165, UR34, !P1 ;  /* 0x00000022a5007c0c */ /* 0x008fe4000cf61270 */
        /* <DEDUP_REMOVED lines=75> */
[----:B------:R-:W-:-:S03]  /*9a390*/  ISETP.LT.AND P4, PT, R164, UR27, !P1 ;  /* 0x0000001ba4007c0c */ /* 0x000fc6000cf81270 */
[----:B------:R-:W-:Y:S02]  /*9a3a0*/  @P2 LOP3.LUT R15, R15, 0x40000000, RZ, 0xfc, !PT ;  /* 0x400000000f0f2812 */ /* 0x000fe400078efcff */
[----:B------:R-:W-:Y:S02]  /*9a3b0*/  ISETP.LT.AND P2, PT, R163, UR26, !P1 ;  /* 0x0000001aa3007c0c */ /* 0x000fe4000cf41270 */
[----:B------:R-:W-:Y:S02]  /*9a3c0*/  LOP3.LUT R16, R16, 0xfffffffd, RZ, 0xc0, !PT ;  /* 0xfffffffd10107812 */ /* 0x000fe400078ec0ff */
[----:B------:R-:W-:Y:S02]  /*9a3d0*/  LOP3.LUT R15, R15, 0x7fffffff, RZ, 0xc0, !PT ;  /* 0x7fffffff0f0f7812 */ /* 0x000fe400078ec0ff */
[----:B------:R-:W-:Y:S02]  /*9a3e0*/  @P3 LOP3.LUT R16, R16, 0x2, RZ, 0xfc, !PT ;  /* 0x0000000210103812 */ /* 0x000fe400078efcff */
[----:B------:R-:W-:-:S02]  /*9a3f0*/  ISETP.LT.AND P3, PT, R161, UR25, !P1 ;  /* 0x00000019a1007c0c */ /* 0x000fc4000cf61270 */
[----:B------:R-:W-:-:S03]  /*9a400*/  LOP3.LUT R16, R16, 0xfffffffe, RZ, 0xc0, !PT ;  /* 0xfffffffe10107812 */ /* 0x000fc600078ec0ff */
[----:B------:R-:W-:Y:S02]  /*9a410*/  @P2 LOP3.LUT R15, R15, 0x80000000, RZ, 0xfc, !PT ;  /* 0x800000000f0f2812 */ /* 0x000fe400078efcff */
        /* <DEDUP_REMOVED lines=36> */
[----:B----4-:R-:W-:-:S02]  /*9a660*/  ISETP.LT.AND P2, PT, R165, UR59, !P1 ;  /* 0x0000003ba5007c0c */ /* 0x010fc4000cf41270 */
[----:B------:R-:W-:-:S04]  /*9a670*/  LOP3.LUT R15, R15, 0xfffbffff, RZ, 0xc0, !PT ;  /* 0xfffbffff0f0f7812 */ /* 0x000fc800078ec0ff */
[----:B------:R-:W-:Y:S02]  /*9a680*/  @P3 LOP3.LUT R15, R15, 0x40000, RZ, 0xfc, !PT ;  /* 0x000400000f0f3812 */ /* 0x000fe400078efcff */
[----:B--2---:R-:W-:Y:S02]  /*9a690*/  ISETP.LT.AND P3, PT, R164, UR58, !P1 ;  /* 0x0000003aa4007c0c */ /* 0x004fe4000cf61270 */
        /* <DEDUP_REMOVED lines=20> */
[----:B------:R-:W-:Y:S01]  /*9a7e0*/  @P2 LOP3.LUT R15, R15, 0x800, RZ, 0xfc, !PT ;  /* 0x000008000f0f2812 */ /* 0x000fe200078efcff */
[----:B------:R-:W1:Y:S01]  /*9a7f0*/  LDS.128 R24, [R2] ;  /* 0x0000000002187984 */ /* 0x000e620000000c00 */
[----:B------:R-:W-:Y:S01]  /*9a800*/  BAR.SYNC.DEFER_BLOCKING 0x0 ;  /* 0x0000000000007b1d */ /* 0x000fe20000010000 */
        /* <DEDUP_REMOVED lines=25> */
[----:B-1----:R1:W-:Y:S01]  /*9a9a0*/  STL.64 [R1+0x1bf0], R24 ;  /* 0x001bf01801007387 */ /* 0x0023e20000100a00 */
[----:B------:R-:W-:-:S02]  /*9a9b0*/  ISETP.LT.AND P2, PT, R165, UR69, !P5 ;  /* 0x00000045a5007c0c */ /* 0x000fc4000ef41270 */
[----:B------:R-:W-:Y:S01]  /*9a9c0*/  LOP3.LUT R15, R15, 0xfffffffb, RZ, 0xc0, !PT ;  /* 0xfffffffb0f0f7812 */ /* 0x000fe200078ec0ff */
[----:B------:R2:W-:Y:S03]  /*9a9d0*/  STL.64 [R1+0x1bf8], R26 ;  /* 0x001bf81a01007387 */ /* 0x0005e60000100a00 */
[----:B------:R-:W-:Y:S02]  /*9a9e0*/  @P1 LOP3.LUT R15, R15, 0x4, RZ, 0xfc, !PT ;  /* 0x000000040f0f1812 */ /* 0x000fe400078efcff */
[----:B------:R-:W-:Y:S02]  /*9a9f0*/  ISETP.LT.AND P3, PT, R164, UR70, !P5 ;  /* 0x00000046a4007c0c */ /* 0x000fe4000ef61270 */
[----:B------:R-:W-:-:S04]  /*9aa00*/  LOP3.LUT R15, R15, 0xfffffffd, RZ, 0xc0, !PT ;  /* 0xfffffffd0f0f7812 */ /* 0x000fc800078ec0ff */
[----:B------:R-:W-:-:S04]  /*9aa10*/  @P2 LOP3.LUT R15, R15, 0x2, RZ, 0xfc, !PT ;  /* 0x000000020f0f2812 */ /* 0x000fc800078efcff */
[----:B------:R-:W-:Y:S02]  /*9aa20*/  LOP3.LUT R15, R15, 0xfffffffe, RZ, 0xc0, !PT ;  /* 0xfffffffe0f0f7812 */ /* 0x000fe400078ec0ff */
[----:B------:R-:W-:Y:S02]  /*9aa30*/  ISETP.LT.AND P1, PT, R163, UR71, !P5 ;  /* 0x00000047a3007c0c */ /* 0x000fe4000ef21270 */
[----:B------:R-:W-:Y:S02]  /*9aa40*/  @P3 LOP3.LUT R15, R15, 0x1, RZ, 0xfc, !PT ;  /* 0x000000010f0f3812 */ /* 0x000fe400078efcff */
[----:B------:R-:W-:Y:S02]  /*9aa50*/  ISETP.LT.AND P2, PT, R162, UR72, !P5 ;  /* 0x00000048a2007c0c */ /* 0x000fe4000ef41270 */
[----:B------:R-:W-:Y:S02]  /*9aa60*/  ISETP.LT.AND P3, PT, R161, UR73, !P5 ;  /* 0x00000049a1007c0c */ /* 0x000fe4000ef61270 */
[----:B------:R-:W-:Y:S01]  /*9aa70*/  ISETP.LT.AND P4, PT, R160, UR4, !P5 ;  /* 0x00000004a0007c0c */ /* 0x000fe2000ef81270 */
[----:B------:R-:W-:Y:S01]  /*9aa80*/  STL [R1+0x3a80], R138 ;  /* 0x003a808a01007387 */ /* 0x000fe20000100800 */
[----:B------:R-:W3:Y:S01]  /*9aa90*/  LDCU.64 UR4, c[0x0][0x398] ;  /* 0x00007300ff0477ac */ /* 0x000ee20008000a00 */
[----:B------:R-:W-:-:S02]  /*9aaa0*/  LOP3.LUT R44, R44, 0xffffffef, RZ, 0xc0, !PT ;  /* 0xffffffef2c2c7812 */ /* 0x000fc400078ec0ff */
[----:B------:R-:W-:Y:S02]  /*9aab0*/  STL [R1+0x3a7c], R139 ;  /* 0x003a7c8b01007387 */ /* 0x000fe40000100800 */
[----:B------:R-:W-:Y:S02]  /*9aac0*/  @P0 LOP3.LUT R44, R44, 0x10, RZ, 0xfc, !PT ;  /* 0x000000102c2c0812 */ /* 0x000fe400078efcff */
[----:B------:R-:W-:Y:S01]  /*9aad0*/  STL [R1+0x3a78], R140 ;  /* 0x003a788c01007387 */ /* 0x000fe20000100800 */
[----:B------:R-:W-:-:S03]  /*9aae0*/  LOP3.LUT P0, RZ, R15, 0x1, RZ, 0xc0, !PT ;  /* 0x000000010fff7812 */ /* 0x000fc6000780c0ff */
[----:B------:R-:W-:Y:S04]  /*9aaf0*/  STL [R1+0x3a74], R141 ;  /* 0x003a748d01007387 */ /* 0x000fe80000100800 */
[----:B------:R-:W-:Y:S04]  /*9ab00*/  STL [R1+0x3a70], R142 ;  /* 0x003a708e01007387 */ /* 0x000fe80000100800 */
[----:B------:R-:W-:Y:S04]  /*9ab10*/  STL [R1+0x3a6c], R143 ;  /* 0x003a6c8f01007387 */ /* 0x000fe80000100800 */
[----:B------:R-:W-:Y:S04]  /*9ab20*/  STL [R1+0x3a64], R144 ;  /* 0x003a649001007387 */ /* 0x000fe80000100800 */
[----:B-1----:R-:W4:Y:S04]  /*9ab30*/  LDL.LU R24, [R1+0x2370] ;  /* 0x0023700001187983 */ /* 0x002f280000300800 */
[----:B------:R-:W4:Y:S04]  /*9ab40*/  LDL.LU R25, [R1+0x2378] ;  /* 0x0023780001197983 */ /* 0x000f280000300800 */
[----:B--2---:R-:W4:Y:S04]  /*9ab50*/  LDL.LU R26, [R1+0x21d0] ;  /* 0x0021d000011a7983 */ /* 0x004f280000300800 */
[----:B------:R-:W4:Y:S04]  /*9ab60*/  LDL.LU R27, [R1+0x21d8] ;  /* 0x0021d800011b7983 */ /* 0x000f280000300800 */
[----:B------:R-:W-:Y:S01]  /*9ab70*/  STSM.16.M88.4 [R0], R20 ;  /* 0x0000001400007844 */ /* 0x000fe20000000200 */
[----:B------:R-:W-:Y:S06]  /*9ab80*/  BAR.SYNC.DEFER_BLOCKING 0x0 ;  /* 0x0000000000007b1d */ /* 0x000fec0000010000 */
[----:B------:R-:W2:Y:S04]  /*9ab90*/  LDL.LU R28, [R1+0x1f90] ;  /* 0x001f9000011c7983 */ /* 0x000ea80000300800 */
[----:B------:R-:W2:Y:S04]  /*9aba0*/  LDL.LU R29, [R1+0x1f98] ;  /* 0x001f9800011d7983 */ /* 0x000ea80000300800 */
[----:B------:R-:W1:Y:S01]  /*9abb0*/  LDS.128 R20, [R2] ;  /* 0x0000000002147984 */ /* 0x000e620000000c00 */
[----:B------:R-:W-:Y:S06]  /*9abc0*/  BAR.SYNC.DEFER_BLOCKING 0x0 ;  /* 0x0000000000007b1d */ /* 0x000fec0000010000 */
[----:B-1----:R1:W-:Y:S04]  /*9abd0*/  STL.64 [R1+0x1be0], R20 ;  /* 0x001be01401007387 */ /* 0x0023e80000100a00 */
[----:B------:R-:W-:Y:S04]  /*9abe0*/  STL.64 [R1+0x1be8], R22 ;  /* 0x001be81601007387 */ /* 0x000fe80000100a00 */
[----:B------:R-:W2:Y:S04]  /*9abf0*/  LDL.LU R30, [R1+0x1e40] ;  /* 0x001e4000011e7983 */ /* 0x000ea80000300800 */
[----:B------:R-:W2:Y:S04]  /*9ac00*/  LDL.LU R31, [R1+0x1e48] ;  /* 0x001e4800011f7983 */ /* 0x000ea80000300800 */
[----:B-1----:R-:W3:Y:S04]  /*9ac10*/  LDL.LU R20, [R1+0x1cd0] ;  /* 0x001cd00001147983 */ /* 0x002ee80000300800 */
[----:B------:R-:W3:Y:S04]  /*9ac20*/  LDL.LU R21, [R1+0x1cd8] ;  /* 0x001cd80001157983 */ /* 0x000ee80000300800 */
[----:B----4-:R-:W-:Y:S01]  /*9ac30*/  STSM.16.M88.4 [R0], R24 ;  /* 0x0000001800007844 */ /* 0x010fe20000000200 */
[----:B------:R-:W-:Y:S06]  /*9ac40*/  BAR.SYNC.DEFER_BLOCKING 0x0 ;  /* 0x0000000000007b1d */ /* 0x000fec0000010000 */
[----:B------:R-:W1:Y:S02]  /*9ac50*/  LDS.128 R24, [R2] ;  /* 0x0000000002187984 */ /* 0x000e640000000c00 */
[----:B------:R-:W-:Y:S06]  /*9ac60*/  BAR.SYNC.DEFER_BLOCKING 0x0 ;  /* 0x0000000000007b1d */ /* 0x000fec0000010000 */
[----:B-1----:R1:W-:Y:S04]  /*9ac70*/  STL.64 [R1+0x1b70], R24 ;  /* 0x001b701801007387 */ /* 0x0023e80000100a00 */
[----:B------:R-:W-:Y:S04]  /*9ac80*/  STL.64 [R1+0x1b78], R26 ;  /* 0x001b781a01007387 */ /* 0x000fe80000100a00 */
[----:B------:R-:W3:Y:S04]  /*9ac90*/  LDL.LU R22, [R1+0x1b90] ;  /* 0x001b900001167983 */ /* 0x000ee80000300800 */
[----:B------:R-:W3:Y:S04]  /*9aca0*/  LDL.LU R23, [R1+0x1b98] ;  /* 0x001b980001177983 */ /* 0x000ee80000300800 */
[----:B--2---:R-:W-:Y:S01]  /*9acb0*/  STSM.16.M88.4 [R0], R28 ;  /* 0x0000001c00007844 */ /* 0x004fe20000000200 */
        /* <DEDUP_REMOVED lines=94> */
[----:B------:R-:W-:Y:S01]  /*9b2a0*/  BAR.SYNC.DEFER_BLOCKING 0x0 ;  /* 0x0000000000007b1d */ /* 0x000fe20000010000 */
[----:B-1----:R-:W-:-:S05]  /*9b2b0*/  IMAD.MOV.U32 R144, RZ, RZ, R29 ;  /* 0x000000ffff907224 */ /* 0x002fca00078e001d */
[----:B------:R-:W-:Y:S04]  /*9b2c0*/  STL [R1+0x1180], R28 ;  /* 0x0011801c01007387 */ /* 0x000fe80000100800 */
[----:B------:R-:W-:Y:S04]  /*9b2d0*/  STL.64 [R1+0x1188], R30 ;  /* 0x0011881e01007387 */ /* 0x000fe80000100a00 */
[----:B------:R-:W-:Y:S04]  /*9b2e0*/  STL [R1+0x3a68], R144 ;  /* 0x003a689001007387 */ /* 0x000fe80000100800 */
        /* <DEDUP_REMOVED lines=28> */
[----:B-1----:R-:W-:Y:S04]  /*9b4b0*/  STL [R1+0xc74], R29 ;  /* 0x000c741d01007387 */ /* 0x002fe80000100800 */
[----:B------:R-:W-:Y:S04]  /*9b4c0*/  STL.64 [R1+0xc78], R30 ;  /* 0x000c781e01007387 */ /* 0x000fe80000100a00 */
[----:B------:R-:W2:Y:S04]  /*9b4d0*/  LDL.LU R26, [R1+0x24c0] ;  /* 0x0024c000011a7983 */ /* 0x000ea80000300800 */
[----:B------:R-:W2:Y:S01]  /*9b4e0*/  LDL.LU R27, [R1+0x24c8] ;  /* 0x0024c800011b7983 */ /* 0x000ea20000300800 */
[----:B------:R-:W-:-:S03]  /*9b4f0*/  IMAD.MOV.U32 R144, RZ, RZ, R28 ;  /* 0x000000ffff907224 */ /* 0x000fc600078e001c */
        /* <DEDUP_REMOVED lines=866> */
[----:B-1----:R-:W-:Y:S04]  /*9eb20*/  STL.64 [R1], R28 ;  /* 0x0000001c01007387 */ /* 0x002fe80000100a00 */
[----:B------:R-:W-:Y:S04]  /*9eb30*/  STL.64 [R1+0x8], R30 ;  /* 0x0000081e01007387 */ /* 0x000fe80000100a00 */
[----:B------:R-:W3:Y:S04]  /*9eb40*/  LDL.LU R22, [R1+0x2764] ;  /* 0x0027640001167983 */ /* 0x000ee80000300800 */
[----:B------:R-:W3:Y:S04]  /*9eb50*/  LDL.LU R23, [R1+0x276c] ;  /* 0x00276c0001177983 */ /* 0x000ee80000300800 */
[----:B--2---:R1:W-:Y:S01]  /*9eb60*/  STSM.16.M88.4 [R0], R24 ;  /* 0x0000001800007844 */ /* 0x0043e20000000200 */
[----:B------:R-:W-:Y:S06]  /*9eb70*/  BAR.SYNC.DEFER_BLOCKING 0x0 ;  /* 0x0000000000007b1d */ /* 0x000fec0000010000 */
[----:B-1----:R-:W2:Y:S04]  /*9eb80*/  LDL.LU R24, [R1+0x25f4] ;  /* 0x0025f40001187983 */ /* 0x002ea80000300800 */
[----:B------:R-:W2:Y:S04]  /*9eb90*/  LDL.LU R25, [R1+0x25fc] ;  /* 0x0025fc0001197983 */ /* 0x000ea80000300800 */
[----:B------:R-:W2:Y:S04]  /*9eba0*/  LDL.LU R26, [R1+0x2474] ;  /* 0x00247400011a7983 */ /* 0x000ea80000300800 */
[----:B------:R-:W2:Y:S04]  /*9ebb0*/  LDL.LU R27, [R1+0x247c] ;  /* 0x00247c00011b7983 */ /* 0x000ea80000300800 */
[----:B------:R-:W-:Y:S01]  /*9ebc0*/  LDS.128 R248, [R2] ;  /* 0x0000000002f87984 */ /* 0x000fe20000000c00 */
[----:B------:R-:W-:Y:S06]  /*9ebd0*/  BAR.SYNC.DEFER_BLOCKING 0x0 ;  /* 0x0000000000007b1d */ /* 0x000fec0000010000 */
[----:B---3--:R1:W-:Y:S02]  /*9ebe0*/  STSM.16.M88.4 [R0], R20 ;  /* 0x0000001400007844 */ /* 0x0083e40000000200 */
[----:B------:R-:W-:Y:S06]  /*9ebf0*/  BAR.SYNC.DEFER_BLOCKING 0x0 ;  /* 0x0000000000007b1d */ /* 0x000fec0000010000 */
[----:B-1----:R-:W3:Y:S04]  /*9ec00*/  LDL.LU R20, [R1+0x2304] ;  /* 0x0023040001147983 */ /* 0x002ee80000300800 */
[----:B------:R-:W3:Y:S04]  /*9ec10*/  LDL.LU R21, [R1+0x230c] ;  /* 0x00230c0001157983 */ /* 0x000ee80000300800 */
[----:B------:R-:W3:Y:S04]  /*9ec20*/  LDL.LU R22, [R1+0x2174] ;  /* 0x0021740001167983 */ /* 0x000ee80000300800 */
[----:B------:R-:W3:Y:S04]  /*9ec30*/  LDL.LU R23, [R1+0x217c] ;  /* 0x00217c0001177983 */ /* 0x000ee80000300800 */
[----:B------:R-:W-:Y:S01]  /*9ec40*/  LDS.128 R228, [R2] ;  /* 0x0000000002e47984 */ /* 0x000fe20000000c00 */
[----:B------:R-:W-:Y:S06]  /*9ec50*/  BAR.SYNC.DEFER_BLOCKING 0x0 ;  /* 0x0000000000007b1d */ /* 0x000fec0000010000 */
[----:B--2---:R1:W-:Y:S02]  /*9ec60*/  STSM.16.M88.4 [R0], R24 ;  /* 0x0000001800007844 */ /* 0x0043e40000000200 */
        /* <DEDUP_REMOVED lines=187> */
[----:B------:R-:W1:Y:S01]  /*9f820*/  LDS.128 R112, [R2] ;  /* 0x0000000002707984 */ /* 0x000e620000000c00 */
[----:B------:R-:W-:Y:S06]  /*9f830*/  BAR.SYNC.DEFER_BLOCKING 0x0 ;  /* 0x0000000000007b1d */ /* 0x000fec0000010000 */
[----:B-1----:R-:W-:Y:S04]  /*9f840*/  STL [R1+0x3a60], R115 ;  /* 0x003a607301007387 */ /* 0x002fe80000100800 */
        /* <DEDUP_REMOVED lines=10> */
[----:B---3--:R3:W-:Y:S02]  /*9f8f0*/  STSM.16.M88.4 [R0], R20 ;  /* 0x0000001400007844 */ /* 0x0087e40000000200 */
[----:B------:R-:W-:Y:S06]  /*9f900*/  BAR.SYNC.DEFER_BLOCKING 0x0 ;  /* 0x0000000000007b1d */ /* 0x000fec0000010000 */
[----:B---3--:R-:W3:Y:S04]  /*9f910*/  LDL.LU R20, [R1+0x1c10] ;  /* 0x001c100001147983 */ /* 0x008ee80000300800 */
[----:B------:R-:W3:Y:S04]  /*9f920*/  LDL.LU R21, [R1+0x1c18] ;  /* 0x001c180001157983 */ /* 0x000ee80000300800 */
[----:B------:R-:W3:Y:S04]  /*9f930*/  LDL.LU R22, [R1+0x1a80] ;  /* 0x001a800001167983 */ /* 0x000ee80000300800 */
[----:B------:R-:W3:Y:S04]  /*9f940*/  LDL.LU R23, [R1+0x1a88] ;  /* 0x001a880001177983 */ /* 0x000ee80000300800 */
[----:B------:R-:W4:Y:S01]  /*9f950*/  LDS.128 R104, [R2] ;  /* 0x0000000002687984 */ /* 0x000f220000000c00 */
[----:B------:R-:W-:Y:S06]  /*9f960*/  BAR.SYNC.DEFER_BLOCKING 0x0 ;  /* 0x0000000000007b1d */ /* 0x000fec0000010000 */
[----:B--2---:R2:W-:Y:S02]  /*9f970*/  STSM.16.M88.4 [R0], R24 ;  /* 0x0000001800007844 */ /* 0x0045e40000000200 */
[----:B------:R-:W-:Y:S06]  /*9f980*/  BAR.SYNC.DEFER_BLOCKING 0x0 ;  /* 0x0000000000007b1d */ /* 0x000fec0000010000 */
[----:B--2---:R-:W2:Y:S04]  /*9f990*/  LDL.LU R24, [R1+0x17a0] ;  /* 0x0017a00001187983 */ /* 0x004ea80000300800 */
        /* <DEDUP_REMOVED lines=11> */
[----:B------:R-:W4:Y:S04]  /*9fa50*/  LDL.LU R28, [R1+0xd20] ;  /* 0x000d2000011c7983 */ /* 0x000f280000300800 */
[----:B------:R-:W4:Y:S04]  /*9fa60*/  LDL.LU R29, [R1+0xd28] ;  /* 0x000d2800011d7983 */ /* 0x000f280000300800 */
[----:B------:R-:W4:Y:S04]  /*9fa70*/  LDL.LU R30, [R1+0xbe0] ;  /* 0x000be000011e7983 */ /* 0x000f280000300800 */
[----:B------:R-:W4:Y:S04]  /*9fa80*/  LDL.LU R31, [R1+0xbe8] ;  /* 0x000be800011f7983 */ /* 0x000f280000300800 */
[----:B------:R-:W1:Y:S01]  /*9fa90*/  LDS.128 R96, [R2] ;  /* 0x0000000002607984 */ /* 0x000e620000000c00 */
        /* <DEDUP_REMOVED lines=14> */
[----:B------:R-:W1:Y:S01]  /*9fb80*/  LDS.128 R88, [R2] ;  /* 0x0000000002587984 */ /* 0x000e620000000c00 */
[----:B------:R-:W-:Y:S06]  /*9fb90*/  BAR.SYNC.DEFER_BLOCKING 0x0 ;  /* 0x0000000000007b1d */ /* 0x000fec0000010000 */
[----:B------:R-:W3:Y:S04]  /*9fba0*/  LDL.LU R23, [R1+0x23cc] ;  /* 0x0023cc0001177983 */ /* 0x000ee80000300800 */
[----:B----4-:R-:W-:Y:S01]  /*9fbb0*/  STSM.16.M88.4 [R0], R28 ;  /* 0x0000001c00007844 */ /* 0x010fe20000000200 */
[----:B------:R-:W-:Y:S06]  /*9fbc0*/  BAR.SYNC.DEFER_BLOCKING 0x0 ;  /* 0x0000000000007b1d */ /* 0x000fec0000010000 */
[----:B------:R-:W4:Y:S02]  /*9fbd0*/  LDS.128 R84, [R2] ;  /* 0x0000000002547984 */ /* 0x000f240000000c00 */
        /* <DEDUP_REMOVED lines=15> */
[----:B------:R-:W3:Y:S04]  /*9fcd0*/  LDL.LU R23, [R1+0x1d2c] ;  /* 0x001d2c0001177983 */ /* 0x000ee80000300800 */
        /* <DEDUP_REMOVED lines=17> */
[----:B------:R-:W1:Y:S01]  /*9fdf0*/  LDS.128 R36, [R2] ;  /* 0x0000000002247984 */ /* 0x000e620000000c00 */
[----:B------:R-:W-:Y:S06]  /*9fe00*/  BAR.SYNC.DEFER_BLOCKING 0x0 ;  /* 0x0000000000007b1d */ /* 0x000fec0000010000 */
[----:B------:R-:W4:Y:S04]  /*9fe10*/  LDL.LU R143, [R1+0x480] ;  /* 0x00048000018f7983 */ /* 0x000f280000300800 */
[----:B------:R-:W4:Y:S04]  /*9fe20*/  LDL.LU R142, [R1+0x3a0] ;  /* 0x0003a000018e7983 */ /* 0x000f280000300800 */
[----:B------:R-:W4:Y:S04]  /*9fe30*/  LDL.LU R141, [R1+0x390] ;  /* 0x00039000018d7983 */ /* 0x000f280000300800 */
[----:B--2---:R2:W-:Y:S01]  /*9fe40*/  STSM.16.M88.4 [R0], R24 ;  /* 0x0000001800007844 */ /* 0x0045e20000000200 */
[----:B------:R-:W-:Y:S06]  /*9fe50*/  BAR.SYNC.DEFER_BLOCKING 0x0 ;  /* 0x0000000000007b1d */ /* 0x000fec0000010000 */
[----:B--2---:R-:W2:Y:S04]  /*9fe60*/  LDL.LU R24, [R1+0x12e4] ;  /* 0x0012e40001187983 */ /* 0x004ea80000300800 */
[----:B------:R-:W2:Y:S04]  /*9fe70*/  LDL.LU R25, [R1+0x12ec] ;  /* 0x0012ec0001197983 */ /* 0x000ea80000300800 */
[----:B------:R-:W2:Y:S04]  /*9fe80*/  LDL.LU R140, [R1+0x380] ;  /* 0x00038000018c7983 */ /* 0x000ea80000300800 */
[----:B------:R-:W2:Y:S04]  /*9fe90*/  LDL.LU R139, [R1+0x370] ;  /* 0x00037000018b7983 */ /* 0x000ea80000300800 */
[----:B------:R-:W2:Y:S04]  /*9fea0*/  LDL.LU R26, [R1+0x10e4] ;  /* 0x0010e400011a7983 */ /* 0x000ea80000300800 */
[----:B------:R-:W2:Y:S04]  /*9feb0*/  LDL.LU R27, [R1+0x10ec] ;  /* 0x0010ec00011b7983 */ /* 0x000ea80000300800 */
[----:B------:R-:W1:Y:S01]  /*9fec0*/  LDS.128 R32, [R2] ;  /* 0x0000000002207984 */ /* 0x000e620000000c00 */
[----:B------:R-:W-:Y:S06]  /*9fed0*/  BAR.SYNC.DEFER_BLOCKING 0x0 ;  /* 0x0000000000007b1d */ /* 0x000fec0000010000 */
[----:B---3--:R-:W-:Y:S02]  /*9fee0*/  STSM.16.M88.4 [R0], R20 ;  /* 0x0000001400007844 */ /* 0x008fe40000000200 */
[----:B------:R-:W-:Y:S06]  /*9fef0*/  BAR.SYNC.DEFER_BLOCKING 0x0 ;  /* 0x0000000000007b1d */ /* 0x000fec0000010000 */
[----:B------:R-:W3:Y:S02]  /*9ff00*/  LDS.128 R20, [R2] ;  /* 0x0000000002147984 */ /* 0x000ee40000000c00 */
        /* <DEDUP_REMOVED lines=9> */
[----:B--2---:R2:W-:Y:S04]  /*9ffa0*/  STSM.16.M88.4 [R0], R24 ;  /* 0x0000001800007844 */ /* 0x0045e80000000200 */
[----:B--2---:R-:W2:Y:S04]  /*9ffb0*/  LDL.LU R25, [R1+0x4a0] ;  /* 0x0004a00001197983 */ /* 0x004ea80000300800 */
[----:B------:R-:W2:Y:S04]  /*9ffc0*/  LDL R26, [R1+0x2e18] ;  /* 0x002e1800011a7983 */ /* 0x000ea80000100800 */
[----:B------:R-:W3:Y:S01]  /*9ffd0*/  LDL.LU R27, [R1+0x490] ;  /* 0x00049000011b7983 */ /* 0x000ee20000300800 */
[----:B------:R-:W-:Y:S01]  /*9ffe0*/  BAR.SYNC.DEFER_BLOCKING 0x0 ;  /* 0x0000000000007b1d */ /* 0x000fe20000010000 */
[----:B------:R-:W-:Y:S01]  /*9fff0*/  ISETP.LT.AND P6, PT, R115, UR5, !P6 ;  /* 0x0000000573007c0c */ /* 0x000fe2000f7c1270 */
[----:B------:R-:W-:Y:S01]  /*a0000*/  IMAD.WIDE R146, R138, 0x4, R72 ;  /* 0x000000048a927825 */ /* 0x000fe200078e0248 */
[----:B------:R-:W-:-:S02]  /*a0010*/  LOP3.LUT R19, R19, 0xfffffffb, RZ, 0xc0, !PT ;  /* 0xfffffffb13137812 */ /* 0x000fc400078ec0ff */
[----:B--2---:R-:W-:-:S09]  /*a0020*/  ISETP.LT.AND P5, PT, R26, UR4, !P5 ;  /* 0x000000041a007c0c */ /* 0x004fd2000efa1270 */
[----:B------:R2:W-:Y:S04]  /*a0030*/  @P6 STG.E desc[UR42][R146.64], R25 ;  /* 0x0000001992006986 */ /* 0x0005e8000c10192a */
[----:B------:R-:W4:Y:S01]  /*a0040*/  LDL.LU R26, [R1+0x360] ;  /* 0x00036000011a7983 */ /* 0x000f220000300800 */
[----:B--2---:R-:W-:-:S05]  /*a0050*/  IMAD.WIDE R24, R138, 0x4, R70 ;  /* 0x000000048a187825 */ /* 0x004fca00078e0246 */
[----:B---3--:R2:W-:Y:S02]  /*a0060*/  @P5 STG.E desc[UR42][R24.64], R27 ;  /* 0x0000001b18005986 */ /* 0x0085e4000c10192a */
[----:B--2---:R-:W-:-:S05]  /*a0070*/  IMAD.WIDE R24, R138, 0x4, R68 ;  /* 0x000000048a187825 */ /* 0x004fca00078e0244 */
[----:B----4-:R2:W-:Y:S02]  /*a0080*/  @P4 STG.E desc[UR42][R24.64], R143 ;  /* 0x0000008f18004986 */ /* 0x0105e4000c10192a */
[----:B--2---:R-:W-:-:S05]  /*a0090*/  IMAD.WIDE R24, R138, 0x4, R66 ;  /* 0x000000048a187825 */ /* 0x004fca00078e0242 */
[----:B------:R2:W-:Y:S02]  /*a00a0*/  @P3 STG.E desc[UR42][R24.64], R142 ;  /* 0x0000008e18003986 */ /* 0x0005e4000c10192a */
[----:B--2---:R-:W-:-:S05]  /*a00b0*/  IMAD.WIDE R24, R138, 0x4, R64 ;  /* 0x000000048a187825 */ /* 0x004fca00078e0240 */
[----:B------:R2:W-:Y:S02]  /*a00c0*/  @P2 STG.E desc[UR42][R24.64], R141 ;  /* 0x0000008d18002986 */ /* 0x0005e4000c10192a */
[----:B--2---:R-:W-:-:S05]  /*a00d0*/  IMAD.WIDE R24, R138, 0x4, R62 ;  /* 0x000000048a187825 */ /* 0x004fca00078e023e */
[----:B------:R2:W-:Y:S02]  /*a00e0*/  @P1 STG.E desc[UR42][R24.64], R140 ;  /* 0x0000008c18001986 */ /* 0x0005e4000c10192a */
[----:B--2---:R-:W-:Y:S02]  /*a00f0*/  IMAD.WIDE R24, R138, 0x4, R60 ;  /* 0x000000048a187825 */ /* 0x004fe400078e023c */
[----:B------:R-:W2:Y:S04]  /*a0100*/  LDL.LU R140, [R1+0x350] ;  /* 0x00035000018c7983 */ /* 0x000ea80000300800 */
[----:B------:R-:W3:Y:S04]  /*a0110*/  LDL.LU R141, [R1+0x340] ;  /* 0x00034000018d7983 */ /* 0x000ee80000300800 */
[----:B------:R-:W4:Y:S04]  /*a0120*/  LDL.LU R142, [R1+0x330] ;  /* 0x00033000018e7983 */ /* 0x000f280000300800 */
[----:B------:R1:W-:Y:S04]  /*a0130*/  @P0 STG.E desc[UR42][R24.64], R139 ;  /* 0x0000008b18000986 */ /* 0x0003e8000c10192a */
[----:B------:R-:W2:Y:S04]  /*a0140*/  LDL.LU R143, [R1+0x2e0] ;  /* 0x0002e000018f7983 */ /* 0x000ea80000300800 */
[----:B-1----:R-:W2:Y:S01]  /*a0150*/  LDL.LU R139, [R1+0x2aa0] ;  /* 0x002aa000018b7983 */ /* 0x002ea20000300800 */
[----:B------:R-:W-:-:S13]  /*a0160*/  LOP3.LUT P1, RZ, R15, 0x2000, RZ, 0xc0, !PT ;  /* 0x000020000fff7812 */ /* 0x000fda000782c0ff */
[----:B------:R-:W-:Y:S02]  /*a0170*/  @P1 LOP3.LUT R19, R19, 0x4, RZ, 0xfc, !PT ;  /* 0x0000000413131812 */ /* 0x000fe400078efcff */
[----:B------:R-:W-:Y:S02]  /*a0180*/  LOP3.LUT P1, RZ, R15, 0x1000, RZ, 0xc0, !PT ;  /* 0x000010000fff7812 */ /* 0x000fe4000782c0ff */
[----:B------:R-:W-:-:S11]  /*a0190*/  LOP3.LUT R19, R19, 0xfffffff7, RZ, 0xc0, !PT ;  /* 0xfffffff713137812 */ /* 0x000fd600078ec0ff */
        /* <DEDUP_REMOVED lines=11> */
[----:B------:R-:W-:Y:S02]  /*a0250*/  LOP3.LUT R19, R19, 0xffffff7f, RZ, 0xc0, !PT ;  /* 0xffffff7f13137812 */ /* 0x000fe400078ec0ff */
[----:B------:R-:W-:-:S09]  /*a0260*/  LOP3.LUT P4, RZ, R15, 0x2, RZ, 0xc0, !PT ;  /* 0x000000020fff7812 */ /* 0x000fd2000788c0ff */
[----:B------:R-:W-:Y:S02]  /*a0270*/  @P1 LOP3.LUT R19, R19, 0x80, RZ, 0xfc, !PT ;  /* 0x0000008013131812 */ /* 0x000fe400078efcff */
[----:B------:R-:W-:Y:S02]  /*a0280*/  LOP3.LUT P1, RZ, R15, 0x80, RZ, 0xc0, !PT ;  /* 0x000000800fff7812 */ /* 0x000fe4000782c0ff */
[----:B------:R-:W-:Y:S02]  /*a0290*/  LOP3.LUT R19, R19, 0xfffffeff, RZ, 0xc0, !PT ;  /* 0xfffffeff13137812 */ /* 0x000fe400078ec0ff */
[C---:B------:R-:W-:Y:S01]  /*a02a0*/  LOP3.LUT P5, RZ, R15.reuse, 0x4, RZ, 0xc0, !PT ;  /* 0x000000040fff7812 */ /* 0x040fe200078ac0ff */
[----:B------:R-:W-:Y:S01]  /*a02b0*/  IMAD.WIDE R24, R138, 0x4, R58 ;  /* 0x000000048a187825 */ /* 0x000fe200078e023a */
[C---:B------:R-:W-:Y:S01]  /*a02c0*/  LOP3.LUT P6, RZ, R15.reuse, 0x8, RZ, 0xc0, !PT ;  /* 0x000000080fff7812 */ /* 0x040fe200078cc0ff */
[----:B------:R-:W4:Y:S01]  /*a02d0*/  LDL.LU R138, [R1+0x3a80] ;  /* 0x003a8000018a7983 */ /* 0x000f220000300800 */
[----:B------:R-:W-:-:S03]  /*a02e0*/  LOP3.LUT P0, RZ, R15, 0x10, RZ, 0xc0, !PT ;  /* 0x000000100fff7812 */ /* 0x000fc6000780c0ff */
[----:B------:R-:W4:Y:S02]  /*a02f0*/  LDL.LU R27, [R1+0x2a2c] ;  /* 0x002a2c00011b7983 */ /* 0x000f240000300800 */
[----:B------:R-:W-:Y:S02]  /*a0300*/  @P1 LOP3.LUT R19, R19, 0x100, RZ, 0xfc, !PT ;  /* 0x0000010013131812 */ /* 0x000fe400078efcff */
[----:B------:R-:W-:Y:S02]  /*a0310*/  LOP3.LUT P1, RZ, R15, 0x40, RZ, 0xc0, !PT ;  /* 0x000000400fff7812 */ /* 0x000fe4000782c0ff */
[----:B------:R-:W-:-:S11]  /*a0320*/  LOP3.LUT R19, R19, 0xfffffdff, RZ, 0xc0, !PT ;  /* 0xfffffdff13137812 */ /* 0x000fd600078ec0ff */
[----:B------:R-:W-:Y:S02]  /*a0330*/  @P1 LOP3.LUT R19, R19, 0x200, RZ, 0xfc, !PT ;  /* 0x0000020013131812 */ /* 0x000fe400078efcff */
[----:B------:R-:W-:Y:S01]  /*a0340*/  LOP3.LUT P1, RZ, R15, 0x20, RZ, 0xc0, !PT ;  /* 0x000000200fff7812 */ /* 0x000fe2000782c0ff */
[----:B------:R1:W-:Y:S04]  /*a0350*/  @P4 STG.E desc[UR42][R24.64], R26 ;  /* 0x0000001a18004986 */ /* 0x0003e8000c10192a */
[----:B-1----:R-:W4:Y:S01]  /*a0360*/  LDL.LU R26, [R1+0x2a9c] ;  /* 0x002a9c00011a7983 */ /* 0x002f220000300800 */
[----:B--2---:R-:W-:-:S05]  /*a0370*/  IMAD.WIDE R24, R139, 0x4, R72 ;  /* 0x000000048b187825 */ /* 0x004fca00078e0248 */
[----:B------:R1:W-:Y:S02]  /*a0380*/  @P5 STG.E desc[UR42][R24.64], R140 ;  /* 0x0000008c18005986 */ /* 0x0003e4000c10192a */
[C---:B-1----:R-:W-:Y:S02]  /*a0390*/  IMAD.WIDE R24, R139.reuse, 0x4, R70 ;  /* 0x000000048b187825 */ /* 0x042fe400078e0246 */
[----:B------:R-:W2:Y:S04]  /*a03a0*/  LDL.LU R140, [R1+0x4a4] ;  /* 0x0004a400018c7983 */ /* 0x000ea80000300800 */
[----:B---3--:R1:W-:Y:S02]  /*a03b0*/  @P6 STG.E desc[UR42][R24.64], R141 ;  /* 0x0000008d18006986 */ /* 0x0083e4000c10192a */
[----:B-1----:R-:W-:-:S02]  /*a03c0*/  IMAD.WIDE R24, R139, 0x4, R68 ;  /* 0x000000048b187825 */ /* 0x002fc400078e0244 */
[----:B------:R-:W3:Y:S04]  /*a03d0*/  LDL.LU R141, [R1+0x494] ;  /* 0x00049400018d7983 */ /* 0x000ee80000300800 */
[----:B----4-:R1:W-:Y:S02]  /*a03e0*/  @P0 STG.E desc[UR42][R24.64], R142 ;  /* 0x0000008e18000986 */ /* 0x0103e4000c10192a */
[----:B-1----:R-:W-:Y:S02]  /*a03f0*/  IMAD.WIDE R24, R139, 0x4, R66 ;  /* 0x000000048b187825 */ /* 0x002fe400078e0242 */
[----:B------:R-:W4:Y:S04]  /*a0400*/  LDL.LU R142, [R1+0x484] ;  /* 0x00048400018e7983 */ /* 0x000f280000300800 */
[----:B------:R1:W-:Y:S01]  /*a0410*/  @P1 STG.E desc[UR42][R24.64], R143 ;  /* 0x0000008f18001986 */ /* 0x0003e2000c10192a */
[----:B------:R-:W-:-:S03]  /*a0420*/  LOP3.LUT P1, RZ, R19, 0x200, RZ, 0xc0, !PT ;  /* 0x0000020013ff7812 */ /* 0x000fc6000782c0ff */
[----:B------:R-:W4:Y:S04]  /*a0430*/  LDL.LU R146, [R1+0x364] ;  /* 0x0003640001927983 */ /* 0x000f280000300800 */
[----:B------:R-:W4:Y:S01]  /*a0440*/  LDL.LU R147, [R1+0x354] ;  /* 0x0003540001937983 */ /* 0x000f220000300800 */
[----:B-1----:R-:W-:-:S03]  /*a0450*/  IMAD.WIDE R24, R139, 0x4, R64 ;  /* 0x000000048b187825 */ /* 0x002fc600078e0240 */
[----:B------:R-:W4:Y:S04]  /*a0460*/  LDL.LU R143, [R1+0x344] ;  /* 0x00034400018f7983 */ /* 0x000f280000300800 */
[----:B------:R1:W-:Y:S01]  /*a0470*/  @P1 STG.E desc[UR42][R24.64], R244 ;  /* 0x000000f418001986 */ /* 0x0003e2000c10192a */
[----:B------:R-:W-:Y:S01]  /*a0480*/  LOP3.LUT P1, RZ, R19, 0x100, RZ, 0xc0, !PT ;  /* 0x0000010013ff7812 */ /* 0x000fe2000782c0ff */
[----:B-1----:R-:W-:Y:S02]  /*a0490*/  IMAD.WIDE R24, R139, 0x4, R62 ;  /* 0x000000048b187825 */ /* 0x002fe400078e023e */
[----:B------:R-:W4:Y:S10]  /*a04a0*/  LDL.LU R244, [R1+0x374] ;  /* 0x0003740001f47983 */ /* 0x000f340000300800 */
[----:B------:R1:W-:Y:S01]  /*a04b0*/  @P1 STG.E desc[UR42][R24.64], R240 ;  /* 0x000000f018001986 */ /* 0x0003e2000c10192a */
[----:B------:R-:W-:Y:S01]  /*a04c0*/  LOP3.LUT P1, RZ, R19, 0x80, RZ, 0xc0, !PT ;  /* 0x0000008013ff7812 */ /* 0x000fe2000782c0ff */
[----:B-1----:R-:W-:-:S02]  /*a04d0*/  IMAD.WIDE R24, R139, 0x4, R60 ;  /* 0x000000048b187825 */ /* 0x002fc400078e023c */
[----:B------:R-:W4:Y:S10]  /*a04e0*/  LDL.LU R240, [R1+0x384] ;  /* 0x0003840001f07983 */ /* 0x000f340000300800 */
[----:B------:R1:W-:Y:S01]  /*a04f0*/  @P1 STG.E desc[UR42][R24.64], R236 ;  /* 0x000000ec18001986 */ /* 0x0003e2000c10192a */
[----:B------:R-:W-:Y:S01]  /*a0500*/  LOP3.LUT P1, RZ, R19, 0x40, RZ, 0xc0, !PT ;  /* 0x0000004013ff7812 */ /* 0x000fe2000782c0ff */
[----:B-1----:R-:W-:-:S02]  /*a0510*/  IMAD.WIDE R24, R139, 0x4, R58 ;  /* 0x000000048b187825 */ /* 0x002fc400078e023a */
[----:B------:R-:W4:Y:S04]  /*a0520*/  LDL.LU R236, [R1+0x394] ;  /* 0x0003940001ec7983 */ /* 0x000f280000300800 */
[----:B------:R-:W4:Y:S06]  /*a0530*/  LDL.LU R139, [R1+0x3a7c] ;  /* 0x003a7c00018b7983 */ /* 0x000f2c0000300800 */
[----:B------:R1:W-:Y:S04]  /*a0540*/  @P1 STG.E desc[UR42][R24.64], R232 ;  /* 0x000000e818001986 */ /* 0x0003e8000c10192a */
[----:B-1----:R-:W4:Y:S01]  /*a0550*/  LDL.LU R232, [R1+0x3a4] ;  /* 0x0003a40001e87983 */ /* 0x002f220000300800 */
[----:B------:R-:W-:-:S02]  /*a0560*/  LOP3.LUT P1, RZ, R19, 0x20, RZ, 0xc0, !PT ;  /* 0x0000002013ff7812 */ /* 0x000fc4000782c0ff */
[C---:B------:R-:W-:Y:S02]  /*a0570*/  LOP3.LUT P2, RZ, R15.reuse, 0x4000, RZ, 0xc0, !PT ;  /* 0x000040000fff7812 */ /* 0x040fe4000784c0ff */
[C---:B------:R-:W-:Y:S01]  /*a0580*/  LOP3.LUT P3, RZ, R15.reuse, 0x8000, RZ, 0xc0, !PT ;  /* 0x000080000fff7812 */ /* 0x040fe2000786c0ff */
[C---:B------:R-:W-:Y:S01]  /*a0590*/  IMAD.WIDE R24, R26.reuse, 0x4, R72 ;  /* 0x000000041a187825 */ /* 0x040fe200078e0248 */
[C---:B------:R-:W-:Y:S02]  /*a05a0*/  LOP3.LUT P4, RZ, R15.reuse, 0x10000, RZ, 0xc0, !PT ;  /* 0x000100000fff7812 */ /* 0x040fe4000788c0ff */
[C---:B------:R-:W-:Y:S02]  /*a05b0*/  LOP3.LUT P5, RZ, R15.reuse, 0x20000, RZ, 0xc0, !PT ;  /* 0x000200000fff7812 */ /* 0x040fe400078ac0ff */
[C---:B------:R-:W-:Y:S02]  /*a05c0*/  LOP3.LUT P6, RZ, R15.reuse, 0x40000, RZ, 0xc0, !PT ;  /* 0x000400000fff7812 */ /* 0x040fe400078cc0ff */
[----:B------:R-:W-:Y:S01]  /*a05d0*/  LOP3.LUT P0, RZ, R15, 0x80000, RZ, 0xc0, !PT ;  /* 0x000800000fff7812 */ /* 0x000fe2000780c0ff */
[----:B--2---:R1:W-:Y:S01]  /*a05e0*/  @P1 STG.E desc[UR42][R24.64], R140 ;  /* 0x0000008c18001986 */ /* 0x0043e2000c10192a */
[----:B------:R-:W-:Y:S01]  /*a05f0*/  LOP3.LUT P1, RZ, R19, 0x10, RZ, 0xc0, !PT ;  /* 0x0000001013ff7812 */ /* 0x000fe2000782c0ff */
[----:B-1----:R-:W-:-:S02]  /*a0600*/  IMAD.WIDE R24, R26, 0x4, R70 ;  /* 0x000000041a187825 */ /* 0x002fc400078e0246 */
[----:B------:R-:W2:Y:S10]  /*a0610*/  LDL.LU R140, [R1+0x3a78] ;  /* 0x003a7800018c7983 */ /* 0x000eb40000300800 */
[----:B---3--:R1:W-:Y:S01]  /*a0620*/  @P1 STG.E desc[UR42][R24.64], R141 ;  /* 0x0000008d18001986 */ /* 0x0083e2000c10192a */
[----:B------:R-:W-:Y:S01]  /*a0630*/  LOP3.LUT P1, RZ, R19, 0x8, RZ, 0xc0, !PT ;  /* 0x0000000813ff7812 */ /* 0x000fe2000782c0ff */
[----:B-1----:R-:W-:-:S02]  /*a0640*/  IMAD.WIDE R24, R26, 0x4, R68 ;  /* 0x000000041a187825 */ /* 0x002fc400078e0244 */
[----:B------:R-:W3:Y:S10]  /*a0650*/  LDL.LU R141, [R1+0x3a74] ;  /* 0x003a7400018d7983 */ /* 0x000ef40000300800 */
[----:B----4-:R1:W-:Y:S01]  /*a0660*/  @P1 STG.E desc[UR42][R24.64], R142 ;  /* 0x0000008e18001986 */ /* 0x0103e2000c10192a */
[----:B------:R-:W-:Y:S01]  /*a0670*/  LOP3.LUT P1, RZ, R19, 0x4, RZ, 0xc0, !PT ;  /* 0x0000000413ff7812 */ /* 0x000fe2000782c0ff */
[----:B-1----:R-:W-:-:S02]  /*a0680*/  IMAD.WIDE R24, R26, 0x4, R66 ;  /* 0x000000041a187825 */ /* 0x002fc400078e0242 */
[----:B------:R-:W4:Y:S10]  /*a0690*/  LDL.LU R142, [R1+0x3a70] ;  /* 0x003a7000018e7983 */ /* 0x000f340000300800 */
[----:B------:R1:W-:Y:S02]  /*a06a0*/  @P1 STG.E desc[UR42][R24.64], R232 ;  /* 0x000000e818001986 */ /* 0x0003e4000c10192a */
[----:B-1----:R-:W-:-:S05]  /*a06b0*/  IMAD.WIDE R24, R26, 0x4, R64 ;  /* 0x000000041a187825 */ /* 0x002fca00078e0240 */
[----:B------:R1:W-:Y:S02]  /*a06c0*/  @P2 STG.E desc[UR42][R24.64], R236 ;  /* 0x000000ec18002986 */ /* 0x0003e4000c10192a */
[----:B-1----:R-:W-:-:S05]  /*a06d0*/  IMAD.WIDE R24, R26, 0x4, R62 ;  /* 0x000000041a187825 */ /* 0x002fca00078e023e */
[----:B------:R1:W-:Y:S02]  /*a06e0*/  @P3 STG.E desc[UR42][R24.64], R240 ;  /* 0x000000f018003986 */ /* 0x0003e4000c10192a */
[----:B-1----:R-:W-:-:S05]  /*a06f0*/  IMAD.WIDE R24, R26, 0x4, R60 ;  /* 0x000000041a187825 */ /* 0x002fca00078e023c */
[----:B------:R1:W-:Y:S02]  /*a0700*/  @P4 STG.E desc[UR42][R24.64], R244 ;  /* 0x000000f418004986 */ /* 0x0003e4000c10192a */
[----:B-1----:R-:W-:Y:S02]  /*a0710*/  IMAD.WIDE R24, R26, 0x4, R58 ;  /* 0x000000041a187825 */ /* 0x002fe400078e023a */
[----:B------:R-:W2:Y:S04]  /*a0720*/  LDL.LU R26, [R1+0x221c] ;  /* 0x00221c00011a7983 */ /* 0x000ea80000300800 */
[----:B------:R1:W-:Y:S02]  /*a0730*/  @P5 STG.E desc[UR42][R24.64], R146 ;  /* 0x0000009218005986 */ /* 0x0003e4000c10192a */
[----:B-1----:R-:W-:-:S05]  /*a0740*/  IMAD.WIDE R24, R27, 0x4, R72 ;  /* 0x000000041b187825 */ /* 0x002fca00078e0248 */
[----:B------:R1:W-:Y:S02]  /*a0750*/  @P6 STG.E desc[UR42][R24.64], R147 ;  /* 0x0000009318006986 */ /* 0x0003e4000c10192a */
[----:B-1----:R-:W-:-:S05]  /*a0760*/  IMAD.WIDE R24, R27, 0x4, R70 ;  /* 0x000000041b187825 */ /* 0x002fca00078e0246 */
[----:B------:R1:W-:Y:S04]  /*a0770*/  @P0 STG.E desc[UR42][R24.64], R143 ;  /* 0x0000008f18000986 */ /* 0x0003e8000c10192a */
[----:B-1----:R-:W2:Y:S04]  /*a0780*/  LDL.LU R143, [R1+0x334] ;  /* 0x00033400018f7983 */ /* 0x002ea80000300800 */
[----:B------:R-:W3:Y:S01]  /*a0790*/  LDL.LU R147, [R1+0x2e4] ;  /* 0x0002e40001937983 */ /* 0x000ee20000300800 */
[----:B------:R-:W-:Y:S02]  /*a07a0*/  LOP3.LUT P1, RZ, R16, 0x1, RZ, 0xc0, !PT ;  /* 0x0000000110ff7812 */ /* 0x000fe4000782c0ff */
[----:B------:R-:W-:-:S02]  /*a07b0*/  LOP3.LUT R0, R0, 0xfbffffff, RZ, 0xc0, !PT ;  /* 0xfbffffff00007812 */ /* 0x000fc400078ec0ff */
[----:B------:R-:W-:Y:S02]  /*a07c0*/  LOP3.LUT P4, RZ, R15, 0x100000, RZ, 0xc0, !PT ;  /* 0x001000000fff7812 */ /* 0x000fe4000788c0ff */
[----:B------:R-:W-:Y:S02]  /*a07d0*/  LOP3.LUT R19, R19, 0xfffffffe, RZ, 0xc0, !PT ;  /* 0xfffffffe13137812 */ /* 0x000fe400078ec0ff */
[----:B------:R-:W-:Y:S01]  /*a07e0*/  LOP3.LUT P5, RZ, R15, 0x200000, RZ, 0xc0, !PT ;  /* 0x002000000fff7812 */ /* 0x000fe200078ac0ff */
[----:B------:R-:W-:Y:S01]  /*a07f0*/  IMAD.WIDE R24, R27, 0x4, R68 ;  /* 0x000000041b187825 */ /* 0x000fe200078e0244 */
[C---:B------:R-:W-:Y:S01]  /*a0800*/  LOP3.LUT P6, RZ, R15.reuse, 0x400000, RZ, 0xc0, !PT ;  /* 0x004000000fff7812 */ /* 0x040fe200078cc0ff */
[----:B------:R-:W3:Y:S02]  /*a0810*/  LDL.LU R236, [R1+0x280c] ;  /* 0x00280c0001ec7983 */ /* 0x000ee40000300800 */
[----:B------:R-:W-:Y:S02]  /*a0820*/  @P1 LOP3.LUT R0, R0, 0x4000000, RZ, 0xfc, !PT ;  /* 0x0400000000001812 */ /* 0x000fe400078efcff */
[----:B------:R-:W-:-:S02]  /*a0830*/  LOP3.LUT P1, RZ, R15, 0x80000000, RZ, 0xc0, !PT ;  /* 0x800000000fff7812 */ /* 0x000fc4000782c0ff */
        /* <DEDUP_REMOVED lines=14> */
[C---:B------:R-:W-:Y:S02]  /*a0920*/  LOP3.LUT P1, RZ, R15.reuse, 0x4000000, RZ, 0xc0, !PT ;  /* 0x040000000fff7812 */ /* 0x040fe4000782c0ff */
[----:B------:R-:W-:-:S11]  /*a0930*/  LOP3.LUT P0, RZ, R15, 0x800000, RZ, 0xc0, !PT ;  /* 0x008000000fff7812 */ /* 0x000fd6000780c0ff */
[----:B------:R-:W-:Y:S02]  /*a0940*/  @P1 LOP3.LUT R19, R19, 0x1, RZ, 0xfc, !PT ;  /* 0x0000000113131812 */ /* 0x000fe400078efcff */
[----:B------:R-:W-:Y:S02]  /*a0950*/  LOP3.LUT P1, RZ, R15, 0x2000000, RZ, 0xc0, !PT ;  /* 0x020000000fff7812 */ /* 0x000fe4000782c0ff */
[----:B------:R-:W-:-:S11]  /*a0960*/  LOP3.LUT R19, R19, 0xfffffffd, RZ, 0xc0, !PT ;  /* 0xfffffffd13137812 */ /* 0x000fd600078ec0ff */
[----:B------:R-:W-:Y:S02]  /*a0970*/  @P1 LOP3.LUT R19, R19, 0x2, RZ, 0xfc, !PT ;  /* 0x0000000213131812 */ /* 0x000fe400078efcff */
[----:B------:R-:W-:Y:S01]  /*a0980*/  LOP3.LUT P1, RZ, R15, 0x1000000, RZ, 0xc0, !PT ;  /* 0x010000000fff7812 */ /* 0x000fe2000782c0ff */
[----:B--2---:R1:W-:Y:S02]  /*a0990*/  @P4 STG.E desc[UR42][R24.64], R143 ;  /* 0x0000008f18004986 */ /* 0x0043e4000c10192a */
[C---:B-1----:R-:W-:Y:S02]  /*a09a0*/  IMAD.WIDE R24, R27.reuse, 0x4, R66 ;  /* 0x000000041b187825 */ /* 0x042fe400078e0242 */
[----:B------:R-:W2:Y:S04]  /*a09b0*/  LDL.LU R143, [R1+0x4a8] ;  /* 0x0004a800018f7983 */ /* 0x000ea80000300800 */
[----:B---3--:R1:W-:Y:S04]  /*a09c0*/  @P5 STG.E desc[UR42][R24.64], R147 ;  /* 0x0000009318005986 */ /* 0x0083e8000c10192a */
[----:B------:R-:W3:Y:S04]  /*a09d0*/  LDL.LU R232, [R1+0x378] ;  /* 0x0003780001e87983 */ /* 0x000ee80000300800 */
[----:B------:R-:W3:Y:S01]  /*a09e0*/  LDL.LU R240, [R1+0x368] ;  /* 0x0003680001f07983 */ /* 0x000ee20000300800 */
[----:B-1----:R-:W-:-:S03]  /*a09f0*/  IMAD.WIDE R24, R27, 0x4, R64 ;  /* 0x000000041b187825 */ /* 0x002fc600078e0240 */
[----:B------:R-:W3:Y:S04]  /*a0a00*/  LDL.LU R244, [R1+0x358] ;  /* 0x0003580001f47983 */ /* 0x000ee80000300800 */
[----:B------:R1:W-:Y:S04]  /*a0a10*/  @P6 STG.E desc[UR42][R24.64], R245 ;  /* 0x000000f518006986 */ /* 0x0003e8000c10192a */
[----:B------:R-:W3:Y:S01]  /*a0a20*/  LDL.LU R146, [R1+0x348] ;  /* 0x0003480001927983 */ /* 0x000ee20000300800 */
[----:B-1----:R-:W-:-:S03]  /*a0a30*/  IMAD.WIDE R24, R27, 0x4, R62 ;  /* 0x000000041b187825 */ /* 0x002fc600078e023e */
[----:B------:R-:W3:Y:S04]  /*a0a40*/  LDL.LU R245, [R1+0x388] ;  /* 0x0003880001f57983 */ /* 0x000ee80000300800 */
[----:B------:R1:W-:Y:S02]  /*a0a50*/  @P0 STG.E desc[UR42][R24.64], R241 ;  /* 0x000000f118000986 */ /* 0x0003e4000c10192a */
[----:B-1----:R-:W-:Y:S02]  /*a0a60*/  IMAD.WIDE R24, R27, 0x4, R60 ;  /* 0x000000041b187825 */ /* 0x002fe400078e023c */
[----:B------:R-:W3:Y:S04]  /*a0a70*/  LDL.LU R241, [R1+0x398] ;  /* 0x0003980001f17983 */ /* 0x000ee80000300800 */
[----:B------:R1:W-:Y:S01]  /*a0a80*/  @P1 STG.E desc[UR42][R24.64], R237 ;  /* 0x000000ed18001986 */ /* 0x0003e2000c10192a */
[----:B------:R-:W-:Y:S01]  /*a0a90*/  LOP3.LUT P1, RZ, R19, 0x2, RZ, 0xc0, !PT ;  /* 0x0000000213ff7812 */ /* 0x000fe2000782c0ff */
[----:B-1----:R-:W-:-:S02]  /*a0aa0*/  IMAD.WIDE R24, R27, 0x4, R58 ;  /* 0x000000041b187825 */ /* 0x002fc400078e023a */
[----:B------:R-:W3:Y:S04]  /*a0ab0*/  LDL.LU R237, [R1+0x3a8] ;  /* 0x0003a80001ed7983 */ /* 0x000ee80000300800 */
[----:B------:R-:W3:Y:S04]  /*a0ac0*/  LDL.LU R147, [R1+0x338] ;  /* 0x0003380001937983 */ /* 0x000ee80000300800 */
[----:B------:R-:W3:Y:S04]  /*a0ad0*/  LDL.LU R27, [R1+0x2e8] ;  /* 0x0002e800011b7983 */ /* 0x000ee80000300800 */
[----:B------:R1:W-:Y:S01]  /*a0ae0*/  @P1 STG.E desc[UR42][R24.64], R233 ;  /* 0x000000e918001986 */ /* 0x0003e2000c10192a */
[----:B------:R-:W-:-:S03]  /*a0af0*/  LOP3.LUT P1, RZ, R19, 0x1, RZ, 0xc0, !PT ;  /* 0x0000000113ff7812 */ /* 0x000fc6000782c0ff */
[----:B-1----:R-:W3:Y:S04]  /*a0b00*/  LDL.LU R233, [R1+0x488] ;  /* 0x0004880001e97983 */ /* 0x002ee80000300800 */
[----:B------:R-:W3:Y:S01]  /*a0b10*/  LDL.LU R19, [R1+0x498] ;  /* 0x0004980001137983 */ /* 0x000ee20000300800 */
[----:B------:R-:W-:Y:S01]  /*a0b20*/  IMAD.WIDE R24, R236, 0x4, R72 ;  /* 0x00000004ec187825 */ /* 0x000fe200078e0248 */
[C---:B------:R-:W-:Y:S02]  /*a0b30*/  LOP3.LUT P2, RZ, R16.reuse, 0x2, RZ, 0xc0, !PT ;  /* 0x0000000210ff7812 */ /* 0x040fe4000784c0ff */
[C---:B------:R-:W-:Y:S02]  /*a0b40*/  LOP3.LUT P3, RZ, R16.reuse, 0x4, RZ, 0xc0, !PT ;  /* 0x0000000410ff7812 */ /* 0x040fe4000786c0ff */
[----:B------:R-:W-:-:S02]  /*a0b50*/  LOP3.LUT P4, RZ, R16, 0x8, RZ, 0xc0, !PT ;  /* 0x0000000810ff7812 */ /* 0x000fc4000788c0ff */
[C---:B------:R-:W-:Y:S02]  /*a0b60*/  LOP3.LUT P5, RZ, R16.reuse, 0x10, RZ, 0xc0, !PT ;  /* 0x0000001010ff7812 */ /* 0x040fe400078ac0ff */
[----:B------:R-:W-:Y:S01]  /*a0b70*/  LOP3.LUT P6, RZ, R16, 0x20, RZ, 0xc0, !PT ;  /* 0x0000002010ff7812 */ /* 0x000fe200078cc0ff */
[----:B--2---:R1:W-:Y:S01]  /*a0b80*/  @P1 STG.E desc[UR42][R24.64], R143 ;  /* 0x0000008f18001986 */ /* 0x0043e2000c10192a */
[----:B------:R-:W-:Y:S01]  /*a0b90*/  LOP3.LUT P1, RZ, R0, 0x80000000, RZ, 0xc0, !PT ;  /* 0x8000000000ff7812 */ /* 0x000fe2000782c0ff */
[----:B-1----:R-:W-:Y:S02]  /*a0ba0*/  IMAD.WIDE R24, R236, 0x4, R70 ;  /* 0x00000004ec187825 */ /* 0x002fe400078e0246 */
[----:B------:R-:W2:Y:S10]  /*a0bb0*/  LDL.LU R143, [R1+0x3a6c] ;  /* 0x003a6c00018f7983 */ /* 0x000eb40000300800 */
[----:B---3--:R1:W-:Y:S01]  /*a0bc0*/  @P1 STG.E desc[UR42][R24.64], R19 ;  /* 0x0000001318001986 */ /* 0x0083e2000c10192a */
[----:B------:R-:W-:Y:S01]  /*a0bd0*/  LOP3.LUT P1, RZ, R0, 0x40000000, RZ, 0xc0, !PT ;  /* 0x4000000000ff7812 */ /* 0x000fe2000782c0ff */
[----:B-1----:R-:W-:-:S12]  /*a0be0*/  IMAD.WIDE R24, R236, 0x4, R68 ;  /* 0x00000004ec187825 */ /* 0x002fd800078e0244 */
[----:B------:R1:W-:Y:S01]  /*a0bf0*/  @P1 STG.E desc[UR42][R24.64], R233 ;  /* 0x000000e918001986 */ /* 0x0003e2000c10192a */
        /* <DEDUP_REMOVED lines=11> */
[----:B------:R1:W-:Y:S02]  /*a0cb0*/  @P1 STG.E desc[UR42][R24.64], R232 ;  /* 0x000000e818001986 */ /* 0x0003e4000c10192a */
[----:B-1----:R-:W-:-:S05]  /*a0cc0*/  IMAD.WIDE R24, R236, 0x4, R58 ;  /* 0x00000004ec187825 */ /* 0x002fca00078e023a */
        /* <DEDUP_REMOVED lines=8> */
[----:B------:R1:W-:Y:S04]  /*a0d50*/  @P6 STG.E desc[UR42][R24.64], R27 ;  /* 0x0000001b18006986 */ /* 0x0003e8000c10192a */
[----:B-1----:R-:W3:Y:S04]  /*a0d60*/  LDL.LU R27, [R1+0x4ac] ;  /* 0x0004ac00011b7983 */ /* 0x002ee80000300800 */
[----:B------:R-:W2:Y:S04]  /*a0d70*/  LDL.LU R237, [R1+0x49c] ;  /* 0x00049c0001ed7983 */ /* 0x000ea80000300800 */
[----:B------:R-:W2:Y:S04]  /*a0d80*/  LDL.LU R241, [R1+0x48c] ;  /* 0x00048c0001f17983 */ /* 0x000ea80000300800 */
[----:B------:R-:W2:Y:S04]  /*a0d90*/  LDL.LU R245, [R1+0x3ac] ;  /* 0x0003ac0001f57983 */ /* 0x000ea80000300800 */
[----:B------:R-:W2:Y:S04]  /*a0da0*/  LDL.LU R232, [R1+0x39c] ;  /* 0x00039c0001e87983 */ /* 0x000ea80000300800 */
[----:B------:R-:W2:Y:S04]  /*a0db0*/  LDL.LU R236, [R1+0x38c] ;  /* 0x00038c0001ec7983 */ /* 0x000ea80000300800 */
[----:B------:R-:W2:Y:S01]  /*a0dc0*/  LDL.LU R240, [R1+0x37c] ;  /* 0x00037c0001f07983 */ /* 0x000ea20000300800 */
[----:B------:R-:W-:-:S03]  /*a0dd0*/  LOP3.LUT P0, RZ, R16, 0x40, RZ, 0xc0, !PT ;  /* 0x0000004010ff7812 */ /* 0x000fc6000780c0ff */
[----:B------:R-:W2:Y:S01]  /*a0de0*/  LDL.LU R244, [R1+0x36c] ;  /* 0x00036c0001f47983 */ /* 0x000ea20000300800 */
[----:B------:R-:W-:Y:S01]  /*a0df0*/  LOP3.LUT P4, RZ, R16, 0x80, RZ, 0xc0, !PT ;  /* 0x0000008010ff7812 */ /* 0x000fe2000788c0ff */
[----:B------:R-:W-:Y:S01]  /*a0e00*/  IMAD.WIDE R24, R26, 0x4, R64 ;  /* 0x000000041a187825 */ /* 0x000fe200078e0240 */
[C---:B------:R-:W-:Y:S01]  /*a0e10*/  LOP3.LUT P5, RZ, R16.reuse, 0x100, RZ, 0xc0, !PT ;  /* 0x0000010010ff7812 */ /* 0x040fe200078ac0ff */
[----:B------:R-:W2:Y:S01]  /*a0e20*/  LDL.LU R146, [R1+0x35c] ;  /* 0x00035c0001927983 */ /* 0x000ea20000300800 */
[----:B------:R-:W-:-:S03]  /*a0e30*/  LOP3.LUT P6, RZ, R16, 0x200, RZ, 0xc0, !PT ;  /* 0x0000020010ff7812 */ /* 0x000fc600078cc0ff */
[----:B------:R-:W2:Y:S04]  /*a0e40*/  LDL.LU R147, [R1+0x34c] ;  /* 0x00034c0001937983 */ /* 0x000ea80000300800 */
[----:B------:R1:W-:Y:S01]  /*a0e50*/  @P0 STG.E desc[UR42][R24.64], R246 ;  /* 0x000000f618000986 */ /* 0x0003e2000c10192a */
[----:B------:R-:W-:Y:S01]  /*a0e60*/  LOP3.LUT P0, RZ, R16, 0x400, RZ, 0xc0, !PT ;  /* 0x0000040010ff7812 */ /* 0x000fe2000780c0ff */
[----:B-1----:R-:W-:-:S05]  /*a0e70*/  IMAD.WIDE R24, R26, 0x4, R62 ;  /* 0x000000041a187825 */ /* 0x002fca00078e023e */
[----:B------:R1:W-:Y:S02]  /*a0e80*/  @P4 STG.E desc[UR42][R24.64], R242 ;  /* 0x000000f218004986 */ /* 0x0003e4000c10192a */
[----:B-1----:R-:W-:-:S05]  /*a0e90*/  IMAD.WIDE R24, R26, 0x4, R60 ;  /* 0x000000041a187825 */ /* 0x002fca00078e023c */
[----:B------:R1:W-:Y:S02]  /*a0ea0*/  @P5 STG.E desc[UR42][R24.64], R238 ;  /* 0x000000ee18005986 */ /* 0x0003e4000c10192a */
[----:B-1----:R-:W-:Y:S02]  /*a0eb0*/  IMAD.WIDE R24, R26, 0x4, R58 ;  /* 0x000000041a187825 */ /* 0x002fe400078e023a */
[----:B------:R-:W4:Y:S04]  /*a0ec0*/  LDL.LU R26, [R1+0x33c] ;  /* 0x00033c00011a7983 */ /* 0x000f280000300800 */
[----:B------:R1:W-:Y:S02]  /*a0ed0*/  @P6 STG.E desc[UR42][R24.64], R234 ;  /* 0x000000ea18006986 */ /* 0x0003e4000c10192a */
[----:B-1----:R-:W-:Y:S01]  /*a0ee0*/  IMAD.WIDE R24, R145, 0x4, R72 ;  /* 0x0000000491187825 */ /* 0x002fe200078e0248 */
        /* <DEDUP_REMOVED lines=14> */
[----:B------:R-:W-:Y:S01]  /*a0fd0*/  @P1 LOP3.LUT R0, R0, 0x400000, RZ, 0xfc, !PT ;  /* 0x0040000000001812 */ /* 0x000fe200078efcff */
[----:B---3--:R1:W-:Y:S04]  /*a0fe0*/  @P0 STG.E desc[UR42][R24.64], R27 ;  /* 0x0000001b18000986 */ /* 0x0083e8000c10192a */
[----:B-1----:R-:W3:Y:S01]  /*a0ff0*/  LDL.LU R27, [R1+0x2ec] ;  /* 0x0002ec00011b7983 */ /* 0x002ee20000300800 */
[----:B------:R-:W-:Y:S02]  /*a1000*/  LOP3.LUT P1, RZ, R16, 0x4000, RZ, 0xc0, !PT ;  /* 0x0000400010ff7812 */ /* 0x000fe4000782c0ff */
[----:B------:R-:W-:-:S11]  /*a1010*/  LOP3.LUT R0, R0, 0xff7fffff, RZ, 0xc0, !PT ;  /* 0xff7fffff00007812 */ /* 0x000fd600078ec0ff */
[----:B------:R-:W-:Y:S02]  /*a1020*/  @P1 LOP3.LUT R0, R0, 0x800000, RZ, 0xfc, !PT ;  /* 0x0080000000001812 */ /* 0x000fe400078efcff */
[----:B------:R-:W-:Y:S02]  /*a1030*/  LOP3.LUT P1, RZ, R16, 0x2000, RZ, 0xc0, !PT ;  /* 0x0000200010ff7812 */ /* 0x000fe4000782c0ff */
[----:B------:R-:W-:-:S11]  /*a1040*/  LOP3.LUT R0, R0, 0xfeffffff, RZ, 0xc0, !PT ;  /* 0xfeffffff00007812 */ /* 0x000fd600078ec0ff */
[----:B------:R-:W-:Y:S02]  /*a1050*/  @P1 LOP3.LUT R0, R0, 0x1000000, RZ, 0xfc, !PT ;  /* 0x0100000000001812 */ /* 0x000fe400078efcff */
[----:B------:R-:W-:Y:S02]  /*a1060*/  LOP3.LUT P1, RZ, R16, 0x1000, RZ, 0xc0, !PT ;  /* 0x0000100010ff7812 */ /* 0x000fe4000782c0ff */
[----:B------:R-:W-:Y:S01]  /*a1070*/  LOP3.LUT R0, R0, 0xfdffffff, RZ, 0xc0, !PT ;  /* 0xfdffffff00007812 */ /* 0x000fe200078ec0ff */
[----:B------:R-:W-:-:S10]  /*a1080*/  IMAD.WIDE R24, R145, 0x4, R70 ;  /* 0x0000000491187825 */ /* 0x000fd400078e0246 */
[----:B------:R-:W-:Y:S02]  /*a1090*/  @P1 LOP3.LUT R0, R0, 0x2000000, RZ, 0xfc, !PT ;  /* 0x0200000000001812 */ /* 0x000fe400078efcff */
[----:B------:R-:W-:-:S13]  /*a10a0*/  LOP3.LUT P1, RZ, R16, 0x800, RZ, 0xc0, !PT ;  /* 0x0000080010ff7812 */ /* 0x000fda000782c0ff */
[----:B--2---:R1:W-:Y:S01]  /*a10b0*/  @P1 STG.E desc[UR42][R24.64], R237 ;  /* 0x000000ed18001986 */ /* 0x0043e2000c10192a */
        /* <DEDUP_REMOVED lines=21> */
[----:B------:R-:W-:Y:S02]  /*a1210*/  LOP3.LUT P1, RZ, R0, 0x40000, RZ, 0xc0, !PT ;  /* 0x0004000000ff7812 */ /* 0x000fe4000782c0ff */
[C---:B------:R-:W-:Y:S02]  /*a1220*/  LOP3.LUT P2, RZ, R16.reuse, 0x100000, RZ, 0xc0, !PT ;  /* 0x0010000010ff7812 */ /* 0x040fe4000784c0ff */
[----:B------:R-:W-:Y:S01]  /*a1230*/  LOP3.LUT P3, RZ, R16, 0x200000, RZ, 0xc0, !PT ;  /* 0x0020000010ff7812 */ /* 0x000fe2000786c0ff */
[----:B-1----:R-:W-:-:S08]  /*a1240*/  IMAD.WIDE R24, R252, 0x4, R70 ;  /* 0x00000004fc187825 */ /* 0x002fd000078e0246 */
[----:B------:R1:W-:Y:S02]  /*a1250*/  @P1 STG.E desc[UR42][R24.64], R147 ;  /* 0x0000009318001986 */ /* 0x0003e4000c10192a */
[----:B-1----:R-:W-:-:S05]  /*a1260*/  IMAD.WIDE R24, R252, 0x4, R68 ;  /* 0x00000004fc187825 */ /* 0x002fca00078e0244 */
[----:B----4-:R1:W-:Y:S02]  /*a1270*/  @P2 STG.E desc[UR42][R24.64], R26 ;  /* 0x0000001a18002986 */ /* 0x0103e4000c10192a */
[----:B-1----:R-:W-:-:S05]  /*a1280*/  IMAD.WIDE R24, R252, 0x4, R66 ;  /* 0x00000004fc187825 */ /* 0x002fca00078e0242 */
[----:B---3--:R1:W-:Y:S04]  /*a1290*/  @P3 STG.E desc[UR42][R24.64], R27 ;  /* 0x0000001b18003986 */ /* 0x0083e8000c10192a */
[----:B-1----:R-:W2:Y:S04]  /*a12a0*/  LDL.LU R27, [R1+0x550] ;  /* 0x00055000011b7983 */ /* 0x002ea80000300800 */
[----:B------:R-:W3:Y:S04]  /*a12b0*/  LDL.LU R232, [R1+0x540] ;  /* 0x0005400001e87983 */ /* 0x000ee80000300800 */
[----:B------:R-:W4:Y:S04]  /*a12c0*/  LDL.LU R236, [R1+0x530] ;  /* 0x0005300001ec7983 */ /* 0x000f280000300800 */
[----:B------:R-:W2:Y:S04]  /*a12d0*/  LDL.LU R240, [R1+0x520] ;  /* 0x0005200001f07983 */ /* 0x000ea80000300800 */
[----:B------:R-:W2:Y:S04]  /*a12e0*/  LDL.LU R146, [R1+0x510] ;  /* 0x0005100001927983 */ /* 0x000ea80000300800 */
[----:B------:R-:W2:Y:S04]  /*a12f0*/  LDL.LU R147, [R1+0x500] ;  /* 0x0005000001937983 */ /* 0x000ea80000300800 */
[----:B------:R-:W2:Y:S01]  /*a1300*/  LDL.LU R242, [R1+0x2070] ;  /* 0x0020700001f27983 */ /* 0x000ea20000300800 */
[----:B------:R-:W-:-:S02]  /*a1310*/  LOP3.LUT P4, RZ, R16, 0x400000, RZ, 0xc0, !PT ;  /* 0x0040000010ff7812 */ /* 0x000fc4000788c0ff */
[----:B------:R-:W-:Y:S01]  /*a1320*/  LOP3.LUT P5, RZ, R16, 0x800000, RZ, 0xc0, !PT ;  /* 0x0080000010ff7812 */ /* 0x000fe200078ac0ff */
[----:B------:R-:W-:Y:S01]  /*a1330*/  IMAD.WIDE R24, R252, 0x4, R64 ;  /* 0x00000004fc187825 */ /* 0x000fe200078e0240 */
[C---:B------:R-:W-:Y:S01]  /*a1340*/  LOP3.LUT P6, RZ, R16.reuse, 0x1000000, RZ, 0xc0, !PT ;  /* 0x0100000010ff7812 */ /* 0x040fe200078cc0ff */
[----:B------:R-:W3:Y:S01]  /*a1350*/  LDL.LU R26, [R1+0x2074] ;  /* 0x00207400011a7983 */ /* 0x000ee20000300800 */
[----:B------:R-:W-:-:S03]  /*a1360*/  LOP3.LUT P0, RZ, R16, 0x2000000, RZ, 0xc0, !PT ;  /* 0x0200000010ff7812 */ /* 0x000fc6000780c0ff */
[----:B------:R-:W3:Y:S04]  /*a1370*/  LDL.LU R244, [R1+0x2078] ;  /* 0x0020780001f47983 */ /* 0x000ee80000300800 */
[----:B------:R1:W-:Y:S01]  /*a1380*/  @P4 STG.E desc[UR42][R24.64], R247 ;  /* 0x000000f718004986 */ /* 0x0003e2000c10192a */
[----:B------:R-:W-:Y:S01]  /*a1390*/  LOP3.LUT P4, RZ, R16, 0x4000000, RZ, 0xc0, !PT ;  /* 0x0400000010ff7812 */ /* 0x000fe2000788c0ff */
[----:B-1----:R-:W-:-:S05]  /*a13a0*/  IMAD.WIDE R24, R252, 0x4, R62 ;  /* 0x00000004fc187825 */ /* 0x002fca00078e023e */
[----:B------:R1:W-:Y:S02]  /*a13b0*/  @P5 STG.E desc[UR42][R24.64], R243 ;  /* 0x000000f318005986 */ /* 0x0003e4000c10192a */
[----:B-1----:R-:W-:-:S05]  /*a13c0*/  IMAD.WIDE R24, R252, 0x4, R60 ;  /* 0x00000004fc187825 */ /* 0x002fca00078e023c */
[----:B------:R1:W-:Y:S02]  /*a13d0*/  @P6 STG.E desc[UR42][R24.64], R239 ;  /* 0x000000ef18006986 */ /* 0x0003e4000c10192a */
[----:B-1----:R-:W-:-:S05]  /*a13e0*/  IMAD.WIDE R24, R252, 0x4, R58 ;  /* 0x00000004fc187825 */ /* 0x002fca00078e023a */
[----:B------:R2:W-:Y:S01]  /*a13f0*/  @P0 STG.E desc[UR42][R24.64], R235 ;  /* 0x000000eb18000986 */ /* 0x0005e2000c10192a */
        /* <DEDUP_REMOVED lines=8> */
[----:B--2---:R-:W-:-:S05]  /*a1480*/  IMAD.WIDE R24, R242, 0x4, R72 ;  /* 0x00000004f2187825 */ /* 0x004fca00078e0248 */
[----:B------:R1:W-:Y:S04]  /*a1490*/  @P4 STG.E desc[UR42][R24.64], R27 ;  /* 0x0000001b18004986 */ /* 0x0003e8000c10192a */
[----:B-1----:R-:W2:Y:S01]  /*a14a0*/  LDL.LU R27, [R1+0x4f0] ;  /* 0x0004f000011b7983 */ /* 0x002ea20000300800 */
[----:B------:R-:W-:Y:S02]  /*a14b0*/  @P1 LOP3.LUT R0, R0, 0x1000, RZ, 0xfc, !PT ;  /* 0x0000100000001812 */ /* 0x000fe400078efcff */
[----:B------:R-:W-:Y:S01]  /*a14c0*/  LOP3.LUT P1, RZ, R17, 0x8, RZ, 0xc0, !PT ;  /* 0x0000000811ff7812 */ /* 0x000fe2000782c0ff */
[----:B------:R-:W2:Y:S01]  /*a14d0*/  LDL.LU R246, [R1+0x4e0] ;  /* 0x0004e00001f67983 */ /* 0x000ea20000300800 */
[----:B------:R-:W-:-:S03]  /*a14e0*/  LOP3.LUT R0, R0, 0xffffdfff, RZ, 0xc0, !PT ;  /* 0xffffdfff00007812 */ /* 0x000fc600078ec0ff */
[----:B------:R-:W2:Y:S04]  /*a14f0*/  LDL.LU R19, [R1+0x4d0] ;  /* 0x0004d00001137983 */ /* 0x000ea80000300800 */
[----:B------:R-:W2:Y:S04]  /*a1500*/  LDL.LU R233, [R1+0x4c0] ;  /* 0x0004c00001e97983 */ /* 0x000ea80000300800 */
[----:B------:R-:W-:Y:S01]  /*a1510*/  @P1 LOP3.LUT R0, R0, 0x2000, RZ, 0xfc, !PT ;  /* 0x0000200000001812 */ /* 0x000fe200078efcff */
[----:B------:R-:W2:Y:S01]  /*a1520*/  LDL.LU R237, [R1+0x4b0] ;  /* 0x0004b00001ed7983 */ /* 0x000ea20000300800 */
[----:B------:R-:W-:-:S02]  /*a1530*/  LOP3.LUT P1, RZ, R17, 0x4, RZ, 0xc0, !PT ;  /* 0x0000000411ff7812 */ /* 0x000fc4000782c0ff */
[----:B------:R-:W-:Y:S02]  /*a1540*/  LOP3.LUT R0, R0, 0xffffbfff, RZ, 0xc0, !PT ;  /* 0xffffbfff00007812 */ /* 0x000fe400078ec0ff */
[C---:B------:R-:W-:Y:S02]  /*a1550*/  LOP3.LUT P5, RZ, R16.reuse, 0x8000000, RZ, 0xc0, !PT ;  /* 0x0800000010ff7812 */ /* 0x040fe400078ac0ff */
[----:B------:R-:W-:Y:S01]  /*a1560*/  LOP3.LUT P6, RZ, R16, 0x10000000, RZ, 0xc0, !PT ;  /* 0x1000000010ff7812 */ /* 0x000fe200078cc0ff */
[----:B------:R-:W-:Y:S01]  /*a1570*/  IMAD.WIDE R24, R242, 0x4, R70 ;  /* 0x00000004f2187825 */ /* 0x000fe200078e0246 */
[----:B------:R-:W2:Y:S01]  /*a1580*/  LDL.LU R241, [R1+0x470] ;  /* 0x0004700001f17983 */ /* 0x000ea20000300800 */
[----:B------:R-:W-:-:S03]  /*a1590*/  LOP3.LUT P0, RZ, R16, 0x20000000, RZ, 0xc0, !PT ;  /* 0x2000000010ff7812 */ /* 0x000fc6000780c0ff */
[----:B------:R-:W2:Y:S01]  /*a15a0*/  LDL.LU R245, [R1+0x460] ;  /* 0x0004600001f57983 */ /* 0x000ea20000300800 */
[----:B------:R-:W-:Y:S02]  /*a15b0*/  @P1 LOP3.LUT R0, R0, 0x4000, RZ, 0xfc, !PT ;  /* 0x0000400000001812 */ /* 0x000fe400078efcff */
[----:B------:R-:W-:Y:S02]  /*a15c0*/  LOP3.LUT P1, RZ, R17, 0x2, RZ, 0xc0, !PT ;  /* 0x0000000211ff7812 */ /* 0x000fe4000782c0ff */
[----:B------:R-:W-:-:S11]  /*a15d0*/  LOP3.LUT R0, R0, 0xffff7fff, RZ, 0xc0, !PT ;  /* 0xffff7fff00007812 */ /* 0x000fd600078ec0ff */
[----:B------:R-:W-:Y:S02]  /*a15e0*/  @P1 LOP3.LUT R0, R0, 0x8000, RZ, 0xfc, !PT ;  /* 0x0000800000001812 */ /* 0x000fe400078efcff */
[----:B------:R-:W-:Y:S02]  /*a15f0*/  LOP3.LUT P1, RZ, R17, 0x1, RZ, 0xc0, !PT ;  /* 0x0000000111ff7812 */ /* 0x000fe4000782c0ff */
[----:B------:R-:W-:Y:S01]  /*a1600*/  LOP3.LUT R0, R0, 0xfffeffff, RZ, 0xc0, !PT ;  /* 0xfffeffff00007812 */ /* 0x000fe200078ec0ff */
[----:B---3--:R1:W-:Y:S10]  /*a1610*/  @P5 STG.E desc[UR42][R24.64], R232 ;  /* 0x000000e818005986 */ /* 0x0083f4000c10192a */
[----:B------:R-:W-:-:S02]  /*a1620*/  @P1 LOP3.LUT R0, R0, 0x10000, RZ, 0xfc, !PT ;  /* 0x0001000000001812 */ /* 0x000fc400078efcff */
[----:B------:R-:W-:Y:S01]  /*a1630*/  LOP3.LUT P1, RZ, R16, 0x80000000, RZ, 0xc0, !PT ;  /* 0x8000000010ff7812 */ /* 0x000fe2000782c0ff */
[----:B-1----:R-:W-:Y:S01]  /*a1640*/  IMAD.WIDE R24, R242, 0x4, R68 ;  /* 0x00000004f2187825 */ /* 0x002fe200078e0244 */
[----:B------:R-:W-:Y:S01]  /*a1650*/  LOP3.LUT R0, R0, 0xfffdffff, RZ, 0xc0, !PT ;  /* 0xfffdffff00007812 */ /* 0x000fe200078ec0ff */
[----:B------:R-:W3:Y:S04]  /*a1660*/  LDL.LU R232, [R1+0x2d0] ;  /* 0x0002d00001e87983 */ /* 0x000ee80000300800 */
[----:B----4-:R1:W-:Y:S06]  /*a1670*/  @P6 STG.E desc[UR42][R24.64], R236 ;  /* 0x000000ec18006986 */ /* 0x0103ec000c10192a */
[----:B------:R-:W-:-:S02]  /*a1680*/  @P1 LOP3.LUT R0, R0, 0x20000, RZ, 0xfc, !PT ;  /* 0x0002000000001812 */ /* 0x000fc400078efcff */
[----:B------:R-:W-:Y:S01]  /*a1690*/  LOP3.LUT P1, RZ, R16, 0x40000000, RZ, 0xc0, !PT ;  /* 0x4000000010ff7812 */ /* 0x000fe2000782c0ff */
[C---:B-1----:R-:W-:Y:S01]  /*a16a0*/  IMAD.WIDE R24, R242.reuse, 0x4, R66 ;  /* 0x00000004f2187825 */ /* 0x042fe200078e0242 */
[----:B------:R-:W4:Y:S04]  /*a16b0*/  LDL.LU R236, [R1+0x1e0] ;  /* 0x0001e00001ec7983 */ /* 0x000f280000300800 */
[----:B------:R1:W-:Y:S02]  /*a16c0*/  @P0 STG.E desc[UR42][R24.64], R240 ;  /* 0x000000f018000986 */ /* 0x0003e4000c10192a */
[----:B-1----:R-:W-:Y:S02]  /*a16d0*/  IMAD.WIDE R24, R242, 0x4, R64 ;  /* 0x00000004f2187825 */ /* 0x002fe400078e0240 */
[----:B------:R-:W3:Y:S04]  /*a16e0*/  LDL.LU R240, [R1+0x1d0] ;  /* 0x0001d00001f07983 */ /* 0x000ee80000300800 */
[----:B------:R1:W-:Y:S01]  /*a16f0*/  @P1 STG.E desc[UR42][R24.64], R146 ;  /* 0x0000009218001986 */ /* 0x0003e2000c10192a */
[----:B------:R-:W-:Y:S01]  /*a1700*/  LOP3.LUT P1, RZ, R0, 0x20000, RZ, 0xc0, !PT ;  /* 0x0002000000ff7812 */ /* 0x000fe2000782c0ff */
[----:B-1----:R-:W-:-:S02]  /*a1710*/  IMAD.WIDE R24, R242, 0x4, R62 ;  /* 0x00000004f2187825 */ /* 0x002fc400078e023e */
[----:B------:R-:W3:Y:S10]  /*a1720*/  LDL.LU R146, [R1+0x554] ;  /* 0x0005540001927983 */ /* 0x000ef40000300800 */
[----:B------:R1:W-:Y:S01]  /*a1730*/  @P1 STG.E desc[UR42][R24.64], R147 ;  /* 0x0000009318001986 */ /* 0x0003e2000c10192a */
[----:B------:R-:W-:-:S03]  /*a1740*/  LOP3.LUT P1, RZ, R0, 0x10000, RZ, 0xc0, !PT ;  /* 0x0001000000ff7812 */ /* 0x000fc6000782c0ff */
[----:B-1----:R-:W4:Y:S01]  /*a1750*/  LDL.LU R147, [R1+0x544] ;  /* 0x0005440001937983 */ /* 0x002f220000300800 */
[----:B------:R-:W-:-:S09]  /*a1760*/  IMAD.WIDE R24, R242, 0x4, R60 ;  /* 0x00000004f2187825 */ /* 0x000fd200078e023c */
[----:B--2---:R1:W-:Y:S04]  /*a1770*/  @P1 STG.E desc[UR42][R24.64], R27 ;  /* 0x0000001b18001986 */ /* 0x0043e8000c10192a */
[----:B-1----:R-:W2:Y:S01]  /*a1780*/  LDL.LU R27, [R1+0x534] ;  /* 0x00053400011b7983 */ /* 0x002ea20000300800 */
[----:B------:R-:W-:Y:S01]  /*a1790*/  LOP3.LUT P1, RZ, R0, 0x8000, RZ, 0xc0, !PT ;  /* 0x0000800000ff7812 */ /* 0x000fe2000782c0ff */
[----:B------:R-:W-:-:S12]  /*a17a0*/  IMAD.WIDE R24, R242, 0x4, R58 ;  /* 0x00000004f2187825 */ /* 0x000fd800078e023a */
        /* <DEDUP_REMOVED lines=17> */
[----:B------:R1:W-:Y:S01]  /*a18c0*/  @P1 STG.E desc[UR42][R24.64], R245 ;  /* 0x000000f518001986 */ /* 0x0003e2000c10192a */
[----:B------:R-:W-:Y:S01]  /*a18d0*/  LOP3.LUT P4, RZ, R17, 0x200, RZ, 0xc0, !PT ;  /* 0x0000020011ff7812 */ /* 0x000fe2000788c0ff */
[----:B-1----:R-:W-:-:S05]  /*a18e0*/  IMAD.WIDE R24, R26, 0x4, R62 ;  /* 0x000000041a187825 */ /* 0x002fca00078e023e */
[----:B---3--:R1:W-:Y:S01]  /*a18f0*/  @P2 STG.E desc[UR42][R24.64], R232 ;  /* 0x000000e818002986 */ /* 0x0083e2000c10192a */
[----:B------:R-:W-:Y:S01]  /*a1900*/  LOP3.LUT P5, RZ, R17, 0x400, RZ, 0xc0, !PT ;  /* 0x0000040011ff7812 */ /* 0x000fe200078ac0ff */
[----:B-1----:R-:W-:-:S05]  /*a1910*/  IMAD.WIDE R24, R26, 0x4, R60 ;  /* 0x000000041a187825 */ /* 0x002fca00078e023c */
[----:B----4-:R1:W-:Y:S01]  /*a1920*/  @P3 STG.E desc[UR42][R24.64], R236 ;  /* 0x000000ec18003986 */ /* 0x0103e2000c10192a */
[C---:B------:R-:W-:Y:S01]  /*a1930*/  LOP3.LUT P6, RZ, R17.reuse, 0x800, RZ, 0xc0, !PT ;  /* 0x0000080011ff7812 */ /* 0x040fe200078cc0ff */
[----:B-1----:R-:W-:Y:S01]  /*a1940*/  IMAD.WIDE R24, R26, 0x4, R58 ;  /* 0x000000041a187825 */ /* 0x002fe200078e023a */
[----:B------:R-:W-:Y:S01]  /*a1950*/  LOP3.LUT P0, RZ, R17, 0x1000, RZ, 0xc0, !PT ;  /* 0x0000100011ff7812 */ /* 0x000fe2000780c0ff */
[----:B------:R-:W3:Y:S04]  /*a1960*/  LDL.LU R26, [R1+0x2090] ;  /* 0x00209000011a7983 */ /* 0x000ee80000300800 */
[----:B------:R1:W-:Y:S02]  /*a1970*/  @P4 STG.E desc[UR42][R24.64], R240 ;  /* 0x000000f018004986 */ /* 0x0003e4000c10192a */
[----:B-1----:R-:W-:-:S05]  /*a1980*/  IMAD.WIDE R24, R244, 0x4, R72 ;  /* 0x00000004f4187825 */ /* 0x002fca00078e0248 */
[----:B------:R1:W-:Y:S02]  /*a1990*/  @P5 STG.E desc[UR42][R24.64], R146 ;  /* 0x0000009218005986 */ /* 0x0003e4000c10192a */
[----:B-1----:R-:W-:-:S05]  /*a19a0*/  IMAD.WIDE R24, R244, 0x4, R70 ;  /* 0x00000004f4187825 */ /* 0x002fca00078e0246 */
[----:B------:R1:W-:Y:S02]  /*a19b0*/  @P6 STG.E desc[UR42][R24.64], R147 ;  /* 0x0000009318006986 */ /* 0x0003e4000c10192a */
[----:B-1----:R-:W-:-:S05]  /*a19c0*/  IMAD.WIDE R24, R244, 0x4, R68 ;  /* 0x00000004f4187825 */ /* 0x002fca00078e0244 */
[----:B--2---:R1:W-:Y:S04]  /*a19d0*/  @P0 STG.E desc[UR42][R24.64], R27 ;  /* 0x0000001b18000986 */ /* 0x0043e8000c10192a */
[----:B-1----:R-:W2:Y:S04]  /*a19e0*/  LDL.LU R27, [R1+0x524] ;  /* 0x00052400011b7983 */ /* 0x002ea80000300800 */
[----:B------:R-:W4:Y:S04]  /*a19f0*/  LDL.LU R232, [R1+0x514] ;  /* 0x0005140001e87983 */ /* 0x000f280000300800 */
[----:B------:R-:W3:Y:S04]  /*a1a00*/  LDL.LU R236, [R1+0x504] ;  /* 0x0005040001ec7983 */ /* 0x000ee80000300800 */
[----:B------:R-:W3:Y:S04]  /*a1a10*/  LDL.LU R240, [R1+0x4f4] ;  /* 0x0004f40001f07983 */ /* 0x000ee80000300800 */
[----:B------:R-:W3:Y:S04]  /*a1a20*/  LDL.LU R146, [R1+0x4e4] ;  /* 0x0004e40001927983 */ /* 0x000ee80000300800 */
[----:B------:R-:W3:Y:S04]  /*a1a30*/  LDL.LU R147, [R1+0x4d4] ;  /* 0x0004d40001937983 */ /* 0x000ee80000300800 */
[----:B------:R-:W3:Y:S01]  /*a1a40*/  LDL.LU R245, [R1+0x207c] ;  /* 0x00207c0001f57983 */ /* 0x000ee20000300800 */
[C---:B------:R-:W-:Y:S01]  /*a1a50*/  LOP3.LUT P4, RZ, R17.reuse, 0x2000, RZ, 0xc0, !PT ;  /* 0x0000200011ff7812 */ /* 0x040fe2000788c0ff */
[----:B------:R-:W-:Y:S01]  /*a1a60*/  IMAD.WIDE R24, R244, 0x4, R66 ;  /* 0x00000004f4187825 */ /* 0x000fe200078e0242 */
        /* <DEDUP_REMOVED lines=12> */
[----:B------:R-:W-:Y:S01]  /*a1b30*/  LOP3.LUT P1, RZ, R17, 0x200000, RZ, 0xc0, !PT ;  /* 0x0020000011ff7812 */ /* 0x000fe2000782c0ff */
[----:B--2---:R1:W-:Y:S04]  /*a1b40*/  @P4 STG.E desc[UR42][R24.64], R27 ;  /* 0x0000001b18004986 */ /* 0x0043e8000c10192a */
[----:B-1----:R-:W2:Y:S04]  /*a1b50*/  LDL.LU R27, [R1+0x4c4] ;  /* 0x0004c400011b7983 */ /* 0x002ea80000300800 */
[----:B------:R-:W2:Y:S01]  /*a1b60*/  LDL.LU R246, [R1+0x4b4] ;  /* 0x0004b40001f67983 */ /* 0x000ea20000300800 */
[----:B------:R-:W-:-:S03]  /*a1b70*/  LOP3.LUT R0, R0, 0xffffffbf, RZ, 0xc0, !PT ;  /* 0xffffffbf00007812 */ /* 0x000fc600078ec0ff */
[----:B------:R-:W2:Y:S01]  /*a1b80*/  LDL.LU R19, [R1+0x474] ;  /* 0x0004740001137983 */ /* 0x000ea20000300800 */
[----:B------:R-:W-:Y:S02]  /*a1b90*/  @P1 LOP3.LUT R0, R0, 0x40, RZ, 0xfc, !PT ;  /* 0x0000004000001812 */ /* 0x000fe400078efcff */
[----:B------:R-:W-:Y:S01]  /*a1ba0*/  LOP3.LUT P1, RZ, R17, 0x100000, RZ, 0xc0, !PT ;  /* 0x0010000011ff7812 */ /* 0x000fe2000782c0ff */
[----:B------:R-:W2:Y:S01]  /*a1bb0*/  LDL.LU R233, [R1+0x464] ;  /* 0x0004640001e97983 */ /* 0x000ea20000300800 */
[----:B------:R-:W-:-:S03]  /*a1bc0*/  LOP3.LUT R0, R0, 0xffffff7f, RZ, 0xc0, !PT ;  /* 0xffffff7f00007812 */ /* 0x000fc600078ec0ff */
[----:B------:R-:W2:Y:S01]  /*a1bd0*/  LDL.LU R237, [R1+0x2d4] ;  /* 0x0002d40001ed7983 */ /* 0x000ea20000300800 */
[C---:B------:R-:W-:Y:S02]  /*a1be0*/  LOP3.LUT P5, RZ, R17.reuse, 0x4000, RZ, 0xc0, !PT ;  /* 0x0000400011ff7812 */ /* 0x040fe400078ac0ff */
[C---:B------:R-:W-:Y:S01]  /*a1bf0*/  LOP3.LUT P6, RZ, R17.reuse, 0x8000, RZ, 0xc0, !PT ;  /* 0x0000800011ff7812 */ /* 0x040fe200078cc0ff */
[----:B------:R-:W-:Y:S01]  /*a1c00*/  IMAD.WIDE R24, R244, 0x4, R64 ;  /* 0x00000004f4187825 */ /* 0x000fe200078e0240 */
[----:B------:R-:W2:Y:S03]  /*a1c10*/  LDL.LU R241, [R1+0x1e4] ;  /* 0x0001e40001f17983 */ /* 0x000ea60000300800 */
[----:B------:R-:W-:Y:S02]  /*a1c20*/  @P1 LOP3.LUT R0, R0, 0x80, RZ, 0xfc, !PT ;  /* 0x0000008000001812 */ /* 0x000fe400078efcff */
[----:B------:R-:W-:-:S02]  /*a1c30*/  LOP3.LUT P1, RZ, R17, 0x80000, RZ, 0xc0, !PT ;  /* 0x0008000011ff7812 */ /* 0x000fc4000782c0ff */
[----:B------:R-:W-:Y:S02]  /*a1c40*/  LOP3.LUT R0, R0, 0xfffffeff, RZ, 0xc0, !PT ;  /* 0xfffffeff00007812 */ /* 0x000fe400078ec0ff */
[----:B------:R-:W-:-:S09]  /*a1c50*/  LOP3.LUT P0, RZ, R17, 0x10000, RZ, 0xc0, !PT ;  /* 0x0001000011ff7812 */ /* 0x000fd2000780c0ff */
[----:B------:R-:W-:Y:S02]  /*a1c60*/  @P1 LOP3.LUT R0, R0, 0x100, RZ, 0xfc, !PT ;  /* 0x0000010000001812 */ /* 0x000fe400078efcff */
[----:B------:R-:W-:Y:S01]  /*a1c70*/  LOP3.LUT P1, RZ, R17, 0x40000, RZ, 0xc0, !PT ;  /* 0x0004000011ff7812 */ /* 0x000fe2000782c0ff */
[----:B----4-:R1:W-:Y:S01]  /*a1c80*/  @P5 STG.E desc[UR42][R24.64], R232 ;  /* 0x000000e818005986 */ /* 0x0103e2000c10192a */
[----:B------:R-:W-:Y:S01]  /*a1c90*/  LOP3.LUT R0, R0, 0xfffffdff, RZ, 0xc0, !PT ;  /* 0xfffffdff00007812 */ /* 0x000fe200078ec0ff */
[----:B-1----:R-:W-:-:S10]  /*a1ca0*/  IMAD.WIDE R24, R244, 0x4, R62 ;  /* 0x00000004f4187825 */ /* 0x002fd400078e023e */
[----:B------:R-:W-:Y:S01]  /*a1cb0*/  @P1 LOP3.LUT R0, R0, 0x200, RZ, 0xfc, !PT ;  /* 0x0000020000001812 */ /* 0x000fe200078efcff */
[----:B------:R-:W4:Y:S01]  /*a1cc0*/  LDL.LU R232, [R1+0x1d4] ;  /* 0x0001d40001e87983 */ /* 0x000f220000300800 */
[----:B------:R-:W-:-:S03]  /*a1cd0*/  LOP3.LUT P1, RZ, R17, 0x20000, RZ, 0xc0, !PT ;  /* 0x0002000011ff7812 */ /* 0x000fc6000782c0ff */
[----:B---3--:R1:W-:Y:S02]  /*a1ce0*/  @P6 STG.E desc[UR42][R24.64], R236 ;  /* 0x000000ec18006986 */ /* 0x0083e4000c10192a */
[C---:B-1----:R-:W-:Y:S02]  /*a1cf0*/  IMAD.WIDE R24, R244.reuse, 0x4, R60 ;  /* 0x00000004f4187825 */ /* 0x042fe400078e023c */
[----:B------:R-:W3:Y:S04]  /*a1d00*/  LDL.LU R236, [R1+0x558] ;  /* 0x0005580001ec7983 */ /* 0x000ee80000300800 */
[----:B------:R1:W-:Y:S02]  /*a1d10*/  @P0 STG.E desc[UR42][R24.64], R240 ;  /* 0x000000f018000986 */ /* 0x0003e4000c10192a */
[----:B-1----:R-:W-:-:S02]  /*a1d20*/  IMAD.WIDE R24, R244, 0x4, R58 ;  /* 0x00000004f4187825 */ /* 0x002fc400078e023a */
[----:B------:R-:W3:Y:S04]  /*a1d30*/  LDL.LU R240, [R1+0x548] ;  /* 0x0005480001f07983 */ /* 0x000ee80000300800 */
[----:B------:R1:W-:Y:S01]  /*a1d40*/  @P1 STG.E desc[UR42][R24.64], R146 ;  /* 0x0000009218001986 */ /* 0x0003e2000c10192a */
[----:B------:R-:W-:-:S03]  /*a1d50*/  LOP3.LUT P1, RZ, R0, 0x200, RZ, 0xc0, !PT ;  /* 0x0000020000ff7812 */ /* 0x000fc6000782c0ff */
[----:B------:R-:W3:Y:S01]  /*a1d60*/  LDL.LU R244, [R1+0x538] ;  /* 0x0005380001f47983 */ /* 0x000ee20000300800 */
[----:B-1----:R-:W-:-:S03]  /*a1d70*/  IMAD.WIDE R24, R245, 0x4, R72 ;  /* 0x00000004f5187825 */ /* 0x002fc600078e0248 */
[----:B------:R-:W3:Y:S06]  /*a1d80*/  LDL.LU R146, [R1+0x528] ;  /* 0x0005280001927983 */ /* 0x000eec0000300800 */
[----:B------:R1:W-:Y:S01]  /*a1d90*/  @P1 STG.E desc[UR42][R24.64], R147 ;  /* 0x0000009318001986 */ /* 0x0003e2000c10192a */
[----:B------:R-:W-:-:S03]  /*a1da0*/  LOP3.LUT P1, RZ, R0, 0x100, RZ, 0xc0, !PT ;  /* 0x0000010000ff7812 */ /* 0x000fc6000782c0ff */
[----:B-1----:R-:W3:Y:S01]  /*a1db0*/  LDL.LU R147, [R1+0x518] ;  /* 0x0005180001937983 */ /* 0x002ee20000300800 */
        /* <DEDUP_REMOVED lines=22> */
[----:B----4-:R1:W-:Y:S01]  /*a1f20*/  @P1 STG.E desc[UR42][R24.64], R232 ;  /* 0x000000e818001986 */ /* 0x0103e2000c10192a */
[----:B------:R-:W-:Y:S01]  /*a1f30*/  LOP3.LUT P4, RZ, R17, 0x10000000, RZ, 0xc0, !PT ;  /* 0x1000000011ff7812 */ /* 0x000fe2000788c0ff */
[----:B-1----:R-:W-:-:S05]  /*a1f40*/  IMAD.WIDE R24, R26, 0x4, R72 ;  /* 0x000000041a187825 */ /* 0x002fca00078e0248 */
[----:B---3--:R1:W-:Y:S01]  /*a1f50*/  @P2 STG.E desc[UR42][R24.64], R236 ;  /* 0x000000ec18002986 */ /* 0x0083e2000c10192a */
[----:B------:R-:W-:Y:S01]  /*a1f60*/  LOP3.LUT P5, RZ, R17, 0x20000000, RZ, 0xc0, !PT ;  /* 0x2000000011ff7812 */ /* 0x000fe200078ac0ff */
[----:B-1----:R-:W-:-:S05]  /*a1f70*/  IMAD.WIDE R24, R26, 0x4, R70 ;  /* 0x000000041a187825 */ /* 0x002fca00078e0246 */
[----:B------:R1:W-:Y:S01]  /*a1f80*/  @P3 STG.E desc[UR42][R24.64], R240 ;  /* 0x000000f018003986 */ /* 0x0003e2000c10192a */
[----:B------:R-:W-:Y:S01]  /*a1f90*/  LOP3.LUT P6, RZ, R17, 0x40000000, RZ, 0xc0, !PT ;  /* 0x4000000011ff7812 */ /* 0x000fe200078cc0ff */
[----:B-1----:R-:W-:-:S05]  /*a1fa0*/  IMAD.WIDE R24, R26, 0x4, R68 ;  /* 0x000000041a187825 */ /* 0x002fca00078e0244 */
[----:B------:R1:W-:Y:S01]  /*a1fb0*/  @P4 STG.E desc[UR42][R24.64], R244 ;  /* 0x000000f418004986 */ /* 0x0003e2000c10192a */
[----:B------:R-:W-:Y:S01]  /*a1fc0*/  LOP3.LUT P0, RZ, R17, 0x80000000, RZ, 0xc0, !PT ;  /* 0x8000000011ff7812 */ /* 0x000fe2000780c0ff */
[----:B-1----:R-:W-:-:S05]  /*a1fd0*/  IMAD.WIDE R24, R26, 0x4, R66 ;  /* 0x000000041a187825 */ /* 0x002fca00078e0242 */
[----:B------:R1:W-:Y:S02]  /*a1fe0*/  @P5 STG.E desc[UR42][R24.64], R146 ;  /* 0x0000009218005986 */ /* 0x0003e4000c10192a */
[----:B-1----:R-:W-:-:S05]  /*a1ff0*/  IMAD.WIDE R24, R26, 0x4, R64 ;  /* 0x000000041a187825 */ /* 0x002fca00078e0240 */
[----:B------:R1:W-:Y:S02]  /*a2000*/  @P6 STG.E desc[UR42][R24.64], R147 ;  /* 0x0000009318006986 */ /* 0x0003e4000c10192a */
[----:B-1----:R-:W-:-:S05]  /*a2010*/  IMAD.WIDE R24, R26, 0x4, R62 ;  /* 0x000000041a187825 */ /* 0x002fca00078e023e */
[----:B--2---:R1:W-:Y:S04]  /*a2020*/  @P0 STG.E desc[UR42][R24.64], R27 ;  /* 0x0000001b18000986 */ /* 0x0043e8000c10192a */
[----:B-1----:R-:W2:Y:S04]  /*a2030*/  LDL.LU R27, [R1+0x4f8] ;  /* 0x0004f800011b7983 */ /* 0x002ea80000300800 */
[----:B------:R-:W3:Y:S04]  /*a2040*/  LDL.LU R232, [R1+0x4e8] ;  /* 0x0004e80001e87983 */ /* 0x000ee80000300800 */
[----:B------:R-:W4:Y:S04]  /*a2050*/  LDL.LU R236, [R1+0x4d8] ;  /* 0x0004d80001ec7983 */ /* 0x000f280000300800 */
[----:B------:R-:W3:Y:S04]  /*a2060*/  LDL.LU R240, [R1+0x4c8] ;  /* 0x0004c80001f07983 */ /* 0x000ee80000300800 */
[----:B------:R-:W3:Y:S04]  /*a2070*/  LDL.LU R244, [R1+0x4b8] ;  /* 0x0004b80001f47983 */ /* 0x000ee80000300800 */
[----:B------:R-:W3:Y:S04]  /*a2080*/  LDL.LU R147, [R1+0x478] ;  /* 0x0004780001937983 */ /* 0x000ee80000300800 */
[----:B------:R-:W3:Y:S01]  /*a2090*/  LDL.LU R19, [R1+0x2094] ;  /* 0x0020940001137983 */ /* 0x000ee20000300800 */
[----:B------:R-:W-:Y:S01]  /*a20a0*/  LOP3.LUT P4, RZ, R18, 0x1, RZ, 0xc0, !PT ;  /* 0x0000000112ff7812 */ /* 0x000fe2000788c0ff */
        /* <DEDUP_REMOVED lines=17> */
[----:B------:R-:W-:-:S03]  /*a21c0*/  IMAD.WIDE R24, R26, 0x4, R58 ;  /* 0x000000041a187825 */ /* 0x000fc600078e023a */
[----:B------:R-:W2:Y:S04]  /*a21d0*/  LDL.LU R146, [R1+0x2098] ;  /* 0x0020980001927983 */ /* 0x000ea80000300800 */
        /* <DEDUP_REMOVED lines=8> */
[----:B------:R-:W-:Y:S02]  /*a2260*/  LOP3.LUT R0, R0, 0xfffffffe, RZ, 0xc0, !PT ;  /* 0xfffffffe00007812 */ /* 0x000fe400078ec0ff */
[C---:B------:R-:W-:Y:S01]  /*a2270*/  LOP3.LUT P5, RZ, R18.reuse, 0x2, RZ, 0xc0, !PT ;  /* 0x0000000212ff7812 */ /* 0x040fe200078ac0ff */
[----:B------:R-:W2:Y:S04]  /*a2280*/  LDL.LU R241, [R1+0x54c] ;  /* 0x00054c0001f17983 */ /* 0x000ea80000300800 */
[----:B------:R-:W-:Y:S01]  /*a2290*/  @P1 LOP3.LUT R15, R15, 0x80000000, RZ, 0xfc, !PT ;  /* 0x800000000f0f1812 */ /* 0x000fe200078efcff */
[----:B------:R-:W2:Y:S01]  /*a22a0*/  LDL.LU R245, [R1+0x53c] ;  /* 0x00053c0001f57983 */ /* 0x000ea20000300800 */
[----:B------:R-:W-:-:S02]  /*a22b0*/  LOP3.LUT P1, RZ, R18, 0x40, RZ, 0xc0, !PT ;  /* 0x0000004012ff7812 */ /* 0x000fc4000782c0ff */
[C---:B------:R-:W-:Y:S02]  /*a22c0*/  LOP3.LUT P6, RZ, R18.reuse, 0x4, RZ, 0xc0, !PT ;  /* 0x0000000412ff7812 */ /* 0x040fe400078cc0ff */
[----:B------:R-:W-:-:S09]  /*a22d0*/  LOP3.LUT P0, RZ, R18, 0x8, RZ, 0xc0, !PT ;  /* 0x0000000812ff7812 */ /* 0x000fd2000780c0ff */
[----:B------:R-:W-:Y:S02]  /*a22e0*/  @P1 LOP3.LUT R0, R0, 0x1, RZ, 0xfc, !PT ;  /* 0x0000000100001812 */ /* 0x000fe400078efcff */
[----:B------:R-:W-:Y:S01]  /*a22f0*/  LOP3.LUT P1, RZ, R18, 0x20, RZ, 0xc0, !PT ;  /* 0x0000002012ff7812 */ /* 0x000fe2000782c0ff */
[----:B---3--:R1:W-:Y:S01]  /*a2300*/  @P5 STG.E desc[UR42][R24.64], R232 ;  /* 0x000000e818005986 */ /* 0x0083e2000c10192a */
[----:B------:R-:W-:Y:S01]  /*a2310*/  LOP3.LUT R0, R0, 0xfffffffd, RZ, 0xc0, !PT ;  /* 0xfffffffd00007812 */ /* 0x000fe200078ec0ff */
[----:B-1----:R-:W-:-:S10]  /*a2320*/  IMAD.WIDE R24, R19, 0x4, R72 ;  /* 0x0000000413187825 */ /* 0x002fd400078e0248 */
[----:B------:R-:W-:Y:S01]  /*a2330*/  @P1 LOP3.LUT R0, R0, 0x2, RZ, 0xfc, !PT ;  /* 0x0000000200001812 */ /* 0x000fe200078efcff */
[----:B------:R-:W3:Y:S01]  /*a2340*/  LDL.LU R232, [R1+0x52c] ;  /* 0x00052c0001e87983 */ /* 0x000ee20000300800 */
[----:B------:R-:W-:-:S03]  /*a2350*/  LOP3.LUT P1, RZ, R18, 0x10, RZ, 0xc0, !PT ;  /* 0x0000001012ff7812 */ /* 0x000fc6000782c0ff */
[----:B----4-:R1:W-:Y:S02]  /*a2360*/  @P6 STG.E desc[UR42][R24.64], R236 ;  /* 0x000000ec18006986 */ /* 0x0103e4000c10192a */
[C---:B-1----:R-:W-:Y:S02]  /*a2370*/  IMAD.WIDE R24, R19.reuse, 0x4, R70 ;  /* 0x0000000413187825 */ /* 0x042fe400078e0246 */
[----:B------:R-:W4:Y:S04]  /*a2380*/  LDL.LU R236, [R1+0x51c] ;  /* 0x00051c0001ec7983 */ /* 0x000f280000300800 */
[----:B------:R1:W-:Y:S02]  /*a2390*/  @P0 STG.E desc[UR42][R24.64], R240 ;  /* 0x000000f018000986 */ /* 0x0003e4000c10192a */
[----:B-1----:R-:W-:-:S02]  /*a23a0*/  IMAD.WIDE R24, R19, 0x4, R68 ;  /* 0x0000000413187825 */ /* 0x002fc400078e0244 */
[----:B------:R-:W3:Y:S04]  /*a23b0*/  LDL.LU R240, [R1+0x50c] ;  /* 0x00050c0001f07983 */ /* 0x000ee80000300800 */
[----:B------:R1:W-:Y:S01]  /*a23c0*/  @P1 STG.E desc[UR42][R24.64], R244 ;  /* 0x000000f418001986 */ /* 0x0003e2000c10192a */
[C---:B------:R-:W-:Y:S01]  /*a23d0*/  LOP3.LUT P1, RZ, R0.reuse, 0x2, RZ, 0xc0, !PT ;  /* 0x0000000200ff7812 */ /* 0x040fe2000782c0ff */
[----:B-1----:R-:W-:Y:S02]  /*a23e0*/  IMAD.WIDE R24, R19, 0x4, R66 ;  /* 0x0000000413187825 */ /* 0x002fe400078e0242 */
        /* <DEDUP_REMOVED lines=47> */
[----:B------:R-:W3:Y:S01]  /*a26e0*/  LDL.LU R244, [R1+0x2dc] ;  /* 0x0002dc0001f47983 */ /* 0x000ee20000300800 */
[----:B------:R-:W-:-:S03]  /*a26f0*/  LOP3.LUT P4, RZ, R18, 0x80000, RZ, 0xc0, !PT ;  /* 0x0008000012ff7812 */ /* 0x000fc6000788c0ff */
[----:B------:R-:W3:Y:S01]  /*a2700*/  LDL.LU R147, [R1+0x1ec] ;  /* 0x0001ec0001937983 */ /* 0x000ee20000300800 */
[----:B------:R-:W-:-:S03]  /*a2710*/  IMAD.WIDE R24, R26, 0x4, R70 ;  /* 0x000000041a187825 */ /* 0x000fc600078e0246 */
[----:B------:R-:W3:Y:S01]  /*a2720*/  LDL.LU R146, [R1+0x20a0] ;  /* 0x0020a00001927983 */ /* 0x000ee20000300800 */
        /* <DEDUP_REMOVED lines=14> */
[----:B--2---:R1:W-:Y:S04]  /*a2810*/  @P4 STG.E desc[UR42][R24.64], R27 ;  /* 0x0000001b18004986 */ /* 0x0043e8000c10192a */
[----:B-1----:R-:W2:Y:S04]  /*a2820*/  LDL.LU R27, [R1+0x1dc] ;  /* 0x0001dc00011b7983 */ /* 0x002ea80000300800 */
[----:B------:R-:W2:Y:S04]  /*a2830*/  LDL.LU R246, [R1+0x5e0] ;  /* 0x0005e00001f67983 */ /* 0x000ea80000300800 */
[----:B------:R-:W2:Y:S01]  /*a2840*/  LDL.LU R19, [R1+0x5d0] ;  /* 0x0005d00001137983 */ /* 0x000ea20000300800 */
[----:B------:R-:W-:-:S02]  /*a2850*/  @P1 LOP3.LUT R15, R15, 0x400000, RZ, 0xfc, !PT ;  /* 0x004000000f0f1812 */ /* 0x000fc400078efcff */
[----:B------:R-:W-:Y:S01]  /*a2860*/  LOP3.LUT P1, RZ, R18, 0x4000000, RZ, 0xc0, !PT ;  /* 0x0400000012ff7812 */ /* 0x000fe2000782c0ff */
[----:B------:R-:W2:Y:S01]  /*a2870*/  LDL.LU R233, [R1+0x620] ;  /* 0x0006200001e97983 */ /* 0x000ea20000300800 */
[----:B------:R-:W-:-:S03]  /*a2880*/  LOP3.LUT R15, R15, 0xff7fffff, RZ, 0xc0, !PT ;  /* 0xff7fffff0f0f7812 */ /* 0x000fc600078ec0ff */
[----:B------:R-:W2:Y:S01]  /*a2890*/  LDL.LU R237, [R1+0x610] ;  /* 0x0006100001ed7983 */ /* 0x000ea20000300800 */
[C---:B------:R-:W-:Y:S02]  /*a28a0*/  LOP3.LUT P5, RZ, R18.reuse, 0x100000, RZ, 0xc0, !PT ;  /* 0x0010000012ff7812 */ /* 0x040fe400078ac0ff */
[----:B------:R-:W-:Y:S01]  /*a28b0*/  LOP3.LUT P6, RZ, R18, 0x200000, RZ, 0xc0, !PT ;  /* 0x0020000012ff7812 */ /* 0x000fe200078cc0ff */
[----:B------:R-:W-:Y:S01]  /*a28c0*/  IMAD.WIDE R24, R26, 0x4, R68 ;  /* 0x000000041a187825 */ /* 0x000fe200078e0244 */
[----:B------:R-:W2:Y:S03]  /*a28d0*/  LDL.LU R241, [R1+0x600] ;  /* 0x0006000001f17983 */ /* 0x000ea60000300800 */
[----:B------:R-:W-:Y:S01]  /*a28e0*/  @P1 LOP3.LUT R15, R15, 0x800000, RZ, 0xfc, !PT ;  /* 0x008000000f0f1812 */ /* 0x000fe200078efcff */
[----:B------:R-:W2:Y:S01]  /*a28f0*/  LDL.LU R245, [R1+0x5f0] ;  /* 0x0005f00001f57983 */ /* 0x000ea20000300800 */
[----:B------:R-:W-:-:S02]  /*a2900*/  LOP3.LUT P1, RZ, R18, 0x2000000, RZ, 0xc0, !PT ;  /* 0x0200000012ff7812 */ /* 0x000fc4000782c0ff */
[----:B------:R-:W-:Y:S02]  /*a2910*/  LOP3.LUT R15, R15, 0xfeffffff, RZ, 0xc0, !PT ;  /* 0xfeffffff0f0f7812 */ /* 0x000fe400078ec0ff */
[----:B------:R-:W-:-:S09]  /*a2920*/  LOP3.LUT P0, RZ, R18, 0x400000, RZ, 0xc0, !PT ;  /* 0x0040000012ff7812 */ /* 0x000fd2000780c0ff */
[----:B------:R-:W-:Y:S02]  /*a2930*/  @P1 LOP3.LUT R15, R15, 0x1000000, RZ, 0xfc, !PT ;  /* 0x010000000f0f1812 */ /* 0x000fe400078efcff */
[----:B------:R-:W-:Y:S01]  /*a2940*/  LOP3.LUT P1, RZ, R18, 0x1000000, RZ, 0xc0, !PT ;  /* 0x0100000012ff7812 */ /* 0x000fe2000782c0ff */
[----:B---3--:R1:W-:Y:S01]  /*a2950*/  @P5 STG.E desc[UR42][R24.64], R232 ;  /* 0x000000e818005986 */ /* 0x0083e2000c10192a */
[----:B------:R-:W-:Y:S01]  /*a2960*/  LOP3.LUT R15, R15, 0xfdffffff, RZ, 0xc0, !PT ;  /* 0xfdffffff0f0f7812 */ /* 0x000fe200078ec0ff */
[----:B-1----:R-:W-:-:S10]  /*a2970*/  IMAD.WIDE R24, R26, 0x4, R66 ;  /* 0x000000041a187825 */ /* 0x002fd400078e0242 */
[----:B------:R-:W-:Y:S02]  /*a2980*/  @P1 LOP3.LUT R15, R15, 0x2000000, RZ, 0xfc, !PT ;  /* 0x020000000f0f1812 */ /* 0x000fe400078efcff */
[----:B------:R-:W-:Y:S01]  /*a2990*/  LOP3.LUT P1, RZ, R18, 0x800000, RZ, 0xc0, !PT ;  /* 0x0080000012ff7812 */ /* 0x000fe2000782c0ff */
[----:B----4-:R1:W-:Y:S02]  /*a29a0*/  @P6 STG.E desc[UR42][R24.64], R236 ;  /* 0x000000ec18006986 */ /* 0x0103e4000c10192a */
[----:B-1----:R-:W-:-:S05]  /*a29b0*/  IMAD.WIDE R24, R26, 0x4, R64 ;  /* 0x000000041a187825 */ /* 0x002fca00078e0240 */
[----:B------:R1:W-:Y:S02]  /*a29c0*/  @P0 STG.E desc[UR42][R24.64], R240 ;  /* 0x000000f018000986 */ /* 0x0003e4000c10192a */
[----:B-1----:R-:W-:Y:S02]  /*a29d0*/  IMAD.WIDE R24, R26, 0x4, R62 ;  /* 0x000000041a187825 */ /* 0x002fe400078e023e */
[----:B------:R-:W3:Y:S04]  /*a29e0*/  LDL.LU R240, [R1+0x20a4] ;  /* 0x0020a40001f07983 */ /* 0x000ee80000300800 */
[----:B------:R-:W4:Y:S04]  /*a29f0*/  LDL.LU R232, [R1+0x5c0] ;  /* 0x0005c00001e87983 */ /* 0x000f280000300800 */
        /* <DEDUP_REMOVED lines=8> */
[----:B------:R-:W-:-:S03]  /*a2a80*/  IMAD.WIDE R24, R26, 0x4, R58 ;  /* 0x000000041a187825 */ /* 0x000fc600078e023a */
[----:B------:R-:W3:Y:S06]  /*a2a90*/  LDL.LU R26, [R1+0x580] ;  /* 0x00058000011a7983 */ /* 0x000eec0000300800 */
        /* <DEDUP_REMOVED lines=24> */
[----:B----4-:R1:W-:Y:S01]  /*a2c20*/  @P2 STG.E desc[UR42][R24.64], R232 ;  /* 0x000000e818002986 */ /* 0x0103e2000c10192a */
[----:B------:R-:W-:Y:S01]  /*a2c30*/  LOP3.LUT P5, RZ, R14, 0x8, RZ, 0xc0, !PT ;  /* 0x000000080eff7812 */ /* 0x000fe200078ac0ff */
[----:B-1----:R-:W-:Y:S01]  /*a2c40*/  IMAD.WIDE R24, R146, 0x4, R58 ;  /* 0x0000000492187825 */ /* 0x002fe200078e023a */
[C---:B------:R-:W-:Y:S01]  /*a2c50*/  LOP3.LUT P6, RZ, R14.reuse, 0x10, RZ, 0xc0, !PT ;  /* 0x000000100eff7812 */ /* 0x040fe200078cc0ff */
[----:B------:R-:W4:Y:S04]  /*a2c60*/  LDL.LU R146, [R1+0x20ac] ;  /* 0x0020ac0001927983 */ /* 0x000f280000300800 */
[----:B---3--:R1:W-:Y:S01]  /*a2c70*/  @P3 STG.E desc[UR42][R24.64], R236 ;  /* 0x000000ec18003986 */ /* 0x0083e2000c10192a */
[----:B------:R-:W-:Y:S01]  /*a2c80*/  LOP3.LUT P0, RZ, R14, 0x20, RZ, 0xc0, !PT ;  /* 0x000000200eff7812 */ /* 0x000fe2000780c0ff */
[----:B-1----:R-:W-:-:S05]  /*a2c90*/  IMAD.WIDE R24, R240, 0x4, R72 ;  /* 0x00000004f0187825 */ /* 0x002fca00078e0248 */
        /* <DEDUP_REMOVED lines=9> */
[----:B------:R-:W3:Y:S04]  /*a2d30*/  LDL.LU R236, [R1+0x2c0] ;  /* 0x0002c00001ec7983 */ /* 0x000ee80000300800 */
        /* <DEDUP_REMOVED lines=21> */
[----:B------:R-:W4:Y:S01]  /*a2e90*/  LDL.LU R246, [R1+0x614] ;  /* 0x0006140001f67983 */ /* 0x000f220000300800 */
[----:B------:R-:W-:-:S03]  /*a2ea0*/  LOP3.LUT R15, R15, 0xffffbfff, RZ, 0xc0, !PT ;  /* 0xffffbfff0f0f7812 */ /* 0x000fc600078ec0ff */
[----:B------:R-:W4:Y:S01]  /*a2eb0*/  LDL.LU R19, [R1+0x604] ;  /* 0x0006040001137983 */ /* 0x000f220000300800 */
[----:B------:R-:W-:Y:S02]  /*a2ec0*/  @P1 LOP3.LUT R15, R15, 0x4000, RZ, 0xfc, !PT ;  /* 0x000040000f0f1812 */ /* 0x000fe400078efcff */
[----:B------:R-:W-:Y:S01]  /*a2ed0*/  LOP3.LUT P1, RZ, R14, 0x2000, RZ, 0xc0, !PT ;  /* 0x000020000eff7812 */ /* 0x000fe2000782c0ff */
[----:B------:R-:W4:Y:S01]  /*a2ee0*/  LDL.LU R233, [R1+0x5f4] ;  /* 0x0005f40001e97983 */ /* 0x000f220000300800 */
[----:B------:R-:W-:-:S03]  /*a2ef0*/  LOP3.LUT R15, R15, 0xffff7fff, RZ, 0xc0, !PT ;  /* 0xffff7fff0f0f7812 */ /* 0x000fc600078ec0ff */
[----:B------:R-:W4:Y:S01]  /*a2f00*/  LDL.LU R237, [R1+0x5c4] ;  /* 0x0005c40001ed7983 */ /* 0x000f220000300800 */
[C---:B------:R-:W-:Y:S02]  /*a2f10*/  LOP3.LUT P5, RZ, R14.reuse, 0x80, RZ, 0xc0, !PT ;  /* 0x000000800eff7812 */ /* 0x040fe400078ac0ff */
[----:B------:R-:W-:Y:S01]  /*a2f20*/  LOP3.LUT P6, RZ, R14, 0x100, RZ, 0xc0, !PT ;  /* 0x000001000eff7812 */ /* 0x000fe200078cc0ff */
[----:B------:R-:W-:Y:S01]  /*a2f30*/  IMAD.WIDE R24, R240, 0x4, R62 ;  /* 0x00000004f0187825 */ /* 0x000fe200078e023e */
[----:B------:R-:W4:Y:S03]  /*a2f40*/  LDL.LU R245, [R1+0x5b4] ;  /* 0x0005b40001f57983 */ /* 0x000f260000300800 */
[----:B------:R-:W-:Y:S02]  /*a2f50*/  @P1 LOP3.LUT R15, R15, 0x8000, RZ, 0xfc, !PT ;  /* 0x000080000f0f1812 */ /* 0x000fe400078efcff */
        /* <DEDUP_REMOVED lines=11> */
[----:B------:R1:W-:Y:S02]  /*a3010*/  @P6 STG.E desc[UR42][R24.64], R236 ;  /* 0x000000ec18006986 */ /* 0x0003e4000c10192a */
[----:B-1----:R-:W-:Y:S02]  /*a3020*/  IMAD.WIDE R24, R240, 0x4, R58 ;  /* 0x00000004f0187825 */ /* 0x002fe400078e023a */
[----:B------:R-:W3:Y:S04]  /*a3030*/  LDL.LU R236, [R1+0x594] ;  /* 0x0005940001ec7983 */ /* 0x000ee80000300800 */
[----:B------:R1:W-:Y:S04]  /*a3040*/  @P0 STG.E desc[UR42][R24.64], R244 ;  /* 0x000000f418000986 */ /* 0x0003e8000c10192a */
[----:B------:R-:W3:Y:S01]  /*a3050*/  LDL.LU R240, [R1+0x584] ;  /* 0x0005840001f07983 */ /* 0x000ee20000300800 */
[----:B-1----:R-:W-:-:S03]  /*a3060*/  IMAD.WIDE R24, R241, 0x4, R72 ;  /* 0x00000004f1187825 */ /* 0x002fc600078e0248 */
[----:B------:R-:W3:Y:S04]  /*a3070*/  LDL.LU R244, [R1+0x574] ;  /* 0x0005740001f47983 */ /* 0x000ee80000300800 */
[----:B------:R1:W-:Y:S01]  /*a3080*/  @P1 STG.E desc[UR42][R24.64], R147 ;  /* 0x0000009318001986 */ /* 0x0003e2000c10192a */
[----:B------:R-:W-:Y:S01]  /*a3090*/  LOP3.LUT P1, RZ, R15, 0x20000, RZ, 0xc0, !PT ;  /* 0x000200000fff7812 */ /* 0x000fe2000782c0ff */
[----:B-1----:R-:W-:Y:S02]  /*a30a0*/  IMAD.WIDE R24, R241, 0x4, R70 ;  /* 0x00000004f1187825 */ /* 0x002fe400078e0246 */
[----:B------:R-:W3:Y:S10]  /*a30b0*/  LDL.LU R147, [R1+0x564] ;  /* 0x0005640001937983 */ /* 0x000ef40000300800 */
        /* <DEDUP_REMOVED lines=8> */
[----:B----4-:R1:W-:Y:S01]  /*a3140*/  @P1 STG.E desc[UR42][R24.64], R246 ;  /* 0x000000f618001986 */ /* 0x0103e2000c10192a */
        /* <DEDUP_REMOVED lines=41> */
[----:B------:R-:W-:-:S02]  /*a33e0*/  IMAD.WIDE R24, R146, 0x4, R58 ;  /* 0x0000000492187825 */ /* 0x000fc400078e023a */
        /* <DEDUP_REMOVED lines=26> */
[----:B------:R-:W-:Y:S01]  /*a3590*/  LOP3.LUT P6, RZ, R14, 0x8000000, RZ, 0xc0, !PT ;  /* 0x080000000eff7812 */ /* 0x000fe200078cc0ff */
[----:B---3--:R-:W-:Y:S01]  /*a35a0*/  IMAD.WIDE R24, R246, 0x4, R72 ;  /* 0x00000004f6187825 */ /* 0x008fe200078e0248 */
[----:B------:R-:W3:Y:S03]  /*a35b0*/  LDL.LU R241, [R1+0x588] ;  /* 0x0005880001f17983 */ /* 0x000ee60000300800 */
[----:B------:R-:W-:Y:S01]  /*a35c0*/  @P1 LOP3.LUT R15, R15, 0x80, RZ, 0xfc, !PT ;  /* 0x000000800f0f1812 */ /* 0x000fe200078efcff */
[----:B------:R-:W3:Y:S01]  /*a35d0*/  LDL.LU R245, [R1+0x578] ;  /* 0x0005780001f57983 */ /* 0x000ee20000300800 */
[----:B------:R-:W-:-:S02]  /*a35e0*/  LOP3.LUT P1, RZ, R14, 0x80000000, RZ, 0xc0, !PT ;  /* 0x800000000eff7812 */ /* 0x000fc4000782c0ff */
[----:B------:R-:W-:Y:S02]  /*a35f0*/  LOP3.LUT R15, R15, 0xfffffeff, RZ, 0xc0, !PT ;  /* 0xfffffeff0f0f7812 */ /* 0x000fe400078ec0ff */
[----:B------:R-:W-:-:S09]  /*a3600*/  LOP3.LUT P0, RZ, R14, 0x10000000, RZ, 0xc0, !PT ;  /* 0x100000000eff7812 */ /* 0x000fd2000780c0ff */
[----:B------:R-:W-:Y:S02]  /*a3610*/  @P1 LOP3.LUT R15, R15, 0x100, RZ, 0xfc, !PT ;  /* 0x000001000f0f1812 */ /* 0x000fe400078efcff */
[----:B------:R-:W-:Y:S01]  /*a3620*/  LOP3.LUT P1, RZ, R14, 0x40000000, RZ, 0xc0, !PT ;  /* 0x400000000eff7812 */ /* 0x000fe2000782c0ff */
[----:B------:R1:W-:Y:S01]  /*a3630*/  @P5 STG.E desc[UR42][R24.64], R232 ;  /* 0x000000e818005986 */ /* 0x0003e2000c10192a */
        /* <DEDUP_REMOVED lines=10> */
[----:B------:R-:W4:Y:S04]  /*a36e0*/  LDL.LU R240, [R1+0x2c8] ;  /* 0x0002c80001f07983 */ /* 0x000f280000300800 */
[----:B------:R1:W-:Y:S01]  /*a36f0*/  @P1 STG.E desc[UR42][R24.64], R147 ;  /* 0x0000009318001986 */ /* 0x0003e2000c10192a */
[C---:B------:R-:W-:Y:S01]  /*a3700*/  LOP3.LUT P1, RZ, R15.reuse, 0x200, RZ, 0xc0, !PT ;  /* 0x000002000fff7812 */ /* 0x040fe2000782c0ff */
[----:B-1----:R-:W-:Y:S02]  /*a3710*/  IMAD.WIDE R24, R246, 0x4, R64 ;  /* 0x00000004f6187825 */ /* 0x002fe400078e0240 */
[----:B------:R-:W4:Y:S10]  /*a3720*/  LDL.LU R147, [R1+0x1c8] ;  /* 0x0001c80001937983 */ /* 0x000f340000300800 */
        /* <DEDUP_REMOVED lines=20> */
[----:B---3--:R1:W-:Y:S01]  /*a3870*/  @P1 STG.E desc[UR42][R24.64], R241 ;  /* 0x000000f118001986 */ /* 0x0083e2000c10192a */
[----:B------:R-:W-:Y:S02]  /*a3880*/  LOP3.LUT P1, RZ, R15, 0x4, RZ, 0xc0, !PT ;  /* 0x000000040fff7812 */ /* 0x000fe4000782c0ff */
[C---:B------:R-:W-:Y:S02]  /*a3890*/  LOP3.LUT P2, RZ, R11.reuse, 0x40, RZ, 0xc0, !PT ;  /* 0x000000400bff7812 */ /* 0x040fe4000784c0ff */
[----:B------:R-:W-:Y:S01]  /*a38a0*/  LOP3.LUT P3, RZ, R11, 0x80, RZ, 0xc0, !PT ;  /* 0x000000800bff7812 */ /* 0x000fe2000786c0ff */
[----:B-1----:R-:W-:-:S08]  /*a38b0*/  IMAD.WIDE R24, R244, 0x4, R66 ;  /* 0x00000004f4187825 */ /* 0x002fd000078e0242 */
[----:B------:R1:W-:Y:S01]  /*a38c0*/  @P1 STG.E desc[UR42][R24.64], R245 ;  /* 0x000000f518001986 */ /* 0x0003e2000c10192a */
[----:B------:R-:W-:Y:S01]  /*a38d0*/  LOP3.LUT P4, RZ, R11, 0x100, RZ, 0xc0, !PT ;  /* 0x000001000bff7812 */ /* 0x000fe2000788c0ff */
[----:B-1----:R-:W-:-:S05]  /*a38e0*/  IMAD.WIDE R24, R244, 0x4, R64 ;  /* 0x00000004f4187825 */ /* 0x002fca00078e0240 */
[----:B------:R1:W-:Y:S01]  /*a38f0*/  @P2 STG.E desc[UR42][R24.64], R232 ;  /* 0x000000e818002986 */ /* 0x0003e2000c10192a */
        /* <DEDUP_REMOVED lines=43> */
[----:B------:R-:W-:Y:S02]  /*a3bb0*/  LOP3.LUT R14, R14, 0x7fffffff, RZ, 0xc0, !PT ;  /* 0x7fffffff0e0e7812 */ /* 0x000fe400078ec0ff */
[----:B------:R-:W-:Y:S01]  /*a3bc0*/  LOP3.LUT R15, R15, 0xfffffffe, RZ, 0xc0, !PT ;  /* 0xfffffffe0f0f7812 */ /* 0x000fe200078ec0ff */
[----:B------:R-:W2:Y:S01]  /*a3bd0*/  LDL.LU R237, [R1+0x56c] ;  /* 0x00056c0001ed7983 */ /* 0x000ea20000300800 */
[C---:B------:R-:W-:Y:S02]  /*a3be0*/  LOP3.LUT P5, RZ, R11.reuse, 0x2000, RZ, 0xc0, !PT ;  /* 0x000020000bff7812 */ /* 0x040fe400078ac0ff */
[C---:B------:R-:W-:Y:S01]  /*a3bf0*/  LOP3.LUT P6, RZ, R11.reuse, 0x4000, RZ, 0xc0, !PT ;  /* 0x000040000bff7812 */ /* 0x040fe200078cc0ff */
[----:B------:R-:W-:Y:S01]  /*a3c00*/  IMAD.WIDE R24, R146, 0x4, R66 ;  /* 0x0000000492187825 */ /* 0x000fe200078e0242 */
[----:B------:R-:W-:Y:S01]  /*a3c10*/  LOP3.LUT P0, RZ, R11, 0x8000, RZ, 0xc0, !PT ;  /* 0x000080000bff7812 */ /* 0x000fe2000780c0ff */
[----:B------:R-:W2:Y:S02]  /*a3c20*/  LDL.LU R241, [R1+0x45c] ;  /* 0x00045c0001f17983 */ /* 0x000ea40000300800 */
[----:B------:R-:W-:-:S02]  /*a3c30*/  @P1 LOP3.LUT R14, R14, 0x80000000, RZ, 0xfc, !PT ;  /* 0x800000000e0e1812 */ /* 0x000fc400078efcff */
[----:B------:R-:W-:Y:S01]  /*a3c40*/  LOP3.LUT P1, RZ, R11, 0x40000, RZ, 0xc0, !PT ;  /* 0x000400000bff7812 */ /* 0x000fe2000782c0ff */
[----:B------:R-:W2:-:S12]  /*a3c50*/  LDL.LU R245, [R1+0x2cc] ;  /* 0x0002cc0001f57983 */ /* 0x000e980000300800 */
        /* <DEDUP_REMOVED lines=9> */
[----:B-1----:R-:W-:-:S05]  /*a3cf0*/  IMAD.WIDE R24, R146, 0x4, R62 ;  /* 0x0000000492187825 */ /* 0x002fca00078e023e */
[----:B------:R1:W-:Y:S02]  /*a3d00*/  @P0 STG.E desc[UR42][R24.64], R244 ;  /* 0x000000f418000986 */ /* 0x0003e4000c10192a */
[----:B-1----:R-:W-:-:S05]  /*a3d10*/  IMAD.WIDE R24, R146, 0x4, R60 ;  /* 0x0000000492187825 */ /* 0x002fca00078e023c */
[----:B------:R1:W-:Y:S01]  /*a3d20*/  @P1 STG.E desc[UR42][R24.64], R26 ;  /* 0x0000001a18001986 */ /* 0x0003e2000c10192a */
[----:B------:R-:W-:-:S03]  /*a3d30*/  LOP3.LUT P1, RZ, R15, 0x2, RZ, 0xc0, !PT ;  /* 0x000000020fff7812 */ /* 0x000fc6000782c0ff */
[----:B-1----:R-:W4:Y:S04]  /*a3d40*/  LDL.LU R26, [R1+0x1cc] ;  /* 0x0001cc00011a7983 */ /* 0x002f280000300800 */
[----:B------:R-:W3:Y:S01]  /*a3d50*/  LDL.LU R240, [R1+0x6f0] ;  /* 0x0006f00001f07983 */ /* 0x000ee20000300800 */
[----:B------:R-:W-:-:S03]  /*a3d60*/  IMAD.WIDE R24, R146, 0x4, R58 ;  /* 0x0000000492187825 */ /* 0x000fc600078e023a */
[----:B------:R-:W3:Y:S04]  /*a3d70*/  LDL.LU R244, [R1+0x6e0] ;  /* 0x0006e00001f47983 */ /* 0x000ee80000300800 */
[----:B------:R1:W-:Y:S01]  /*a3d80*/  @P1 STG.E desc[UR42][R24.64], R147 ;  /* 0x0000009318001986 */ /* 0x0003e2000c10192a */
[----:B------:R-:W-:-:S03]  /*a3d90*/  LOP3.LUT P1, RZ, R15, 0x1, RZ, 0xc0, !PT ;  /* 0x000000010fff7812 */ /* 0x000fc6000782c0ff */
[----:B------:R-:W3:Y:S04]  /*a3da0*/  LDL.LU R146, [R1+0x6d0] ;  /* 0x0006d00001927983 */ /* 0x000ee80000300800 */
[----:B-1----:R-:W3:Y:S01]  /*a3db0*/  LDL.LU R147, [R1+0x6c0] ;  /* 0x0006c00001937983 */ /* 0x002ee20000300800 */
[----:B------:R-:W-:-:S05]  /*a3dc0*/  IMAD.WIDE R24, R232, 0x4, R72 ;  /* 0x00000004e8187825 */ /* 0x000fca00078e0248 */
        /* <DEDUP_REMOVED lines=25> */
[C---:B------:R-:W-:Y:S01]  /*a3f60*/  LOP3.LUT P5, RZ, R11.reuse, 0x10000000, RZ, 0xc0, !PT ;  /* 0x100000000bff7812 */ /* 0x040fe200078ac0ff */
[C---:B---3--:R-:W-:Y:S01]  /*a3f70*/  IMAD.WIDE R24, R236.reuse, 0x4, R72 ;  /* 0x00000004ec187825 */ /* 0x048fe200078e0248 */
[C---:B------:R-:W-:Y:S01]  /*a3f80*/  LOP3.LUT P6, RZ, R11.reuse, 0x20000000, RZ, 0xc0, !PT ;  /* 0x200000000bff7812 */ /* 0x040fe200078cc0ff */
        /* <DEDUP_REMOVED lines=59> */
[----:B---3--:R1:W-:Y:S04]  /*a4340*/  @P6 STG.E desc[UR42][R24.64], R240 ;  /* 0x000000f018006986 */ /* 0x0083e8000c10192a */
[----:B------:R-:W3:Y:S01]  /*a4350*/  LDL.LU R236, [R1+0x6d4] ;  /* 0x0006d40001ec7983 */ /* 0x000ee20000300800 */
[----:B-1----:R-:W-:-:S03]  /*a4360*/  IMAD.WIDE R24, R237, 0x4, R72 ;  /* 0x00000004ed187825 */ /* 0x002fc600078e0248 */
[----:B------:R-:W3:Y:S04]  /*a4370*/  LDL.LU R240, [R1+0x6c4] ;  /* 0x0006c40001f07983 */ /* 0x000ee80000300800 */
[----:B------:R1:W-:Y:S02]  /*a4380*/  @P0 STG.E desc[UR42][R24.64], R244 ;  /* 0x000000f418000986 */ /* 0x0003e4000c10192a */
[C---:B-1----:R-:W-:Y:S02]  /*a4390*/  IMAD.WIDE R24, R237.reuse, 0x4, R70 ;  /* 0x00000004ed187825 */ /* 0x042fe400078e0246 */
[----:B------:R-:W3:Y:S04]  /*a43a0*/  LDL.LU R244, [R1+0x6b4] ;  /* 0x0006b40001f47983 */ /* 0x000ee80000300800 */
[----:B------:R1:W-:Y:S01]  /*a43b0*/  @P1 STG.E desc[UR42][R24.64], R146 ;  /* 0x0000009218001986 */ /* 0x0003e2000c10192a */
[----:B------:R-:W-:Y:S01]  /*a43c0*/  LOP3.LUT P1, RZ, R14, 0x2000000, RZ, 0xc0, !PT ;  /* 0x020000000eff7812 */ /* 0x000fe2000782c0ff */
[----:B-1----:R-:W-:-:S02]  /*a43d0*/  IMAD.WIDE R24, R237, 0x4, R68 ;  /* 0x00000004ed187825 */ /* 0x002fc400078e0244 */
        /* <DEDUP_REMOVED lines=8> */
[C---:B------:R-:W-:Y:S01]  /*a4460*/  IMAD.WIDE R24, R237.reuse, 0x4, R64 ;  /* 0x00000004ed187825 */ /* 0x040fe200078e0240 */
[----:B------:R-:W-:Y:S01]  /*a4470*/  LOP3.LUT P2, RZ, R12, 0x1000, RZ, 0xc0, !PT ;  /* 0x000010000cff7812 */ /* 0x000fe2000784c0ff */
[----:B------:R-:W2:Y:S10]  /*a4480*/  LDL.LU R242, [R1+0x20dc] ;  /* 0x0020dc0001f27983 */ /* 0x000eb40000300800 */
        /* <DEDUP_REMOVED lines=14> */
[----:B------:R-:W-:Y:S01]  /*a4570*/  LOP3.LUT P3, RZ, R12, 0x2000, RZ, 0xc0, !PT ;  /* 0x000020000cff7812 */ /* 0x000fe2000786c0ff */
[----:B-1----:R-:W-:-:S10]  /*a4580*/  IMAD.WIDE R24, R26, 0x4, R70 ;  /* 0x000000041a187825 */ /* 0x002fd400078e0246 */
        /* <DEDUP_REMOVED lines=11> */
[C---:B-1----:R-:W-:Y:S02]  /*a4640*/  IMAD.WIDE R24, R26.reuse, 0x4, R62 ;  /* 0x000000041a187825 */ /* 0x042fe400078e023e */
[----:B------:R-:W3:Y:S04]  /*a4650*/  LDL.LU R244, [R1+0x20e4] ;  /* 0x0020e40001f47983 */ /* 0x000ee80000300800 */
        /* <DEDUP_REMOVED lines=86> */
[----:B------:R-:W-:Y:S02]  /*a4bc0*/  LOP3.LUT P2, RZ, R12, 0x80000000, RZ, 0xc0, !PT ;  /* 0x800000000cff7812 */ /* 0x000fe4000784c0ff */
[----:B------:R-:W-:Y:S01]  /*a4bd0*/  LOP3.LUT P3, RZ, R13, 0x1, RZ, 0xc0, !PT ;  /* 0x000000010dff7812 */ /* 0x000fe2000786c0ff */
[----:B-1----:R-:W-:-:S08]  /*a4be0*/  IMAD.WIDE R24, R146, 0x4, R64 ;  /* 0x0000000492187825 */ /* 0x002fd000078e0240 */
[----:B------:R1:W-:Y:S01]  /*a4bf0*/  @P1 STG.E desc[UR42][R24.64], R245 ;  /* 0x000000f518001986 */ /* 0x0003e2000c10192a */
[----:B------:R-:W-:Y:S01]  /*a4c00*/  LOP3.LUT P4, RZ, R13, 0x2, RZ, 0xc0, !PT ;  /* 0x000000020dff7812 */ /* 0x000fe2000788c0ff */
[----:B-1----:R-:W-:-:S05]  /*a4c10*/  IMAD.WIDE R24, R146, 0x4, R62 ;  /* 0x0000000492187825 */ /* 0x002fca00078e023e */
[----:B----4-:R1:W-:Y:S01]  /*a4c20*/  @P2 STG.E desc[UR42][R24.64], R232 ;  /* 0x000000e818002986 */ /* 0x0103e2000c10192a */
[----:B------:R-:W-:Y:S01]  /*a4c30*/  LOP3.LUT P5, RZ, R13, 0x4, RZ, 0xc0, !PT ;  /* 0x000000040dff7812 */ /* 0x000fe200078ac0ff */
[----:B-1----:R-:W-:-:S05]  /*a4c40*/  IMAD.WIDE R24, R146, 0x4, R60 ;  /* 0x0000000492187825 */ /* 0x002fca00078e023c */
[----:B---3--:R1:W-:Y:S01]  /*a4c50*/  @P3 STG.E desc[UR42][R24.64], R236 ;  /* 0x000000ec18003986 */ /* 0x0083e2000c10192a */
        /* <DEDUP_REMOVED lines=135> */
[----:B-1----:R-:W2:Y:S01]  /*a54d0*/  LDL.LU R27, [R1+0x760] ;  /* 0x00076000011b7983 */ /* 0x002ea20000300800 */
[----:B------:R-:W-:-:S03]  /*a54e0*/  IMAD.WIDE R24, R146, 0x4, R58 ;  /* 0x0000000492187825 */ /* 0x000fc600078e023a */
[----:B------:R-:W2:Y:S04]  /*a54f0*/  LDL.LU R146, [R1+0x2104] ;  /* 0x0021040001927983 */ /* 0x000ea80000300800 */
[----:B------:R-:W2:Y:S01]  /*a5500*/  LDL.LU R242, [R1+0x750] ;  /* 0x0007500001f27983 */ /* 0x000ea20000300800 */
[----:B------:R-:W-:-:S03]  /*a5510*/  LOP3.LUT R11, R11, 0xbfffffff, RZ, 0xc0, !PT ;  /* 0xbfffffff0b0b7812 */ /* 0x000fc600078ec0ff */
[----:B------:R-:W2:Y:S01]  /*a5520*/  LDL.LU R246, [R1+0x740] ;  /* 0x0007400001f67983 */ /* 0x000ea20000300800 */
[----:B------:R-:W-:Y:S02]  /*a5530*/  @P1 LOP3.LUT R11, R11, 0x40000000, RZ, 0xfc, !PT ;  /* 0x400000000b0b1812 */ /* 0x000fe400078efcff */
[C---:B------:R-:W-:Y:S01]  /*a5540*/  LOP3.LUT P1, RZ, R13.reuse, 0x80000000, RZ, 0xc0, !PT ;  /* 0x800000000dff7812 */ /* 0x040fe2000782c0ff */
[----:B------:R-:W2:Y:S01]  /*a5550*/  LDL.LU R233, [R1+0x730] ;  /* 0x0007300001e97983 */ /* 0x000ea20000300800 */
[----:B------:R-:W-:Y:S02]  /*a5560*/  LOP3.LUT P5, RZ, R13, 0x2000000, RZ, 0xc0, !PT ;  /* 0x020000000dff7812 */ /* 0x000fe400078ac0ff */
[----:B------:R-:W-:-:S09]  /*a5570*/  LOP3.LUT R11, R11, 0x7fffffff, RZ, 0xc0, !PT ;  /* 0x7fffffff0b0b7812 */ /* 0x000fd200078ec0ff */
[----:B------:R-:W-:Y:S02]  /*a5580*/  @P1 LOP3.LUT R11, R11, 0x80000000, RZ, 0xfc, !PT ;  /* 0x800000000b0b1812 */ /* 0x000fe400078efcff */
[----:B------:R-:W-:Y:S01]  /*a5590*/  LOP3.LUT P1, RZ, R13, 0x40000000, RZ, 0xc0, !PT ;  /* 0x400000000dff7812 */ /* 0x000fe2000782c0ff */
[----:B---3--:R1:W-:Y:S01]  /*a55a0*/  @P5 STG.E desc[UR42][R24.64], R26 ;  /* 0x0000001a18005986 */ /* 0x0083e2000c10192a */
[----:B------:R-:W-:-:S03]  /*a55b0*/  LOP3.LUT R14, R14, 0xfffffffe, RZ, 0xc0, !PT ;  /* 0xfffffffe0e0e7812 */ /* 0x000fc600078ec0ff */
[----:B-1----:R-:W3:Y:S04]  /*a55c0*/  LDL.LU R26, [R1+0x2108] ;  /* 0x00210800011a7983 */ /* 0x002ee80000300800 */
[----:B------:R-:W3:Y:S04]  /*a55d0*/  LDL.LU R237, [R1+0x720] ;  /* 0x0007200001ed7983 */ /* 0x000ee80000300800 */
[----:B------:R-:W-:Y:S02]  /*a55e0*/  @P1 LOP3.LUT R14, R14, 0x1, RZ, 0xfc, !PT ;  /* 0x000000010e0e1812 */ /* 0x000fe400078efcff */
[C---:B------:R-:W-:Y:S01]  /*a55f0*/  LOP3.LUT P1, RZ, R13.reuse, 0x20000000, RZ, 0xc0, !PT ;  /* 0x200000000dff7812 */ /* 0x040fe2000782c0ff */
[----:B------:R-:W3:Y:S01]  /*a5600*/  LDL.LU R241, [R1+0x710] ;  /* 0x0007100001f17983 */ /* 0x000ee20000300800 */
[----:B------:R-:W-:-:S02]  /*a5610*/  LOP3.LUT P6, RZ, R13, 0x4000000, RZ, 0xc0, !PT ;  /* 0x040000000dff7812 */ /* 0x000fc400078cc0ff */
[----:B------:R-:W-:Y:S01]  /*a5620*/  LOP3.LUT P0, RZ, R13, 0x8000000, RZ, 0xc0, !PT ;  /* 0x080000000dff7812 */ /* 0x000fe2000780c0ff */
[----:B------:R-:W-:Y:S01]  /*a5630*/  IMAD.WIDE R24, R19, 0x4, R72 ;  /* 0x0000000413187825 */ /* 0x000fe200078e0248 */
[----:B------:R-:W-:Y:S01]  /*a5640*/  LOP3.LUT R14, R14, 0xfffffffd, RZ, 0xc0, !PT ;  /* 0xfffffffd0e0e7812 */ /* 0x000fe200078ec0ff */
[----:B------:R-:W3:Y:S04]  /*a5650*/  LDL.LU R245, [R1+0x700] ;  /* 0x0007000001f57983 */ /* 0x000ee80000300800 */
[----:B------:R-:W3:Y:S02]  /*a5660*/  LDL.LU R232, [R1+0x430] ;  /* 0x0004300001e87983 */ /* 0x000ee40000300800 */
[----:B------:R-:W-:Y:S02]  /*a5670*/  @P1 LOP3.LUT R14, R14, 0x2, RZ, 0xfc, !PT ;  /* 0x000000020e0e1812 */ /* 0x000fe400078efcff */
[----:B------:R-:W-:Y:S01]  /*a5680*/  LOP3.LUT P1, RZ, R13, 0x10000000, RZ, 0xc0, !PT ;  /* 0x100000000dff7812 */ /* 0x000fe2000782c0ff */
[----:B----4-:R1:W-:Y:S02]  /*a5690*/  @P6 STG.E desc[UR42][R24.64], R236 ;  /* 0x000000ec18006986 */ /* 0x0103e4000c10192a */
[----:B-1----:R-:W-:-:S02]  /*a56a0*/  IMAD.WIDE R24, R19, 0x4, R70 ;  /* 0x0000000413187825 */ /* 0x002fc400078e0246 */
[----:B------:R-:W4:Y:S04]  /*a56b0*/  LDL.LU R236, [R1+0x2a0] ;  /* 0x0002a00001ec7983 */ /* 0x000f280000300800 */
[----:B------:R1:W-:Y:S02]  /*a56c0*/  @P0 STG.E desc[UR42][R24.64], R240 ;  /* 0x000000f018000986 */ /* 0x0003e4000c10192a */
[C---:B-1----:R-:W-:Y:S02]  /*a56d0*/  IMAD.WIDE R24, R19.reuse, 0x4, R68 ;  /* 0x0000000413187825 */ /* 0x042fe400078e0244 */
[----:B------:R-:W4:Y:S04]  /*a56e0*/  LDL.LU R240, [R1+0x1a0] ;  /* 0x0001a00001f07983 */ /* 0x000f280000300800 */
[----:B------:R1:W-:Y:S01]  /*a56f0*/  @P1 STG.E desc[UR42][R24.64], R244 ;  /* 0x000000f418001986 */ /* 0x0003e2000c10192a */
[----:B------:R-:W-:Y:S01]  /*a5700*/  LOP3.LUT P1, RZ, R14, 0x2, RZ, 0xc0, !PT ;  /* 0x000000020eff7812 */ /* 0x000fe2000782c0ff */
[----:B-1----:R-:W-:-:S02]  /*a5710*/  IMAD.WIDE R24, R19, 0x4, R66 ;  /* 0x0000000413187825 */ /* 0x002fc400078e0242 */
[----:B------:R-:W4:Y:S10]  /*a5720*/  LDL.LU R244, [R1+0x30] ;  /* 0x0000300001f47983 */ /* 0x000f340000300800 */
[----:B------:R1:W-:Y:S01]  /*a5730*/  @P1 STG.E desc[UR42][R24.64], R147 ;  /* 0x0000009318001986 */ /* 0x0003e2000c10192a */
[----:B------:R-:W-:Y:S01]  /*a5740*/  LOP3.LUT P1, RZ, R14, 0x1, RZ, 0xc0, !PT ;  /* 0x000000010eff7812 */ /* 0x000fe2000782c0ff */
[----:B------:R-:W-:-:S02]  /*a5750*/  IMAD.WIDE R14, R19, 0x4, R64 ;  /* 0x00000004130e7825 */ /* 0x000fc400078e0240 */
[----:B-1----:R-:W4:Y:S10]  /*a5760*/  LDL.LU R147, [R1+0x10] ;  /* 0x0000100001937983 */ /* 0x002f340000300800 */
        /* <DEDUP_REMOVED lines=127> */
[C---:B------:R-:W-:Y:S01]  /*a5f60*/  LOP3.LUT P5, RZ, R7.reuse, 0x8000000, RZ, 0xc0, !PT ;  /* 0x0800000007ff7812 */ /* 0x040fe200078ac0ff */
[----:B-1----:R-:W-:Y:S01]  /*a5f70*/  IMAD.WIDE R14, R244, 0x4, R58 ;  /* 0x00000004f40e7825 */ /* 0x002fe200078e023a */
        /* <DEDUP_REMOVED lines=44> */
[----:B------:R-:W-:Y:S02]  /*a6240*/  LOP3.LUT P5, RZ, R7, 0x80000000, RZ, 0xc0, !PT ;  /* 0x8000000007ff7812 */ /* 0x000fe400078ac0ff */
        /* <DEDUP_REMOVED lines=108> */
[----:B------:R-:W-:Y:S01]  /*a6910*/  LOP3.LUT R11, R11, 0xfffffeff, RZ, 0xc0, !PT ;  /* 0xfffffeff0b0b7812 */ /* 0x000fe200078ec0ff */
[----:B------:R-:W3:Y:S01]  /*a6920*/  LDL.LU R232, [R1+0x830] ;  /* 0x0008300001e87983 */ /* 0x000ee20000300800 */
        /* <DEDUP_REMOVED lines=13> */
[----:B-1----:R-:W-:-:S05]  /*a6a00*/  IMAD.WIDE R14, R246, 0x4, R66 ;  /* 0x00000004f60e7825 */ /* 0x002fca00078e0242 */
[----:B------:R1:W-:Y:S01]  /*a6a10*/  @P1 STG.E desc[UR42][R14.64], R147 ;  /* 0x000000930e001986 */ /* 0x0003e2000c10192a */
[C---:B------:R-:W-:Y:S01]  /*a6a20*/  LOP3.LUT P1, RZ, R11.reuse, 0x200, RZ, 0xc0, !PT ;  /* 0x000002000bff7812 */ /* 0x040fe2000782c0ff */
[----:B-1----:R-:W-:Y:S02]  /*a6a30*/  IMAD.WIDE R14, R246, 0x4, R64 ;  /* 0x00000004f60e7825 */ /* 0x002fe400078e0240 */
[----:B------:R-:W4:Y:S10]  /*a6a40*/  LDL.LU R147, [R1+0x800] ;  /* 0x0008000001937983 */ /* 0x000f340000300800 */
[----:B------:R1:W-:Y:S01]  /*a6a50*/  @P1 STG.E desc[UR42][R14.64], R26 ;  /* 0x0000001a0e001986 */ /* 0x0003e2000c10192a */
[----:B------:R-:W-:-:S03]  /*a6a60*/  LOP3.LUT P1, RZ, R11, 0x100, RZ, 0xc0, !PT ;  /* 0x000001000bff7812 */ /* 0x000fc6000782c0ff */
[----:B-1----:R-:W4:Y:S04]  /*a6a70*/  LDL.LU R26, [R1+0x7f0] ;  /* 0x0007f000011a7983 */ /* 0x002f280000300800 */
[----:B------:R-:W4:Y:S01]  /*a6a80*/  LDL.LU R146, [R1+0x2124] ;  /* 0x0021240001927983 */ /* 0x000f220000300800 */
        /* <DEDUP_REMOVED lines=28> */
[----:B------:R1:W-:Y:S01]  /*a6c50*/  @P3 STG.E desc[UR42][R14.64], R236 ;  /* 0x000000ec0e003986 */ /* 0x0003e2000c10192a */
[C---:B------:R-:W-:Y:S01]  /*a6c60*/  LOP3.LUT P6, RZ, R9.reuse, 0x4, RZ, 0xc0, !PT ;  /* 0x0000000409ff7812 */ /* 0x040fe200078cc0ff */
[C---:B-1----:R-:W-:Y:S01]  /*a6c70*/  IMAD.WIDE R14, R244.reuse, 0x4, R60 ;  /* 0x00000004f40e7825 */ /* 0x042fe200078e023c */
[----:B------:R-:W-:Y:S01]  /*a6c80*/  LOP3.LUT P0, RZ, R9, 0x8, RZ, 0xc0, !PT ;  /* 0x0000000809ff7812 */ /* 0x000fe2000780c0ff */
[----:B------:R-:W3:Y:S04]  /*a6c90*/  LDL.LU R236, [R1+0x212c] ;  /* 0x00212c0001ec7983 */ /* 0x000ee80000300800 */
[----:B----4-:R1:W-:Y:S02]  /*a6ca0*/  @P4 STG.E desc[UR42][R14.64], R240 ;  /* 0x000000f00e004986 */ /* 0x0103e4000c10192a */
        /* <DEDUP_REMOVED lines=38> */
[----:B------:R-:W-:Y:S02]  /*a6f10*/  LOP3.LUT R11, R11, 0xfffffffe, RZ, 0xc0, !PT ;  /* 0xfffffffe0b0b7812 */ /* 0x000fe400078ec0ff */
[C---:B------:R-:W-:Y:S02]  /*a6f20*/  LOP3.LUT P5, RZ, R9.reuse, 0x20, RZ, 0xc0, !PT ;  /* 0x0000002009ff7812 */ /* 0x040fe400078ac0ff */
[----:B------:R-:W-:Y:S01]  /*a6f30*/  LOP3.LUT P6, RZ, R9, 0x40, RZ, 0xc0, !PT ;  /* 0x0000004009ff7812 */ /* 0x000fe200078cc0ff */
[----:B------:R-:W-:Y:S01]  /*a6f40*/  IMAD.WIDE R14, R146, 0x4, R66 ;  /* 0x00000004920e7825 */ /* 0x000fe200078e0242 */
[----:B------:R-:W2:Y:S01]  /*a6f50*/  LDL.LU R241, [R1+0x824] ;  /* 0x0008240001f17983 */ /* 0x000ea20000300800 */
[----:B------:R-:W-:Y:S02]  /*a6f60*/  @P1 LOP3.LUT R7, R7, 0x80000000, RZ, 0xfc, !PT ;  /* 0x8000000007071812 */ /* 0x000fe400078efcff */
[----:B------:R-:W-:-:S02]  /*a6f70*/  LOP3.LUT P1, RZ, R9, 0x400, RZ, 0xc0, !PT ;  /* 0x0000040009ff7812 */ /* 0x000fc4000782c0ff */
[----:B------:R-:W-:-:S11]  /*a6f80*/  LOP3.LUT P0, RZ, R9, 0x80, RZ, 0xc0, !PT ;  /* 0x0000008009ff7812 */ /* 0x000fd6000780c0ff */
        /* <DEDUP_REMOVED lines=45> */
[C---:B------:R-:W-:Y:S01]  /*a7260*/  LOP3.LUT P4, RZ, R9.reuse, 0x80000, RZ, 0xc0, !PT ;  /* 0x0008000009ff7812 */ /* 0x040fe2000788c0ff */
[----:B-1----:R-:W-:Y:S01]  /*a7270*/  IMAD.WIDE R14, R26, 0x4, R58 ;  /* 0x000000041a0e7825 */ /* 0x002fe200078e023a */
[C---:B------:R-:W-:Y:S01]  /*a7280*/  LOP3.LUT P5, RZ, R9.reuse, 0x100000, RZ, 0xc0, !PT ;  /* 0x0010000009ff7812 */ /* 0x040fe200078ac0ff */
[----:B------:R-:W4:Y:S04]  /*a7290*/  LDL.LU R26, [R1+0x2134] ;  /* 0x00213400011a7983 */ /* 0x000f280000300800 */
[----:B---3--:R1:W-:Y:S01]  /*a72a0*/  @P2 STG.E desc[UR42][R14.64], R232 ;  /* 0x000000e80e002986 */ /* 0x0083e2000c10192a */
        /* <DEDUP_REMOVED lines=78> */
[----:B------:R-:W-:Y:S01]  /*a7790*/  IMAD.WIDE R14, R237, 0x4, R64 ;  /* 0x00000004ed0e7825 */ /* 0x000fe200078e0240 */
[----:B------:R-:W-:Y:S01]  /*a77a0*/  LOP3.LUT P2, RZ, R10, 0x10, RZ, 0xc0, !PT ;  /* 0x000000100aff7812 */ /* 0x000fe2000784c0ff */
[----:B------:R-:W2:Y:S10]  /*a77b0*/  LDL.LU R242, [R1+0x2138] ;  /* 0x0021380001f27983 */ /* 0x000eb40000300800 */
        /* <DEDUP_REMOVED lines=72> */
[----:B------:R-:W-:Y:S01]  /*a7c40*/  LOP3.LUT R7, R7, 0xfffeffff, RZ, 0xc0, !PT ;  /* 0xfffeffff07077812 */ /* 0x000fe200078ec0ff */
[----:B------:R-:W2:Y:S01]  /*a7c50*/  LDL.LU R232, [R1+0x42c] ;  /* 0x00042c0001e87983 */ /* 0x000ea20000300800 */
        /* <DEDUP_REMOVED lines=14> */
[C---:B------:R-:W-:Y:S01]  /*a7d40*/  LOP3.LUT P1, RZ, R7.reuse, 0x20000, RZ, 0xc0, !PT ;  /* 0x0002000007ff7812 */ /* 0x040fe2000782c0ff */
[----:B-1----:R-:W-:Y:S02]  /*a7d50*/  IMAD.WIDE R14, R242, 0x4, R62 ;  /* 0x00000004f20e7825 */ /* 0x002fe400078e023e */
[----:B------:R-:W4:Y:S04]  /*a7d60*/  LDL.LU R147, [R1+0x19c] ;  /* 0x00019c0001937983 */ /* 0x000f280000300800 */
[----:B------:R-:W3:Y:S06]  /*a7d70*/  LDL.LU R244, [R1+0x2140] ;  /* 0x0021400001f47983 */ /* 0x000eec0000300800 */
        /* <DEDUP_REMOVED lines=181> */
[----:B------:R-:W-:Y:S01]  /*a88d0*/  LOP3.LUT P5, RZ, R4, 0x20000, RZ, 0xc0, !PT ;  /* 0x0002000004ff7812 */ /* 0x000fe200078ac0ff */
        /* <DEDUP_REMOVED lines=196> */
[C---:B------:R-:W-:Y:S01]  /*a9520*/  LOP3.LUT P1, RZ, R5.reuse, 0x20000000, RZ, 0xc0, !PT ;  /* 0x2000000005ff7812 */ /* 0x040fe2000782c0ff */
[----:B------:R-:W2:Y:S01]  /*a9530*/  LDL.LU R233, [R1+0x980] ;  /* 0x0009800001e97983 */ /* 0x000ea20000300800 */
[----:B------:R-:W-:Y:S02]  /*a9540*/  LOP3.LUT P5, RZ, R5, 0x800000, RZ, 0xc0, !PT ;  /* 0x0080000005ff7812 */ /* 0x000fe400078ac0ff */
[----:B------:R-:W-:Y:S01]  /*a9550*/  LOP3.LUT R8, R8, 0xffff7fff, RZ, 0xc0, !PT ;  /* 0xffff7fff08087812 */ /* 0x000fe200078ec0ff */
[----:B------:R-:W-:-:S08]  /*a9560*/  IMAD.WIDE R14, R240, 0x4, R62 ;  /* 0x00000004f00e7825 */ /* 0x000fd000078e023e */
        /* <DEDUP_REMOVED lines=10> */
[C---:B------:R-:W-:Y:S01]  /*a9610*/  LOP3.LUT P0, RZ, R5.reuse, 0x2000000, RZ, 0xc0, !PT ;  /* 0x0200000005ff7812 */ /* 0x040fe2000780c0ff */
[----:B------:R-:W-:Y:S01]  /*a9620*/  IMAD.WIDE R14, R240, 0x4, R60 ;  /* 0x00000004f00e7825 */ /* 0x000fe200078e023c */
[----:B------:R-:W-:Y:S01]  /*a9630*/  LOP3.LUT R8, R8, 0xfffdffff, RZ, 0xc0, !PT ;  /* 0xfffdffff08087812 */ /* 0x000fe200078ec0ff */
[----:B------:R-:W3:Y:S06]  /*a9640*/  LDL.LU R232, [R1+0x950] ;  /* 0x0009500001e87983 */ /* 0x000eec0000300800 */
[----:B------:R-:W-:Y:S02]  /*a9650*/  @P1 LOP3.LUT R8, R8, 0x20000, RZ, 0xfc, !PT ;  /* 0x0002000008081812 */ /* 0x000fe400078efcff */
[----:B------:R-:W-:Y:S01]  /*a9660*/  LOP3.LUT P1, RZ, R5, 0x4000000, RZ, 0xc0, !PT ;  /* 0x0400000005ff7812 */ /* 0x000fe2000782c0ff */
[----:B----4-:R1:W-:Y:S02]  /*a9670*/  @P6 STG.E desc[UR42][R14.64], R236 ;  /* 0x000000ec0e006986 */ /* 0x0103e4000c10192a */
[----:B-1----:R-:W-:-:S02]  /*a9680*/  IMAD.WIDE R14, R240, 0x4, R58 ;  /* 0x00000004f00e7825 */ /* 0x002fc400078e023a */
[----:B------:R-:W4:Y:S04]  /*a9690*/  LDL.LU R236, [R1+0x940] ;  /* 0x0009400001ec7983 */ /* 0x000f280000300800 */
[----:B------:R1:W-:Y:S04]  /*a96a0*/  @P0 STG.E desc[UR42][R14.64], R244 ;  /* 0x000000f40e000986 */ /* 0x0003e8000c10192a */
[----:B------:R-:W4:Y:S01]  /*a96b0*/  LDL.LU R240, [R1+0x930] ;  /* 0x0009300001f07983 */ /* 0x000f220000300800 */
[----:B-1----:R-:W-:-:S03]  /*a96c0*/  IMAD.WIDE R14, R241, 0x4, R72 ;  /* 0x00000004f10e7825 */ /* 0x002fc600078e0248 */
        /* <DEDUP_REMOVED lines=105> */
[----:B------:R-:W-:Y:S01]  /*a9d60*/  LOP3.LUT P1, RZ, R8, 0x200, RZ, 0xc0, !PT ;  /* 0x0000020008ff7812 */ /* 0x000fe2000782c0ff */
        /* <DEDUP_REMOVED lines=165> */
[----:B------:R-:W-:Y:S02]  /*aa7c0*/  LOP3.LUT R4, R4, 0xffdfffff, RZ, 0xc0, !PT ;  /* 0xffdfffff04047812 */ /* 0x000fe400078ec0ff */
[----:B------:R-:W-:-:S09]  /*aa7d0*/  LOP3.LUT P5, RZ, R3, 0x10000, RZ, 0xc0, !PT ;  /* 0x0001000003ff7812 */ /* 0x000fd200078ac0ff */
[----:B------:R-:W-:Y:S02]  /*aa7e0*/  @P1 LOP3.LUT R4, R4, 0x200000, RZ, 0xfc, !PT ;  /* 0x0020000004041812 */ /* 0x000fe400078efcff */
[----:B------:R-:W-:Y:S01]  /*aa7f0*/  LOP3.LUT P1, RZ, R3, 0x800000, RZ, 0xc0, !PT ;  /* 0x0080000003ff7812 */ /* 0x000fe2000782c0ff */
[----:B--2---:R1:W-:Y:S04]  /*aa800*/  @P4 STG.E desc[UR42][R14.64], R27 ;  /* 0x0000001b0e004986 */ /* 0x0043e8000c10192a */
[----:B-1----:R-:W2:Y:S04]  /*aa810*/  LDL.LU R27, [R1+0x41c] ;  /* 0x00041c00011b7983 */ /* 0x002ea80000300800 */
[----:B------:R-:W2:Y:S01]  /*aa820*/  LDL.LU R246, [R1+0x40c] ;  /* 0x00040c0001f67983 */ /* 0x000ea20000300800 */
[----:B------:R-:W-:-:S03]  /*aa830*/  LOP3.LUT R4, R4, 0xffbfffff, RZ, 0xc0, !PT ;  /* 0xffbfffff04047812 */ /* 0x000fc600078ec0ff */
[----:B------:R-:W2:Y:S01]  /*aa840*/  LDL.LU R19, [R1+0x27c] ;  /* 0x00027c0001137983 */ /* 0x000ea20000300800 */
[----:B------:R-:W-:Y:S01]  /*aa850*/  @P1 LOP3.LUT R4, R4, 0x400000, RZ, 0xfc, !PT ;  /* 0x0040000004041812 */ /* 0x000fe200078efcff */
[----:B------:R-:W-:Y:S01]  /*aa860*/  IMAD.WIDE R14, R236, 0x4, R60 ;  /* 0x00000004ec0e7825 */ /* 0x000fe200078e023c */
[----:B------:R-:W-:-:S04]  /*aa870*/  LOP3.LUT P1, RZ, R3, 0x400000, RZ, 0xc0, !PT ;  /* 0x0040000003ff7812 */ /* 0x000fc8000782c0ff */
[----:B---3--:R1:W-:Y:S01]  /*aa880*/  @P5 STG.E desc[UR42][R14.64], R26 ;  /* 0x0000001a0e005986 */ /* 0x0083e2000c10192a */
[----:B------:R-:W-:-:S03]  /*aa890*/  LOP3.LUT R4, R4, 0xff7fffff, RZ, 0xc0, !PT ;  /* 0xff7fffff04047812 */ /* 0x000fc600078ec0ff */
[----:B-1----:R-:W3:Y:S04]  /*aa8a0*/  LDL.LU R26, [R1+0x2244] ;  /* 0x00224400011a7983 */ /* 0x002ee80000300800 */
[----:B------:R-:W3:Y:S01]  /*aa8b0*/  LDL.LU R233, [R1+0x1fc] ;  /* 0x0001fc0001e97983 */ /* 0x000ee20000300800 */
[----:B------:R-:W-:Y:S02]  /*aa8c0*/  @P1 LOP3.LUT R4, R4, 0x800000, RZ, 0xfc, !PT ;  /* 0x0080000004041812 */ /* 0x000fe400078efcff */
[C---:B------:R-:W-:Y:S01]  /*aa8d0*/  LOP3.LUT P1, RZ, R3.reuse, 0x200000, RZ, 0xc0, !PT ;  /* 0x0020000003ff7812 */ /* 0x040fe2000782c0ff */
[----:B------:R-:W3:Y:S01]  /*aa8e0*/  LDL.LU R241, [R1+0x8c] ;  /* 0x00008c0001f17983 */ /* 0x000ee20000300800 */
[----:B------:R-:W-:Y:S02]  /*aa8f0*/  LOP3.LUT R4, R4, 0xfeffffff, RZ, 0xc0, !PT ;  /* 0xfeffffff04047812 */ /* 0x000fe400078ec0ff */
[C---:B------:R-:W-:Y:S01]  /*aa900*/  LOP3.LUT P6, RZ, R3.reuse, 0x20000, RZ, 0xc0, !PT ;  /* 0x0002000003ff7812 */ /* 0x040fe200078cc0ff */
[----:B------:R-:W3:Y:S01]  /*aa910*/  LDL.LU R245, [R1+0xa80] ;  /* 0x000a800001f57983 */ /* 0x000ee20000300800 */
[----:B------:R-:W-:Y:S01]  /*aa920*/  LOP3.LUT P0, RZ, R3, 0x40000, RZ, 0xc0, !PT ;  /* 0x0004000003ff7812 */ /* 0x000fe2000780c0ff */
[----:B------:R-:W-:-:S02]  /*aa930*/  IMAD.WIDE R14, R236, 0x4, R58 ;  /* 0x00000004ec0e7825 */ /* 0x000fc400078e023a */
[----:B------:R-:W3:Y:S04]  /*aa940*/  LDL.LU R232, [R1+0xa70] ;  /* 0x000a700001e87983 */ /* 0x000ee80000300800 */
[----:B------:R-:W-:Y:S01]  /*aa950*/  @P1 LOP3.LUT R4, R4, 0x1000000, RZ, 0xfc, !PT ;  /* 0x0100000004041812 */ /* 0x000fe200078efcff */
[----:B------:R-:W3:Y:S01]  /*aa960*/  LDL.LU R236, [R1+0xa60] ;  /* 0x000a600001ec7983 */ /* 0x000ee20000300800 */
[----:B------:R-:W-:Y:S02]  /*aa970*/  LOP3.LUT P1, RZ, R3, 0x100000, RZ, 0xc0, !PT ;  /* 0x0010000003ff7812 */ /* 0x000fe4000782c0ff */
[----:B------:R-:W-:Y:S01]  /*aa980*/  LOP3.LUT R4, R4, 0xfdffffff, RZ, 0xc0, !PT ;  /* 0xfdffffff04047812 */ /* 0x000fe200078ec0ff */
[----:B----4-:R1:W-:Y:S10]  /*aa990*/  @P6 STG.E desc[UR42][R14.64], R240 ;  /* 0x000000f00e006986 */ /* 0x0103f4000c10192a */
[----:B------:R-:W-:-:S02]  /*aa9a0*/  @P1 LOP3.LUT R4, R4, 0x2000000, RZ, 0xfc, !PT ;  /* 0x0200000004041812 */ /* 0x000fc400078efcff */
[----:B------:R-:W-:Y:S01]  /*aa9b0*/  LOP3.LUT P1, RZ, R3, 0x80000, RZ, 0xc0, !PT ;  /* 0x0008000003ff7812 */ /* 0x000fe2000782c0ff */
[C---:B-1----:R-:W-:Y:S01]  /*aa9c0*/  IMAD.WIDE R14, R237.reuse, 0x4, R72 ;  /* 0x00000004ed0e7825 */ /* 0x042fe200078e0248 */
        /* <DEDUP_REMOVED lines=9> */
[----:B------:R-:W-:-:S03]  /*aaa60*/  LOP3.LUT P1, RZ, R4, 0x1000000, RZ, 0xc0, !PT ;  /* 0x0100000004ff7812 */ /* 0x000fc6000782c0ff */
[----:B-1----:R-:W4:Y:S01]  /*aaa70*/  LDL.LU R147, [R1+0xa20] ;  /* 0x000a200001937983 */ /* 0x002f220000300800 */
[----:B------:R-:W-:-:S09]  /*aaa80*/  IMAD.WIDE R14, R237, 0x4, R66 ;  /* 0x00000004ed0e7825 */ /* 0x000fd200078e0242 */
[----:B--2---:R1:W-:Y:S04]  /*aaa90*/  @P1 STG.E desc[UR42][R14.64], R27 ;  /* 0x0000001b0e001986 */ /* 0x0043e8000c10192a */
[----:B-1----:R-:W2:Y:S01]  /*aaaa0*/  LDL.LU R27, [R1+0xa10] ;  /* 0x000a1000011b7983 */ /* 0x002ea20000300800 */
[C---:B------:R-:W-:Y:S01]  /*aaab0*/  LOP3.LUT P1, RZ, R4.reuse, 0x800000, RZ, 0xc0, !PT ;  /* 0x0080000004ff7812 */ /* 0x040fe2000782c0ff */
[----:B------:R-:W-:Y:S01]  /*aaac0*/  IMAD.WIDE R14, R237, 0x4, R64 ;  /* 0x00000004ed0e7825 */ /* 0x000fe200078e0240 */
        /* <DEDUP_REMOVED lines=271> */
[----:B------:R-:W-:Y:S02]  /*abbc0*/  LOP3.LUT R5, R5, 0x7fffffff, RZ, 0xc0, !PT ;  /* 0x7fffffff05057812 */ /* 0x000fe400078ec0ff */
[----:B------:R-:W-:Y:S01]  /*abbd0*/  LOP3.LUT R4, R4, 0xfffffffe, RZ, 0xc0, !PT ;  /* 0xfffffffe04047812 */ /* 0x000fe200078ec0ff */
[----:B------:R-:W2:Y:S01]  /*abbe0*/  LDL.LU R237, [R1+0xa0c] ;  /* 0x000a0c0001ed7983 */ /* 0x000ea20000300800 */
[C---:B------:R-:W-:Y:S02]  /*abbf0*/  LOP3.LUT P5, RZ, R46.reuse, 0x800, RZ, 0xc0, !PT ;  /* 0x000008002eff7812 */ /* 0x040fe400078ac0ff */
[C---:B------:R-:W-:Y:S01]  /*abc00*/  LOP3.LUT P6, RZ, R46.reuse, 0x1000, RZ, 0xc0, !PT ;  /* 0x000010002eff7812 */ /* 0x040fe200078cc0ff */
[----:B------:R-:W2:Y:S04]  /*abc10*/  LDL.LU R241, [R1+0x9fc] ;  /* 0x0009fc0001f17983 */ /* 0x000ea80000300800 */
[----:B------:R-:W-:Y:S01]  /*abc20*/  @P1 LOP3.LUT R5, R5, 0x80000000, RZ, 0xfc, !PT ;  /* 0x8000000005051812 */ /* 0x000fe200078efcff */
[----:B------:R-:W2:Y:S01]  /*abc30*/  LDL.LU R245, [R1+0x9ec] ;  /* 0x0009ec0001f57983 */ /* 0x000ea20000300800 */
[----:B------:R-:W-:-:S02]  /*abc40*/  LOP3.LUT P1, RZ, R46, 0x10000, RZ, 0xc0, !PT ;  /* 0x000100002eff7812 */ /* 0x000fc4000782c0ff */
[----:B------:R-:W-:Y:S01]  /*abc50*/  LOP3.LUT P0, RZ, R46, 0x2000, RZ, 0xc0, !PT ;  /* 0x000020002eff7812 */ /* 0x000fe2000780c0ff */
[----:B------:R-:W2:Y:S10]  /*abc60*/  LDL.LU R232, [R1+0x26c] ;  /* 0x00026c0001e87983 */ /* 0x000eb40000300800 */
[----:B------:R-:W-:-:S02]  /*abc70*/  @P1 LOP3.LUT R4, R4, 0x1, RZ, 0xfc, !PT ;  /* 0x0000000104041812 */ /* 0x000fc400078efcff */
        /* <DEDUP_REMOVED lines=15> */
[C---:B-1----:R-:W-:Y:S02]  /*abd70*/  IMAD.WIDE R14, R19.reuse, 0x4, R66 ;  /* 0x00000004130e7825 */ /* 0x042fe400078e0242 */
[----:B------:R-:W3:Y:S10]  /*abd80*/  LDL.LU R147, [R1+0xbc] ;  /* 0x0000bc0001937983 */ /* 0x000ef40000300800 */
[----:B------:R1:W-:Y:S01]  /*abd90*/  @P1 STG.E desc[UR42][R14.64], R26 ;  /* 0x0000001a0e001986 */ /* 0x0003e2000c10192a */
[----:B------:R-:W-:Y:S01]  /*abda0*/  LOP3.LUT P1, RZ, R4, 0x1, RZ, 0xc0, !PT ;  /* 0x0000000104ff7812 */ /* 0x000fe2000782c0ff */
[----:B-1----:R-:W-:-:S12]  /*abdb0*/  IMAD.WIDE R14, R19, 0x4, R64 ;  /* 0x00000004130e7825 */ /* 0x002fd800078e0240 */
[----:B--2---:R1:W-:Y:S04]  /*abdc0*/  @P1 STG.E desc[UR42][R14.64], R27 ;  /* 0x0000001b0e001986 */ /* 0x0043e8000c10192a */
[----:B-1----:R-:W2:Y:S04]  /*abdd0*/  LDL.LU R27, [R1+0xb20] ;  /* 0x000b2000011b7983 */ /* 0x002ea80000300800 */
[----:B------:R-:W2:Y:S01]  /*abde0*/  LDL.LU R26, [R1+0x2384] ;  /* 0x00238400011a7983 */ /* 0x000ea20000300800 */
        /* <DEDUP_REMOVED lines=35> */
[----:B--2---:R-:W-:-:S05]  /*ac020*/  IMAD.WIDE R14, R26, 0x4, R72 ;  /* 0x000000041a0e7825 */ /* 0x004fca00078e0248 */
[----:B------:R1:W-:Y:S04]  /*ac030*/  @P0 STG.E desc[UR42][R14.64], R27 ;  /* 0x0000001b0e000986 */ /* 0x0003e8000c10192a */
        /* <DEDUP_REMOVED lines=344> */
[C---:B------:R-:W-:Y:S01]  /*ad5c0*/  LOP3.LUT P1, RZ, R48.reuse, 0x10000000, RZ, 0xc0, !PT ;  /* 0x1000000030ff7812 */ /* 0x040fe2000782c0ff */
[----:B------:R-:W2:Y:S01]  /*ad5d0*/  LDL.LU R245, [R1+0xb70] ;  /* 0x000b700001f57983 */ /* 0x000ea20000300800 */
[----:B------:R-:W-:-:S11]  /*ad5e0*/  LOP3.LUT P0, RZ, R48, 0x2000000, RZ, 0xc0, !PT ;  /* 0x0200000030ff7812 */ /* 0x000fd6000780c0ff */
        /* <DEDUP_REMOVED lines=8> */
[C---:B-1----:R-:W-:Y:S02]  /*ad670*/  IMAD.WIDE R14, R146.reuse, 0x4, R62 ;  /* 0x00000004920e7825 */ /* 0x042fe400078e023e */
[----:B------:R-:W3:Y:S04]  /*ad680*/  LDL.LU R236, [R1+0x23b8] ;  /* 0x0023b80001ec7983 */ /* 0x000ee80000300800 */
[----:B------:R1:W-:Y:S04]  /*ad690*/  @P0 STG.E desc[UR42][R14.64], R240 ;  /* 0x000000f00e000986 */ /* 0x0003e8000c10192a */
[----:B------:R-:W4:Y:S01]  /*ad6a0*/  LDL.LU R232, [R1+0xb60] ;  /* 0x000b600001e87983 */ /* 0x000f220000300800 */
[----:B-1----:R-:W-:-:S03]  /*ad6b0*/  IMAD.WIDE R14, R146, 0x4, R60 ;  /* 0x00000004920e7825 */ /* 0x002fc600078e023c */
[----:B------:R-:W3:Y:S04]  /*ad6c0*/  LDL.LU R240, [R1+0xb50] ;  /* 0x000b500001f07983 */ /* 0x000ee80000300800 */
[----:B------:R1:W-:Y:S01]  /*ad6d0*/  @P1 STG.E desc[UR42][R14.64], R244 ;  /* 0x000000f40e001986 */ /* 0x0003e2000c10192a */
[C---:B------:R-:W-:Y:S01]  /*ad6e0*/  LOP3.LUT P1, RZ, R5.reuse, 0x2, RZ, 0xc0, !PT ;  /* 0x0000000205ff7812 */ /* 0x040fe2000782c0ff */
[----:B-1----:R-:W-:Y:S02]  /*ad6f0*/  IMAD.WIDE R14, R146, 0x4, R58 ;  /* 0x00000004920e7825 */ /* 0x002fe400078e023a */
[----:B------:R-:W3:Y:S10]  /*ad700*/  LDL.LU R244, [R1+0xb40] ;  /* 0x000b400001f47983 */ /* 0x000ef40000300800 */
[----:B------:R1:W-:Y:S01]  /*ad710*/  @P1 STG.E desc[UR42][R14.64], R147 ;  /* 0x000000930e001986 */ /* 0x0003e2000c10192a */
[----:B------:R-:W-:-:S03]  /*ad720*/  LOP3.LUT P1, RZ, R5, 0x1, RZ, 0xc0, !PT ;  /* 0x0000000105ff7812 */ /* 0x000fc6000782c0ff */
[----:B------:R-:W3:Y:S01]  /*ad730*/  LDL.LU R146, [R1+0xb30] ;  /* 0x000b300001927983 */ /* 0x000ee20000300800 */
[----:B------:R-:W-:-:S03]  /*ad740*/  IMAD.WIDE R4, R26, 0x4, R72 ;  /* 0x000000041a047825 */ /* 0x000fc600078e0248 */
[----:B-1----:R-:W3:Y:S06]  /*ad750*/  LDL.LU R147, [R1+0x300] ;  /* 0x0003000001937983 */ /* 0x002eec0000300800 */
        /* <DEDUP_REMOVED lines=22> */
[C---:B------:R-:W-:Y:S01]  /*ad8c0*/  LOP3.LUT P4, RZ, R49.reuse, 0x20, RZ, 0xc0, !PT ;  /* 0x0000002031ff7812 */ /* 0x040fe2000788c0ff */
[----:B-1----:R-:W-:Y:S01]  /*ad8d0*/  IMAD.WIDE R4, R26, 0x4, R58 ;  /* 0x000000041a047825 */ /* 0x002fe200078e023a */
[C---:B------:R-:W-:Y:S01]  /*ad8e0*/  LOP3.LUT P5, RZ, R49.reuse, 0x40, RZ, 0xc0, !PT ;  /* 0x0000004031ff7812 */ /* 0x040fe200078ac0ff */
[----:B------:R-:W2:Y:S04]  /*ad8f0*/  LDL.LU R26, [R1+0x24e0] ;  /* 0x0024e000011a7983 */ /* 0x000ea80000300800 */
[----:B----4-:R3:W-:Y:S01]  /*ad900*/  @P2 STG.E desc[UR42][R4.64], R232 ;  /* 0x000000e804002986 */ /* 0x0107e2000c10192a */
[----:B------:R-:W-:Y:S01]  /*ad910*/  LOP3.LUT P6, RZ, R49, 0x80, RZ, 0xc0, !PT ;  /* 0x0000008031ff7812 */ /* 0x000fe200078cc0ff */
[----:B---3--:R-:W-:-:S05]  /*ad920*/  IMAD.WIDE R4, R236, 0x4, R72 ;  /* 0x00000004ec047825 */ /* 0x008fca00078e0248 */
        /* <DEDUP_REMOVED lines=58> */
[----:B----4-:R1:W-:Y:S04]  /*adcd0*/  @P6 STG.E desc[UR42][R4.64], R240 ;  /* 0x000000f004006986 */ /* 0x0103e8000c10192a */
[----:B------:R-:W4:Y:S01]  /*adce0*/  LDL.LU R236, [R1+0xb34] ;  /* 0x000b340001ec7983 */ /* 0x000f220000300800 */
        /* <DEDUP_REMOVED lines=184> */
[----:B------:R-:W-:Y:S02]  /*ae870*/  LOP3.LUT R6, R6, 0xffffff7f, RZ, 0xc0, !PT ;  /* 0xffffff7f06067812 */ /* 0x000fe400078ec0ff */
[C---:B------:R-:W-:Y:S01]  /*ae880*/  LOP3.LUT P5, RZ, R50.reuse, 0x10000, RZ, 0xc0, !PT ;  /* 0x0001000032ff7812 */ /* 0x040fe200078ac0ff */
[----:B------:R-:W2:Y:S01]  /*ae890*/  LDL.LU R237, [R1+0x17c] ;  /* 0x00017c0001ed7983 */ /* 0x000ea20000300800 */
[----:B------:R-:W-:-:S07]  /*ae8a0*/  LOP3.LUT P6, RZ, R50, 0x20000, RZ, 0xc0, !PT ;  /* 0x0002000032ff7812 */ /* 0x000fce00078cc0ff */
[----:B------:R-:W-:Y:S02]  /*ae8b0*/  @P1 LOP3.LUT R6, R6, 0x80, RZ, 0xfc, !PT ;  /* 0x0000008006061812 */ /* 0x000fe400078efcff */
[----:B------:R-:W-:Y:S01]  /*ae8c0*/  LOP3.LUT P1, RZ, R50, 0x200000, RZ, 0xc0, !PT ;  /* 0x0020000032ff7812 */ /* 0x000fe2000782c0ff */
[----:B------:R-:W-:Y:S01]  /*ae8d0*/  IMAD.WIDE R4, R244, 0x4, R64 ;  /* 0x00000004f4047825 */ /* 0x000fe200078e0240 */
[----:B------:R-:W-:-:S04]  /*ae8e0*/  LOP3.LUT R6, R6, 0xfffffeff, RZ, 0xc0, !PT ;  /* 0xfffffeff06067812 */ /* 0x000fc800078ec0ff */
[----:B---3--:R1:W-:Y:S07]  /*ae8f0*/  @P5 STG.E desc[UR42][R4.64], R236 ;  /* 0x000000ec04005986 */ /* 0x0083ee000c10192a */
[----:B------:R-:W-:Y:S02]  /*ae900*/  @P1 LOP3.LUT R6, R6, 0x100, RZ, 0xfc, !PT ;  /* 0x0000010006061812 */ /* 0x000fe400078efcff */
[----:B------:R-:W-:Y:S01]  /*ae910*/  LOP3.LUT P1, RZ, R50, 0x100000, RZ, 0xc0, !PT ;  /* 0x0010000032ff7812 */ /* 0x000fe2000782c0ff */
[----:B-1----:R-:W-:Y:S01]  /*ae920*/  IMAD.WIDE R4, R244, 0x4, R62 ;  /* 0x00000004f4047825 */ /* 0x002fe200078e023e */
[----:B------:R-:W-:-:S04]  /*ae930*/  LOP3.LUT P0, RZ, R50, 0x40000, RZ, 0xc0, !PT ;  /* 0x0004000032ff7812 */ /* 0x000fc8000780c0ff */
[----:B----4-:R1:W-:Y:S01]  /*ae940*/  @P6 STG.E desc[UR42][R4.64], R26 ;  /* 0x0000001a04006986 */ /* 0x0103e2000c10192a */
[----:B------:R-:W-:-:S03]  /*ae950*/  LOP3.LUT R6, R6, 0xfffffdff, RZ, 0xc0, !PT ;  /* 0xfffffdff06067812 */ /* 0x000fc600078ec0ff */
[----:B-1----:R-:W3:Y:S04]  /*ae960*/  LDL.LU R26, [R1+0x24f4] ;  /* 0x0024f400011a7983 */ /* 0x002ee80000300800 */
[----:B------:R-:W4:Y:S01]  /*ae970*/  LDL.LU R241, [R1+0x15c] ;  /* 0x00015c0001f17983 */ /* 0x000f220000300800 */
[----:B------:R-:W-:Y:S02]  /*ae980*/  @P1 LOP3.LUT R6, R6, 0x200, RZ, 0xfc, !PT ;  /* 0x0000020006061812 */ /* 0x000fe400078efcff */
[----:B------:R-:W-:Y:S01]  /*ae990*/  LOP3.LUT P1, RZ, R50, 0x80000, RZ, 0xc0, !PT ;  /* 0x0008000032ff7812 */ /* 0x000fe2000782c0ff */
[C---:B------:R-:W-:Y:S01]  /*ae9a0*/  IMAD.WIDE R4, R244.reuse, 0x4, R60 ;  /* 0x00000004f4047825 */ /* 0x040fe200078e023c */
[----:B------:R-:W3:Y:S04]  /*ae9b0*/  LDL.LU R232, [R1+0x12c] ;  /* 0x00012c0001e87983 */ /* 0x000ee80000300800 */
[----:B------:R1:W-:Y:S04]  /*ae9c0*/  @P0 STG.E desc[UR42][R4.64], R240 ;  /* 0x000000f004000986 */ /* 0x0003e8000c10192a */
[----:B------:R-:W3:Y:S01]  /*ae9d0*/  LDL.LU R236, [R1+0xe10] ;  /* 0x000e100001ec7983 */ /* 0x000ee20000300800 */
[----:B-1----:R-:W-:-:S03]  /*ae9e0*/  IMAD.WIDE R4, R244, 0x4, R58 ;  /* 0x00000004f4047825 */ /* 0x002fc600078e023a */
        /* <DEDUP_REMOVED lines=26> */
[----:B----4-:R1:W-:Y:S01]  /*aeb90*/  @P1 STG.E desc[UR42][R4.64], R241 ;  /* 0x000000f104001986 */ /* 0x0103e2000c10192a */
        /* <DEDUP_REMOVED lines=421> */
[C---:B------:R-:W-:Y:S01]  /*b05f0*/  LOP3.LUT P6, RZ, R53.reuse, 0x1000, RZ, 0xc0, !PT ;  /* 0x0000100035ff7812 */ /* 0x040fe200078cc0ff */
[C---:B-1----:R-:W-:Y:S01]  /*b0600*/  IMAD.WIDE R4, R244.reuse, 0x4, R60 ;  /* 0x00000004f4047825 */ /* 0x042fe200078e023c */
        /* <DEDUP_REMOVED lines=43> */
[C---:B------:R-:W-:Y:S01]  /*b08c0*/  LOP3.LUT P6, RZ, R53.reuse, 0x10000, RZ, 0xc0, !PT ;  /* 0x0001000035ff7812 */ /* 0x040fe200078cc0ff */
        /* <DEDUP_REMOVED lines=222> */
[----:B-1----:R-:W-:Y:S02]  /*b16b0*/  IMAD.WIDE R4, R242, 0x4, R64 ;  /* 0x00000004f2047825 */ /* 0x002fe400078e0240 */
        /* <DEDUP_REMOVED lines=43> */
[----:B----4-:R-:W-:-:S05]  /*b1970*/  IMAD.WIDE R4, R244, 0x4, R72 ;  /* 0x00000004f4047825 */ /* 0x010fca00078e0248 */
        /* <DEDUP_REMOVED lines=262> */
[----:B-1----:R-:W-:-:S05]  /*b29e0*/  IMAD.WIDE R4, R26, 0x4, R62 ;  /* 0x000000041a047825 */ /* 0x002fca00078e023e */
[----:B------:R1:W-:Y:S01]  /*b29f0*/  @P1 STG.E desc[UR42][R4.64], R147 ;  /* 0x0000009304001986 */ /* 0x0003e2000c10192a */
[----:B------:R-:W-:-:S03]  /*b2a00*/  LOP3.LUT P1, RZ, R12, 0x2000000, RZ, 0xc0, !PT ;  /* 0x020000000cff7812 */ /* 0x000fc6000782c0ff */
[----:B-1----:R-:W3:Y:S01]  /*b2a10*/  LDL.LU R147, [R1+0xd1c] ;  /* 0x000d1c0001937983 */ /* 0x002ee20000300800 */
[----:B------:R-:W-:-:S03]  /*b2a20*/  IMAD.WIDE R4, R26, 0x4, R60 ;  /* 0x000000041a047825 */ /* 0x000fc600078e023c */
        /* <DEDUP_REMOVED lines=405> */
[----:B-1----:R-:W-:Y:S02]  /*b4380*/  IMAD.WIDE R4, R237, 0x4, R70 ;  /* 0x00000004ed047825 */ /* 0x002fe400078e0246 */
        /* <DEDUP_REMOVED lines=288> */
[----:B------:R-:W-:Y:S01]  /*b5590*/  LOP3.LUT P6, RZ, R124, 0x100000, RZ, 0xc0, !PT ;  /* 0x001000007cff7812 */ /* 0x000fe200078cc0ff */
        /* <DEDUP_REMOVED lines=327> */
[----:B------:R-:W-:Y:S01]  /*b6a10*/  LOP3.LUT P1, RZ, R16, 0x200, RZ, 0xc0, !PT ;  /* 0x0000020010ff7812 */ /* 0x000fe2000782c0ff */
        /* <DEDUP_REMOVED lines=36> */
[----:B-1----:R-:W-:Y:S01]  /*b6c60*/  IMAD.WIDE R4, R244, 0x4, R60 ;  /* 0x00000004f4047825 */ /* 0x002fe200078e023c */
        /* <DEDUP_REMOVED lines=42> */
[----:B------:R-:W-:Y:S02]  /*b6f10*/  LOP3.LUT P5, RZ, R126, 0x80000000, RZ, 0xc0, !PT ;  /* 0x800000007eff7812 */ /* 0x000fe400078ac0ff */
        /* <DEDUP_REMOVED lines=991> */
[----:B------:R-:W2:Y:S04]  /*bad10*/  LDL.LU R240, [R1+0x1980] ;  /* 0x0019800001f07983 */ /* 0x000ea80000300800 */
[----:B------:R-:W2:Y:S04]  /*bad20*/  LDL.LU R146, [R1+0x1940] ;  /* 0x0019400001927983 */ /* 0x000ea80000300800 */
[----:B------:R-:W2:Y:S04]  /*bad30*/  LDL.LU R147, [R1+0x1930] ;  /* 0x0019300001937983 */ /* 0x000ea80000300800 */
[----:B------:R-:W2:Y:S01]  /*bad40*/  LDL.LU R242, [R1+0x2918] ;  /* 0x0029180001f27983 */ /* 0x000ea20000300800 */
[----:B------:R-:W-:-:S03]  /*bad50*/  LOP3.LUT P4, RZ, R136, 0x10000000, RZ, 0xc0, !PT ;  /* 0x1000000088ff7812 */ /* 0x000fc6000788c0ff */
[----:B------:R-:W3:Y:S04]  /*bad60*/  LDL.LU R26, [R1+0x291c] ;  /* 0x00291c00011a7983 */ /* 0x000ee80000300800 */
        /* <DEDUP_REMOVED lines=435> */
[C---:B------:R-:W-:Y:S01]  /*bc8a0*/  LOP3.LUT P6, RZ, R139.reuse, 0x400, RZ, 0xc0, !PT ;  /* 0x000004008bff7812 */ /* 0x040fe200078cc0ff */
        /* <DEDUP_REMOVED lines=204> */
[----:B------:R-:W-:Y:S01]  /*bd570*/  LOP3.LUT P6, RZ, R140, 0x10000, RZ, 0xc0, !PT ;  /* 0x000100008cff7812 */ /* 0x000fe200078cc0ff */
        /* <DEDUP_REMOVED lines=55> */
[----:B---3--:R-:W-:Y:S01]  /*bd8f0*/  IMAD.WIDE R4, R236, 0x4, R72 ;  /* 0x00000004ec047825 */ /* 0x008fe200078e0248 */
[----:B------:R-:W-:Y:S01]  /*bd900*/  LOP3.LUT P6, RZ, R140, 0x80000000, RZ, 0xc0, !PT ;  /* 0x800000008cff7812 */ /* 0x000fe200078cc0ff */
        /* <DEDUP_REMOVED lines=109> */
[C---:B-1----:R-:W-:Y:S02]  /*bdfe0*/  IMAD.WIDE R4, R26.reuse, 0x4, R60 ;  /* 0x000000041a047825 */ /* 0x042fe400078e023c */
[----:B------:R-:W3:Y:S04]  /*bdff0*/  LDL.LU R146, [R1+0x296c] ;  /* 0x00296c0001927983 */ /* 0x000ee80000300800 */
        /* <DEDUP_REMOVED lines=213> */
[----:B------:R-:W-:-:S02]  /*bed50*/  LOP3.LUT P1, RZ, R143, 0x40, RZ, 0xc0, !PT ;  /* 0x000000408fff7812 */ /* 0x000fc4000782c0ff */
[----:B------:R-:W-:Y:S02]  /*bed60*/  LOP3.LUT P4, RZ, R142, 0x4000000, RZ, 0xc0, !PT ;  /* 0x040000008eff7812 */ /* 0x000fe4000788c0ff */
[----:B------:R-:W-:Y:S01]  /*bed70*/  LOP3.LUT R44, R44, 0xfbffffff, RZ, 0xc0, !PT ;  /* 0xfbffffff2c2c7812 */ /* 0x000fe200078ec0ff */
[----:B------:R-:W-:-:S08]  /*bed80*/  IMAD.WIDE R4, R236, 0x4, R60 ;  /* 0x00000004ec047825 */ /* 0x000fd000078e023c */
        /* <DEDUP_REMOVED lines=21> */
[C---:B------:R-:W-:Y:S02]  /*beee0*/  LOP3.LUT P1, RZ, R142.reuse, 0x80000000, RZ, 0xc0, !PT ;  /* 0x800000008eff7812 */ /* 0x040fe4000782c0ff */
[----:B------:R-:W-:Y:S02]  /*beef0*/  LOP3.LUT P0, RZ, R142, 0x20000000, RZ, 0xc0, !PT ;  /* 0x200000008eff7812 */ /* 0x000fe4000780c0ff */
[----:B------:R-:W-:-:S09]  /*bef00*/  LOP3.LUT R47, R47, 0xfffffffd, RZ, 0xc0, !PT ;  /* 0xfffffffd2f2f7812 */ /* 0x000fd200078ec0ff */
[----:B------:R-:W-:Y:S02]  /*bef10*/  @P1 LOP3.LUT R47, R47, 0x2, RZ, 0xfc, !PT ;  /* 0x000000022f2f1812 */ /* 0x000fe400078efcff */
[----:B------:R-:W-:Y:S01]  /*bef20*/  LOP3.LUT P1, RZ, R142, 0x40000000, RZ, 0xc0, !PT ;  /* 0x400000008eff7812 */ /* 0x000fe2000782c0ff */
[----:B--2---:R1:W-:Y:S04]  /*bef30*/  @P4 STG.E desc[UR42][R4.64], R27 ;  /* 0x0000001b04004986 */ /* 0x0043e8000c10192a */
[----:B-1----:R-:W2:Y:S04]  /*bef40*/  LDL.LU R27, [R1+0x1b30] ;  /* 0x001b3000011b7983 */ /* 0x002ea80000300800 */
[----:B------:R-:W2:Y:S04]  /*bef50*/  LDL.LU R26, [R1+0x297c] ;  /* 0x00297c00011a7983 */ /* 0x000ea80000300800 */
[----:B------:R-:W2:Y:S04]  /*bef60*/  LDL.LU R246, [R1+0x1b20] ;  /* 0x001b200001f67983 */ /* 0x000ea80000300800 */
[----:B------:R-:W2:Y:S04]  /*bef70*/  LDL.LU R19, [R1+0x1b10] ;  /* 0x001b100001137983 */ /* 0x000ea80000300800 */
[----:B------:R-:W2:Y:S01]  /*bef80*/  LDL.LU R237, [R1+0x1b00] ;  /* 0x001b000001ed7983 */ /* 0x000ea20000300800 */
[----:B------:R-:W-:-:S05]  /*bef90*/  IMAD.WIDE R4, R236, 0x4, R58 ;  /* 0x00000004ec047825 */ /* 0x000fca00078e023a */
[----:B---3--:R1:W-:Y:S04]  /*befa0*/  @P5 STG.E desc[UR42][R4.64], R147 ;  /* 0x0000009304005986 */ /* 0x0083e8000c10192a */
[----:B-1----:R-:W3:Y:S04]  /*befb0*/  LDL.LU R147, [R1+0x2980] ;  /* 0x0029800001937983 */ /* 0x002ee80000300800 */
[----:B------:R-:W3:Y:S04]  /*befc0*/  LDL.LU R241, [R1+0x1a70] ;  /* 0x001a700001f17983 */ /* 0x000ee80000300800 */
[----:B------:R-:W3:Y:S04]  /*befd0*/  LDL.LU R245, [R1+0x18f0] ;  /* 0x0018f00001f57983 */ /* 0x000ee80000300800 */
[----:B------:R-:W3:Y:S01]  /*befe0*/  LDL.LU R232, [R1+0x1670] ;  /* 0x0016700001e87983 */ /* 0x000ee20000300800 */
[----:B------:R-:W-:-:S03]  /*beff0*/  IMAD.WIDE R4, R233, 0x4, R72 ;  /* 0x00000004e9047825 */ /* 0x000fc600078e0248 */
[----:B------:R-:W3:Y:S04]  /*bf000*/  LDL.LU R236, [R1+0x13e0] ;  /* 0x0013e00001ec7983 */ /* 0x000ee80000300800 */
[----:B----4-:R1:W-:Y:S02]  /*bf010*/  @P6 STG.E desc[UR42][R4.64], R240 ;  /* 0x000000f004006986 */ /* 0x0103e4000c10192a */
[C---:B-1----:R-:W-:Y:S02]  /*bf020*/  IMAD.WIDE R4, R233.reuse, 0x4, R70 ;  /* 0x00000004e9047825 */ /* 0x042fe400078e0246 */
[----:B------:R-:W4:Y:S04]  /*bf030*/  LDL.LU R240, [R1+0x1180] ;  /* 0x0011800001f07983 */ /* 0x000f280000300800 */
[----:B------:R1:W-:Y:S02]  /*bf040*/  @P0 STG.E desc[UR42][R4.64], R244 ;  /* 0x000000f404000986 */ /* 0x0003e4000c10192a */
[----:B-1----:R-:W-:-:S02]  /*bf050*/  IMAD.WIDE R4, R233, 0x4, R68 ;  /* 0x00000004e9047825 */ /* 0x002fc400078e0244 */
[----:B------:R-:W4:Y:S04]  /*bf060*/  LDL.LU R244, [R1+0x1170] ;  /* 0x0011700001f47983 */ /* 0x000f280000300800 */
[----:B------:R1:W-:Y:S04]  /*bf070*/  @P1 STG.E desc[UR42][R4.64], R146 ;  /* 0x0000009204001986 */ /* 0x0003e8000c10192a */
[----:B-1----:R-:W4:Y:S01]  /*bf080*/  LDL.LU R146, [R1+0xe90] ;  /* 0x000e900001927983 */ /* 0x002f220000300800 */
[----:B------:R-:W-:Y:S01]  /*bf090*/  LOP3.LUT P1, RZ, R47, 0x2, RZ, 0xc0, !PT ;  /* 0x000000022fff7812 */ /* 0x000fe2000782c0ff */
[----:B------:R-:W-:-:S12]  /*bf0a0*/  IMAD.WIDE R4, R233, 0x4, R66 ;  /* 0x00000004e9047825 */ /* 0x000fd800078e0242 */
[----:B------:R1:W-:Y:S01]  /*bf0b0*/  @P1 STG.E desc[UR42][R4.64], R242 ;  /* 0x000000f204001986 */ /* 0x0003e2000c10192a */
[----:B------:R-:W-:Y:S01]  /*bf0c0*/  LOP3.LUT P1, RZ, R47, 0x1, RZ, 0xc0, !PT ;  /* 0x000000012fff7812 */ /* 0x000fe2000782c0ff */
[----:B-1----:R-:W-:Y:S01]  /*bf0d0*/  IMAD.WIDE R4, R233, 0x4, R64 ;  /* 0x00000004e9047825 */ /* 0x002fe200078e0240 */
[C---:B------:R-:W-:Y:S02]  /*bf0e0*/  LOP3.LUT P2, RZ, R143.reuse, 0x80, RZ, 0xc0, !PT ;  /* 0x000000808fff7812 */ /* 0x040fe4000784c0ff */
[C---:B------:R-:W-:Y:S02]  /*bf0f0*/  LOP3.LUT P3, RZ, R143.reuse, 0x100, RZ, 0xc0, !PT ;  /* 0x000001008fff7812 */ /* 0x040fe4000786c0ff */
[C---:B------:R-:W-:Y:S02]  /*bf100*/  LOP3.LUT P4, RZ, R143.reuse, 0x200, RZ, 0xc0, !PT ;  /* 0x000002008fff7812 */ /* 0x040fe4000788c0ff */
[C---:B------:R-:W-:Y:S02]  /*bf110*/  LOP3.LUT P5, RZ, R143.reuse, 0x400, RZ, 0xc0, !PT ;  /* 0x000004008fff7812 */ /* 0x040fe400078ac0ff */
[----:B------:R-:W-:-:S03]  /*bf120*/  LOP3.LUT P6, RZ, R143, 0x800, RZ, 0xc0, !PT ;  /* 0x000008008fff7812 */ /* 0x000fc600078cc0ff */
[----:B--2---:R1:W-:Y:S01]  /*bf130*/  @P1 STG.E desc[UR42][R4.64], R27 ;  /* 0x0000001b04001986 */ /* 0x0043e2000c10192a */
[C---:B------:R-:W-:Y:S01]  /*bf140*/  LOP3.LUT P1, RZ, R44.reuse, 0x80000000, RZ, 0xc0, !PT ;  /* 0x800000002cff7812 */ /* 0x040fe2000782c0ff */
[C---:B-1----:R-:W-:Y:S02]  /*bf150*/  IMAD.WIDE R4, R233.reuse, 0x4, R62 ;  /* 0x00000004e9047825 */ /* 0x042fe400078e023e */
        /* <DEDUP_REMOVED lines=19> */
[C---:B-1----:R-:W-:Y:S02]  /*bf290*/  IMAD.WIDE R4, R26.reuse, 0x4, R64 ;  /* 0x000000041a047825 */ /* 0x042fe400078e0240 */
[----:B------:R-:W3:Y:S04]  /*bf2a0*/  LDL.LU R236, [R1+0x2988] ;  /* 0x0029880001ec7983 */ /* 0x000ee80000300800 */
[----:B----4-:R1:W-:Y:S02]  /*bf2b0*/  @P3 STG.E desc[UR42][R4.64], R240 ;  /* 0x000000f004003986 */ /* 0x0103e4000c10192a */
[----:B-1----:R-:W-:-:S05]  /*bf2c0*/  IMAD.WIDE R4, R26, 0x4, R62 ;  /* 0x000000041a047825 */ /* 0x002fca00078e023e */
[----:B------:R1:W-:Y:S02]  /*bf2d0*/  @P4 STG.E desc[UR42][R4.64], R244 ;  /* 0x000000f404004986 */ /* 0x0003e4000c10192a */
[----:B-1----:R-:W-:-:S05]  /*bf2e0*/  IMAD.WIDE R4, R26, 0x4, R60 ;  /* 0x000000041a047825 */ /* 0x002fca00078e023c */
[----:B------:R1:W-:Y:S02]  /*bf2f0*/  @P5 STG.E desc[UR42][R4.64], R146 ;  /* 0x0000009204005986 */ /* 0x0003e4000c10192a */
[----:B-1----:R-:W-:-:S05]  /*bf300*/  IMAD.WIDE R4, R26, 0x4, R58 ;  /* 0x000000041a047825 */ /* 0x002fca00078e023a */
[----:B------:R1:W-:Y:S04]  /*bf310*/  @P6 STG.E desc[UR42][R4.64], R144 ;  /* 0x0000009004006986 */ /* 0x0003e8000c10192a */
[----:B-1----:R-:W4:Y:S04]  /*bf320*/  LDL.LU R144, [R1+0x3a68] ;  /* 0x003a680001907983 */ /* 0x002f280000300800 */
[----:B------:R-:W3:Y:S04]  /*bf330*/  LDL.LU R241, [R1+0x1be4] ;  /* 0x001be40001f17983 */ /* 0x000ee80000300800 */
[----:B------:R-:W4:Y:S04]  /*bf340*/  LDL.LU R245, [R1+0x1b74] ;  /* 0x001b740001f57983 */ /* 0x000f280000300800 */
[----:B------:R-:W4:Y:S04]  /*bf350*/  LDL.LU R232, [R1+0x1b54] ;  /* 0x001b540001e87983 */ /* 0x000f280000300800 */
[----:B------:R-:W4:Y:S04]  /*bf360*/  LDL.LU R240, [R1+0x1b34] ;  /* 0x001b340001f07983 */ /* 0x000f280000300800 */
[----:B------:R-:W4:Y:S04]  /*bf370*/  LDL.LU R244, [R1+0x1b24] ;  /* 0x001b240001f47983 */ /* 0x000f280000300800 */
[----:B------:R-:W4:Y:S04]  /*bf380*/  LDL.LU R146, [R1+0x1b14] ;  /* 0x001b140001927983 */ /* 0x000f280000300800 */
[----:B------:R-:W4:Y:S01]  /*bf390*/  LDL.LU R26, [R1+0x1b04] ;  /* 0x001b0400011a7983 */ /* 0x000f220000300800 */
[----:B------:R-:W-:-:S02]  /*bf3a0*/  LOP3.LUT P1, RZ, R143, 0x2000000, RZ, 0xc0, !PT ;  /* 0x020000008fff7812 */ /* 0x000fc4000782c0ff */
[----:B------:R-:W-:-:S11]  /*bf3b0*/  LOP3.LUT R44, R44, 0xfffbffff, RZ, 0xc0, !PT ;  /* 0xfffbffff2c2c7812 */ /* 0x000fd600078ec0ff */
[----:B------:R-:W-:Y:S02]  /*bf3c0*/  @P1 LOP3.LUT R44, R44, 0x40000, RZ, 0xfc, !PT ;  /* 0x000400002c2c1812 */ /* 0x000fe400078efcff */
[C---:B------:R-:W-:Y:S02]  /*bf3d0*/  LOP3.LUT P1, RZ, R143.reuse, 0x1000000, RZ, 0xc0, !PT ;  /* 0x010000008fff7812 */ /* 0x040fe4000782c0ff */
[----:B------:R-:W-:Y:S02]  /*bf3e0*/  LOP3.LUT R44, R44, 0xfff7ffff, RZ, 0xc0, !PT ;  /* 0xfff7ffff2c2c7812 */ /* 0x000fe400078ec0ff */
[----:B------:R-:W-:Y:S01]  /*bf3f0*/  LOP3.LUT P0, RZ, R143, 0x1000, RZ, 0xc0, !PT ;  /* 0x000010008fff7812 */ /* 0x000fe2000780c0ff */
        /* <DEDUP_REMOVED lines=13> */
[----:B------:R-:W-:-:S02]  /*bf4d0*/  LOP3.LUT R44, R44, 0xffbfffff, RZ, 0xc0, !PT ;  /* 0xffbfffff2c2c7812 */ /* 0x000fc400078ec0ff */
[C---:B------:R-:W-:Y:S01]  /*bf4e0*/  LOP3.LUT P4, RZ, R143.reuse, 0x2000, RZ, 0xc0, !PT ;  /* 0x000020008fff7812 */ /* 0x040fe2000788c0ff */
[----:B------:R-:W2:Y:S01]  /*bf4f0*/  LDL.LU R237, [R1+0x1674] ;  /* 0x0016740001ed7983 */ /* 0x000ea20000300800 */
[----:B------:R-:W-:Y:S02]  /*bf500*/  @P1 LOP3.LUT R44, R44, 0x400000, RZ, 0xfc, !PT ;  /* 0x004000002c2c1812 */ /* 0x000fe400078efcff */
[----:B------:R-:W-:Y:S02]  /*bf510*/  LOP3.LUT P1, RZ, R143, 0x100000, RZ, 0xc0, !PT ;  /* 0x001000008fff7812 */ /* 0x000fe4000782c0ff */
[----:B------:R-:W-:Y:S01]  /*bf520*/  LOP3.LUT R44, R44, 0xff7fffff, RZ, 0xc0, !PT ;  /* 0xff7fffff2c2c7812 */ /* 0x000fe200078ec0ff */
[----:B------:R-:W-:-:S10]  /*bf530*/  IMAD.WIDE R4, R147, 0x4, R70 ;  /* 0x0000000493047825 */ /* 0x000fd400078e0246 */
[----:B------:R-:W-:Y:S02]  /*bf540*/  @P1 LOP3.LUT R44, R44, 0x800000, RZ, 0xfc, !PT ;  /* 0x008000002c2c1812 */ /* 0x000fe400078efcff */
[C---:B------:R-:W-:Y:S02]  /*bf550*/  LOP3.LUT P1, RZ, R143.reuse, 0x80000, RZ, 0xc0, !PT ;  /* 0x000800008fff7812 */ /* 0x040fe4000782c0ff */
[----:B------:R-:W-:Y:S02]  /*bf560*/  LOP3.LUT R44, R44, 0xfeffffff, RZ, 0xc0, !PT ;  /* 0xfeffffff2c2c7812 */ /* 0x000fe400078ec0ff */
[C---:B------:R-:W-:Y:S02]  /*bf570*/  LOP3.LUT P5, RZ, R143.reuse, 0x4000, RZ, 0xc0, !PT ;  /* 0x000040008fff7812 */ /* 0x040fe400078ac0ff */
[----:B------:R-:W-:-:S07]  /*bf580*/  LOP3.LUT P6, RZ, R143, 0x8000, RZ, 0xc0, !PT ;  /* 0x000080008fff7812 */ /* 0x000fce00078cc0ff */
[----:B------:R-:W-:Y:S02]  /*bf590*/  @P1 LOP3.LUT R44, R44, 0x1000000, RZ, 0xfc, !PT ;  /* 0x010000002c2c1812 */ /* 0x000fe400078efcff */
[C---:B------:R-:W-:Y:S02]  /*bf5a0*/  LOP3.LUT P1, RZ, R143.reuse, 0x40000, RZ, 0xc0, !PT ;  /* 0x000400008fff7812 */ /* 0x040fe4000782c0ff */
[----:B------:R-:W-:Y:S02]  /*bf5b0*/  LOP3.LUT P0, RZ, R143, 0x10000, RZ, 0xc0, !PT ;  /* 0x000100008fff7812 */ /* 0x000fe4000780c0ff */
[----:B------:R-:W-:-:S09]  /*bf5c0*/  LOP3.LUT R44, R44, 0xfdffffff, RZ, 0xc0, !PT ;  /* 0xfdffffff2c2c7812 */ /* 0x000fd200078ec0ff */
[----:B------:R-:W-:Y:S02]  /*bf5d0*/  @P1 LOP3.LUT R44, R44, 0x2000000, RZ, 0xfc, !PT ;  /* 0x020000002c2c1812 */ /* 0x000fe400078efcff */
[----:B------:R-:W-:Y:S01]  /*bf5e0*/  LOP3.LUT P1, RZ, R143, 0x20000, RZ, 0xc0, !PT ;  /* 0x000200008fff7812 */ /* 0x000fe2000782c0ff */
[----:B---3--:R1:W-:Y:S04]  /*bf5f0*/  @P4 STG.E desc[UR42][R4.64], R241 ;  /* 0x000000f104004986 */ /* 0x0083e8000c10192a */
[----:B-1----:R-:W3:Y:S01]  /*bf600*/  LDL.LU R241, [R1+0x13e4] ;  /* 0x0013e40001f17983 */ /* 0x002ee20000300800 */
[----:B------:R-:W-:-:S05]  /*bf610*/  IMAD.WIDE R4, R147, 0x4, R68 ;  /* 0x0000000493047825 */ /* 0x000fca00078e0244 */
[----:B----4-:R1:W-:Y:S02]  /*bf620*/  @P5 STG.E desc[UR42][R4.64], R245 ;  /* 0x000000f504005986 */ /* 0x0103e4000c10192a */
[C---:B-1----:R-:W-:Y:S02]  /*bf630*/  IMAD.WIDE R4, R147.reuse, 0x4, R66 ;  /* 0x0000000493047825 */ /* 0x042fe400078e0242 */
[----:B------:R-:W4:Y:S04]  /*bf640*/  LDL.LU R245, [R1+0x1174] ;  /* 0x0011740001f57983 */ /* 0x000f280000300800 */
[----:B------:R1:W-:Y:S02]  /*bf650*/  @P6 STG.E desc[UR42][R4.64], R232 ;  /* 0x000000e804006986 */ /* 0x0003e4000c10192a */
        /* <DEDUP_REMOVED lines=9> */
[----:B------:R1:W-:Y:S04]  /*bf6f0*/  @P1 STG.E desc[UR42][R4.64], R146 ;  /* 0x0000009204001986 */ /* 0x0003e8000c10192a */
[----:B-1----:R-:W4:Y:S01]  /*bf700*/  LDL.LU R146, [R1+0x1be8] ;  /* 0x001be80001927983 */ /* 0x002f220000300800 */
[----:B------:R-:W-:-:S03]  /*bf710*/  IMAD.WIDE R4, R147, 0x4, R58 ;  /* 0x0000000493047825 */ /* 0x000fc600078e023a */
[----:B------:R-:W4:Y:S01]  /*bf720*/  LDL.LU R147, [R1+0x1b78] ;  /* 0x001b780001937983 */ /* 0x000f220000300800 */
[----:B------:R-:W-:-:S13]  /*bf730*/  LOP3.LUT P1, RZ, R44, 0x1000000, RZ, 0xc0, !PT ;  /* 0x010000002cff7812 */ /* 0x000fda000782c0ff */
[----:B------:R1:W-:Y:S04]  /*bf740*/  @P1 STG.E desc[UR42][R4.64], R26 ;  /* 0x0000001a04001986 */ /* 0x0003e8000c10192a */
[----:B-1----:R-:W4:Y:S01]  /*bf750*/  LDL.LU R26, [R1+0x1b58] ;  /* 0x001b5800011a7983 */ /* 0x002f220000300800 */
[----:B------:R-:W-:Y:S01]  /*bf760*/  LOP3.LUT P1, RZ, R44, 0x800000, RZ, 0xc0, !PT ;  /* 0x008000002cff7812 */ /* 0x000fe2000782c0ff */
[----:B--2---:R-:W-:-:S12]  /*bf770*/  IMAD.WIDE R4, R27, 0x4, R72 ;  /* 0x000000041b047825 */ /* 0x004fd800078e0248 */
        /* <DEDUP_REMOVED lines=14> */
[----:B---3--:R1:W-:Y:S01]  /*bf860*/  @P1 STG.E desc[UR42][R4.64], R241 ;  /* 0x000000f104001986 */ /* 0x0083e2000c10192a */
[----:B------:R-:W-:Y:S01]  /*bf870*/  LOP3.LUT P1, RZ, R44, 0x80000, RZ, 0xc0, !PT ;  /* 0x000800002cff7812 */ /* 0x000fe2000782c0ff */
[----:B-1----:R-:W-:-:S12]  /*bf880*/  IMAD.WIDE R4, R27, 0x4, R64 ;  /* 0x000000041b047825 */ /* 0x002fd800078e0240 */
[----:B------:R1:W-:Y:S01]  /*bf890*/  @P1 STG.E desc[UR42][R4.64], R144 ;  /* 0x0000009004001986 */ /* 0x0003e2000c10192a */
[----:B------:R-:W-:Y:S01]  /*bf8a0*/  LOP3.LUT P1, RZ, R44, 0x40000, RZ, 0xc0, !PT ;  /* 0x000400002cff7812 */ /* 0x000fe2000782c0ff */
[C---:B-1----:R-:W-:Y:S02]  /*bf8b0*/  IMAD.WIDE R4, R27.reuse, 0x4, R62 ;  /* 0x000000041b047825 */ /* 0x042fe400078e023e */
[----:B------:R-:W2:Y:S10]  /*bf8c0*/  LDL.LU R144, [R1+0x3a64] ;  /* 0x003a640001907983 */ /* 0x000eb40000300800 */
[----:B----4-:R1:W-:Y:S02]  /*bf8d0*/  @P1 STG.E desc[UR42][R4.64], R245 ;  /* 0x000000f504001986 */ /* 0x0103e4000c10192a */
[----:B-1----:R-:W-:-:S05]  /*bf8e0*/  IMAD.WIDE R4, R27, 0x4, R60 ;  /* 0x000000041b047825 */ /* 0x002fca00078e023c */
[----:B------:R1:W-:Y:S02]  /*bf8f0*/  @P2 STG.E desc[UR42][R4.64], R232 ;  /* 0x000000e804002986 */ /* 0x0003e4000c10192a */
[----:B-1----:R-:W-:Y:S02]  /*bf900*/  IMAD.WIDE R4, R27, 0x4, R58 ;  /* 0x000000041b047825 */ /* 0x002fe400078e023a */
[----:B------:R-:W3:Y:S04]  /*bf910*/  LDL.LU R27, [R1+0x2990] ;  /* 0x00299000011b7983 */ /* 0x000ee80000300800 */
[----:B------:R1:W-:Y:S02]  /*bf920*/  @P3 STG.E desc[UR42][R4.64], R240 ;  /* 0x000000f004003986 */ /* 0x0003e4000c10192a */
[----:B-1----:R-:W-:-:S05]  /*bf930*/  IMAD.WIDE R4, R236, 0x4, R72 ;  /* 0x00000004ec047825 */ /* 0x002fca00078e0248 */
[----:B------:R1:W-:Y:S02]  /*bf940*/  @P4 STG.E desc[UR42][R4.64], R244 ;  /* 0x000000f404004986 */ /* 0x0003e4000c10192a */
[----:B-1----:R-:W-:-:S05]  /*bf950*/  IMAD.WIDE R4, R236, 0x4, R70 ;  /* 0x00000004ec047825 */ /* 0x002fca00078e0246 */
[----:B------:R1:W-:Y:S02]  /*bf960*/  @P5 STG.E desc[UR42][R4.64], R146 ;  /* 0x0000009204005986 */ /* 0x0003e4000c10192a */
[----:B-1----:R-:W-:-:S05]  /*bf970*/  IMAD.WIDE R4, R236, 0x4, R68 ;  /* 0x00000004ec047825 */ /* 0x002fca00078e0244 */
[----:B------:R1:W-:Y:S04]  /*bf980*/  @P6 STG.E desc[UR42][R4.64], R147 ;  /* 0x0000009304006986 */ /* 0x0003e8000c10192a */
[----:B-1----:R-:W4:Y:S04]  /*bf990*/  LDL.LU R147, [R1+0x1b38] ;  /* 0x001b380001937983 */ /* 0x002f280000300800 */
[----:B------:R-:W3:Y:S01]  /*bf9a0*/  LDL.LU R245, [R1+0x1b28] ;  /* 0x001b280001f57983 */ /* 0x000ee20000300800 */
[----:B------:R-:W-:-:S03]  /*bf9b0*/  LOP3.LUT P0, RZ, R143, 0x80000000, RZ, 0xc0, !PT ;  /* 0x800000008fff7812 */ /* 0x000fc6000780c0ff */
[----:B------:R-:W3:Y:S01]  /*bf9c0*/  LDL.LU R232, [R1+0x1b18] ;  /* 0x001b180001e87983 */ /* 0x000ee20000300800 */
[----:B------:R-:W-:-:S03]  /*bf9d0*/  IMAD.WIDE R4, R236, 0x4, R66 ;  /* 0x00000004ec047825 */ /* 0x000fc600078e0242 */
[----:B------:R-:W3:Y:S04]  /*bf9e0*/  LDL.LU R240, [R1+0x1b08] ;  /* 0x001b080001f07983 */ /* 0x000ee80000300800 */
[----:B------:R-:W3:Y:S04]  /*bf9f0*/  LDL.LU R244, [R1+0x1a78] ;  /* 0x001a780001f47983 */ /* 0x000ee80000300800 */
[----:B------:R1:W-:Y:S04]  /*bfa00*/  @P0 STG.E desc[UR42][R4.64], R26 ;  /* 0x0000001a04000986 */ /* 0x0003e8000c10192a */
[----:B-1----:R-:W3:Y:S04]  /*bfa10*/  LDL.LU R26, [R1+0x18f8] ;  /* 0x0018f800011a7983 */ /* 0x002ee80000300800 */
[----:B------:R-:W3:Y:S04]  /*bfa20*/  LDL.LU R146, [R1+0x1678] ;  /* 0x0016780001927983 */ /* 0x000ee80000300800 */
[----:B------:R-:W3:Y:S01]  /*bfa30*/  LDL.LU R241, [R1+0x298c] ;  /* 0x00298c0001f17983 */ /* 0x000ee20000300800 */
[----:B------:R-:W-:Y:S01]  /*bfa40*/  LOP3.LUT R44, R44, 0xfffff7ff, RZ, 0xc0, !PT ;  /* 0xfffff7ff2c2c7812 */ /* 0x000fe200078ec0ff */
[----:B------:R-:W-:Y:S01]  /*bfa50*/  IMAD.WIDE R4, R236, 0x4, R64 ;  /* 0x00000004ec047825 */ /* 0x000fe200078e0240 */
[----:B--2---:R-:W-:-:S02]  /*bfa60*/  LOP3.LUT P1, RZ, R144, 0x1000, RZ, 0xc0, !PT ;  /* 0x0000100090ff7812 */ /* 0x004fc4000782c0ff */
[----:B------:R-:W-:-:S11]  /*bfa70*/  LOP3.LUT P3, RZ, R144, 0x1, RZ, 0xc0, !PT ;  /* 0x0000000190ff7812 */ /* 0x000fd6000786c0ff */
        /* <DEDUP_REMOVED lines=12> */
[----:B----4-:R1:W-:Y:S04]  /*bfb40*/  @P3 STG.E desc[UR42][R4.64], R147 ;  /* 0x0000009304003986 */ /* 0x0103e8000c10192a */
[----:B-1----:R-:W2:Y:S04]  /*bfb50*/  LDL.LU R147, [R1+0x13e8] ;  /* 0x0013e80001937983 */ /* 0x002ea80000300800 */
[----:B------:R-:W4:Y:S04]  /*bfb60*/  LDL.LU R19, [R1+0x1188] ;  /* 0x0011880001137983 */ /* 0x000f280000300800 */
[----:B------:R-:W4:Y:S04]  /*bfb70*/  LDL.LU R233, [R1+0x1178] ;  /* 0x0011780001e97983 */ /* 0x000f280000300800 */
[----:B------:R-:W4:Y:S01]  /*bfb80*/  LDL.LU R237, [R1+0xe98] ;  /* 0x000e980001ed7983 */ /* 0x000f220000300800 */
[----:B------:R-:W-:Y:S01]  /*bfb90*/  LOP3.LUT R44, R44, 0xffff7fff, RZ, 0xc0, !PT ;  /* 0xffff7fff2c2c7812 */ /* 0x000fe200078ec0ff */
[----:B------:R-:W-:-:S03]  /*bfba0*/  IMAD.WIDE R4, R236, 0x4, R62 ;  /* 0x00000004ec047825 */ /* 0x000fc600078e023e */
[----:B------:R-:W-:Y:S02]  /*bfbb0*/  @P1 LOP3.LUT R44, R44, 0x8000, RZ, 0xfc, !PT ;  /* 0x000080002c2c1812 */ /* 0x000fe400078efcff */
[C---:B------:R-:W-:Y:S01]  /*bfbc0*/  LOP3.LUT P1, RZ, R144.reuse, 0x80, RZ, 0xc0, !PT ;  /* 0x0000008090ff7812 */ /* 0x040fe2000782c0ff */
[----:B---3--:R1:W-:Y:S01]  /*bfbd0*/  @P4 STG.E desc[UR42][R4.64], R245 ;  /* 0x000000f504004986 */ /* 0x0083e2000c10192a */
[----:B------:R-:W-:Y:S02]  /*bfbe0*/  LOP3.LUT P5, RZ, R144, 0x4, RZ, 0xc0, !PT ;  /* 0x0000000490ff7812 */ /* 0x000fe400078ac0ff */
[----:B------:R-:W-:Y:S01]  /*bfbf0*/  LOP3.LUT R44, R44, 0xfffeffff, RZ, 0xc0, !PT ;  /* 0xfffeffff2c2c7812 */ /* 0x000fe200078ec0ff */
[----:B-1----:R-:W3:Y:S01]  /*bfc00*/  LDL.LU R245, [R1+0xc78] ;  /* 0x000c780001f57983 */ /* 0x002ee20000300800 */
[----:B------:R-:W-:-:S07]  /*bfc10*/  IMAD.WIDE R4, R236, 0x4, R60 ;  /* 0x00000004ec047825 */ /* 0x000fce00078e023c */
[----:B------:R-:W-:Y:S02]  /*bfc20*/  @P1 LOP3.LUT R44, R44, 0x10000, RZ, 0xfc, !PT ;  /* 0x000100002c2c1812 */ /* 0x000fe400078efcff */
[C---:B------:R-:W-:Y:S02]  /*bfc30*/  LOP3.LUT P1, RZ, R144.reuse, 0x40, RZ, 0xc0, !PT ;  /* 0x0000004090ff7812 */ /* 0x040fe4000782c0ff */
[C---:B------:R-:W-:Y:S01]  /*bfc40*/  LOP3.LUT P6, RZ, R144.reuse, 0x8, RZ, 0xc0, !PT ;  /* 0x0000000890ff7812 */ /* 0x040fe200078cc0ff */
[----:B------:R1:W-:Y:S01]  /*bfc50*/  @P5 STG.E desc[UR42][R4.64], R232 ;  /* 0x000000e804005986 */ /* 0x0003e2000c10192a */
[----:B------:R-:W-:Y:S02]  /*bfc60*/  LOP3.LUT P0, RZ, R144, 0x10, RZ, 0xc0, !PT ;  /* 0x0000001090ff7812 */ /* 0x000fe4000780c0ff */
[----:B------:R-:W-:Y:S01]  /*bfc70*/  LOP3.LUT R44, R44, 0xfffdffff, RZ, 0xc0, !PT ;  /* 0xfffdffff2c2c7812 */ /* 0x000fe200078ec0ff */
[----:B-1----:R-:W3:Y:S01]  /*bfc80*/  LDL.LU R232, [R1+0x1bfc] ;  /* 0x001bfc0001e87983 */ /* 0x002ee20000300800 */
[----:B------:R-:W-:-:S03]  /*bfc90*/  IMAD.WIDE R4, R236, 0x4, R58 ;  /* 0x00000004ec047825 */ /* 0x000fc600078e023a */
[----:B------:R-:W3:Y:S02]  /*bfca0*/  LDL.LU R236, [R1+0x1bec] ;  /* 0x001bec0001ec7983 */ /* 0x000ee40000300800 */
[----:B------:R-:W-:Y:S02]  /*bfcb0*/  @P1 LOP3.LUT R44, R44, 0x20000, RZ, 0xfc, !PT ;  /* 0x000200002c2c1812 */ /* 0x000fe400078efcff */
[----:B------:R-:W-:Y:S01]  /*bfcc0*/  LOP3.LUT P1, RZ, R144, 0x20, RZ, 0xc0, !PT ;  /* 0x0000002090ff7812 */ /* 0x000fe2000782c0ff */
[----:B------:R1:W-:Y:S02]  /*bfcd0*/  @P6 STG.E desc[UR42][R4.64], R240 ;  /* 0x000000f004006986 */ /* 0x0003e4000c10192a */
[C---:B-1----:R-:W-:Y:S02]  /*bfce0*/  IMAD.WIDE R4, R241.reuse, 0x4, R72 ;  /* 0x00000004f1047825 */ /* 0x042fe400078e0248 */
[----:B------:R-:W3:Y:S04]  /*bfcf0*/  LDL.LU R240, [R1+0x1b7c] ;  /* 0x001b7c0001f07983 */ /* 0x000ee80000300800 */
[----:B------:R1:W-:Y:S04]  /*bfd00*/  @P0 STG.E desc[UR42][R4.64], R244 ;  /* 0x000000f404000986 */ /* 0x0003e8000c10192a */
[----:B-1----:R-:W3:Y:S01]  /*bfd10*/  LDL.LU R244, [R1+0x1b5c] ;  /* 0x001b5c0001f47983 */ /* 0x002ee20000300800 */
[----:B------:R-:W-:-:S05]  /*bfd20*/  IMAD.WIDE R4, R241, 0x4, R70 ;  /* 0x00000004f1047825 */ /* 0x000fca00078e0246 */
[----:B------:R1:W-:Y:S04]  /*bfd30*/  @P1 STG.E desc[UR42][R4.64], R26 ;  /* 0x0000001a04001986 */ /* 0x0003e8000c10192a */
[----:B-1----:R-:W3:Y:S01]  /*bfd40*/  LDL.LU R26, [R1+0x1b3c] ;  /* 0x001b3c00011a7983 */ /* 0x002ee20000300800 */
[----:B------:R-:W-:Y:S01]  /*bfd50*/  LOP3.LUT P1, RZ, R44, 0x20000, RZ, 0xc0, !PT ;  /* 0x000200002cff7812 */ /* 0x000fe2000782c0ff */
[----:B------:R-:W-:-:S12]  /*bfd60*/  IMAD.WIDE R4, R241, 0x4, R68 ;  /* 0x00000004f1047825 */ /* 0x000fd800078e0244 */
[----:B------:R1:W-:Y:S01]  /*bfd70*/  @P1 STG.E desc[UR42][R4.64], R146 ;  /* 0x0000009204001986 */ /* 0x0003e2000c10192a */
[----:B------:R-:W-:Y:S01]  /*bfd80*/  LOP3.LUT P1, RZ, R44, 0x10000, RZ, 0xc0, !PT ;  /* 0x000100002cff7812 */ /* 0x000fe2000782c0ff */
[----:B-1----:R-:W-:Y:S01]  /*bfd90*/  IMAD.WIDE R4, R241, 0x4, R66 ;  /* 0x00000004f1047825 */ /* 0x002fe200078e0242 */
[C---:B------:R-:W-:Y:S01]  /*bfda0*/  LOP3.LUT P2, RZ, R144.reuse, 0x2000, RZ, 0xc0, !PT ;  /* 0x0000200090ff7812 */ /* 0x040fe2000784c0ff */
[----:B------:R-:W3:Y:S01]  /*bfdb0*/  LDL.LU R146, [R1+0x1b2c] ;  /* 0x001b2c0001927983 */ /* 0x000ee20000300800 */
[C---:B------:R-:W-:Y:S02]  /*bfdc0*/  LOP3.LUT P3, RZ, R144.reuse, 0x4000, RZ, 0xc0, !PT ;  /* 0x0000400090ff7812 */ /* 0x040fe4000786c0ff */
[C---:B------:R-:W-:Y:S02]  /*bfdd0*/  LOP3.LUT P4, RZ, R144.reuse, 0x8000, RZ, 0xc0, !PT ;  /* 0x0000800090ff7812 */ /* 0x040fe4000788c0ff */
[----:B------:R-:W-:-:S05]  /*bfde0*/  LOP3.LUT P5, RZ, R144, 0x10000, RZ, 0xc0, !PT ;  /* 0x0001000090ff7812 */ /* 0x000fca00078ac0ff */
[----:B--2---:R1:W-:Y:S01]  /*bfdf0*/  @P1 STG.E desc[UR42][R4.64], R147 ;  /* 0x0000009304001986 */ /* 0x0043e2000c10192a */
[C---:B------:R-:W-:Y:S01]  /*bfe00*/  LOP3.LUT P1, RZ, R44.reuse, 0x8000, RZ, 0xc0, !PT ;  /* 0x000080002cff7812 */ /* 0x040fe2000782c0ff */
[C---:B-1----:R-:W-:Y:S02]  /*bfe10*/  IMAD.WIDE R4, R241.reuse, 0x4, R64 ;  /* 0x00000004f1047825 */ /* 0x042fe400078e0240 */
        /* <DEDUP_REMOVED lines=23> */
[----:B------:R-:W4:Y:S04]  /*bff90*/  LDL.LU R241, [R1+0x1b0c] ;  /* 0x001b0c0001f17983 */ /* 0x000f280000300800 */
[----:B------:R-:W3:Y:S04]  /*bffa0*/  LDL.LU R245, [R1+0x1a7c] ;  /* 0x001a7c0001f57983 */ /* 0x000ee80000300800 */
[----:B------:R-:W3:Y:S04]  /*bffb0*/  LDL.LU R232, [R1+0x18fc] ;  /* 0x0018fc0001e87983 */ /* 0x000ee80000300800 */
[----:B------:R-:W3:Y:S04]  /*bffc0*/  LDL.LU R236, [R1+0x167c] ;  /* 0x00167c0001ec7983 */ /* 0x000ee80000300800 */
[----:B------:R-:W3:Y:S01]  /*bffd0*/  LDL.LU R240, [R1+0x13ec] ;  /* 0x0013ec0001f07983 */ /* 0x000ee20000300800 */
[----:B------:R-:W-:-:S02]  /*bffe0*/  LOP3.LUT P6, RZ, R144, 0x20000, RZ, 0xc0, !PT ;  /* 0x0002000090ff7812 */ /* 0x000fc400078cc0ff */
[----:B------:R-:W-:Y:S01]  /*bfff0*/  LOP3.LUT P0, RZ, R144, 0x40000, RZ, 0xc0, !PT ;  /* 0x0004000090ff7812 */ /* 0x000fe2000780c0ff */
[C---:B------:R-:W-:Y:S01]  /*c0000*/  IMAD.WIDE R4, R27.reuse, 0x4, R62 ;  /* 0x000000041b047825 */ /* 0x040fe200078e023e */
[----:B------:R-:W3:Y:S09]  /*c0010*/  LDL.LU R244, [R1+0x118c] ;  /* 0x00118c0001f47983 */ /* 0x000ef20000300800 */
[----:B------:R1:W-:Y:S02]  /*c0020*/  @P6 STG.E desc[UR42][R4.64], R146 ;  /* 0x0000009204006986 */ /* 0x0003e4000c10192a */
[----:B-1----:R-:W-:-:S02]  /*c0030*/  IMAD.WIDE R4, R27, 0x4, R60 ;  /* 0x000000041b047825 */ /* 0x002fc400078e023c */
[----:B------:R-:W3:Y:S01]  /*c0040*/  LDL.LU R146, [R1+0x117c] ;  /* 0x00117c0001927983 */ /* 0x000ee20000300800 */
[C---:B------:R-:W-:Y:S02]  /*c0050*/  LOP3.LUT P1, RZ, R144.reuse, 0x80000, RZ, 0xc0, !PT ;  /* 0x0008000090ff7812 */ /* 0x040fe4000782c0ff */
[C---:B------:R-:W-:Y:S02]  /*c0060*/  LOP3.LUT P2, RZ, R144.reuse, 0x100000, RZ, 0xc0, !PT ;  /* 0x0010000090ff7812 */ /* 0x040fe4000784c0ff */
[C---:B------:R-:W-:Y:S02]  /*c0070*/  LOP3.LUT P3, RZ, R144.reuse, 0x200000, RZ, 0xc0, !PT ;  /* 0x0020000090ff7812 */ /* 0x040fe4000786c0ff */
[----:B------:R-:W-:Y:S01]  /*c0080*/  LOP3.LUT P4, RZ, R144, 0x400000, RZ, 0xc0, !PT ;  /* 0x0040000090ff7812 */ /* 0x000fe2000788c0ff */
[----:B--2---:R1:W-:Y:S04]  /*c0090*/  @P0 STG.E desc[UR42][R4.64], R147 ;  /* 0x0000009304000986 */ /* 0x0043e8000c10192a */
[----:B-1----:R-:W2:Y:S01]  /*c00a0*/  LDL.LU R147, [R1+0xe9c] ;  /* 0x000e9c0001937983 */ /* 0x002ea20000300800 */
[----:B------:R-:W-:-:S03]  /*c00b0*/  IMAD.WIDE R4, R27, 0x4, R58 ;  /* 0x000000041b047825 */ /* 0x000fc600078e023a */
[----:B------:R-:W2:Y:S04]  /*c00c0*/  LDL.LU R27, [R1+0xc7c] ;  /* 0x000c7c00011b7983 */ /* 0x000ea80000300800 */
[----:B------:R-:W2:Y:S04]  /*c00d0*/  LDL.LU R243, [R1+0x2998] ;  /* 0x0029980001f37983 */ /* 0x000ea80000300800 */
[----:B------:R-:W2:Y:S04]  /*c00e0*/  LDL.LU R242, [R1+0x1cd0] ;  /* 0x001cd00001f27983 */ /* 0x000ea80000300800 */
[----:B----4-:R3:W-:Y:S02]  /*c00f0*/  @P1 STG.E desc[UR42][R4.64], R241 ;  /* 0x000000f104001986 */ /* 0x0107e4000c10192a */
[----:B---3--:R-:W-:-:S05]  /*c0100*/  IMAD.WIDE R4, R26, 0x4, R72 ;  /* 0x000000041a047825 */ /* 0x008fca00078e0248 */
[----:B------:R1:W-:Y:S02]  /*c0110*/  @P2 STG.E desc[UR42][R4.64], R245 ;  /* 0x000000f504002986 */ /* 0x0003e4000c10192a */
[----:B-1----:R-:W-:-:S05]  /*c0120*/  IMAD.WIDE R4, R26, 0x4, R70 ;  /* 0x000000041a047825 */ /* 0x002fca00078e0246 */
[----:B------:R1:W-:Y:S02]  /*c0130*/  @P3 STG.E desc[UR42][R4.64], R232 ;  /* 0x000000e804003986 */ /* 0x0003e4000c10192a */
[----:B-1----:R-:W-:-:S05]  /*c0140*/  IMAD.WIDE R4, R26, 0x4, R68 ;  /* 0x000000041a047825 */ /* 0x002fca00078e0244 */
[----:B------:R1:W-:Y:S04]  /*c0150*/  @P4 STG.E desc[UR42][R4.64], R236 ;  /* 0x000000ec04004986 */ /* 0x0003e8000c10192a */
[----:B-1----:R-:W3:Y:S01]  /*c0160*/  LDL.LU R236, [R1+0x1cc0] ;  /* 0x001cc00001ec7983 */ /* 0x002ee20000300800 */
[C---:B------:R-:W-:Y:S02]  /*c0170*/  LOP3.LUT P5, RZ, R144.reuse, 0x1000000, RZ, 0xc0, !PT ;  /* 0x0100000090ff7812 */ /* 0x040fe400078ac0ff */
[----:B------:R-:W-:Y:S02]  /*c0180*/  LOP3.LUT P0, RZ, R144, 0x80000000, RZ, 0xc0, !PT ;  /* 0x8000000090ff7812 */ /* 0x000fe4000780c0ff */
[----:B------:R-:W-:Y:S01]  /*c0190*/  LOP3.LUT R44, R44, 0xfffffbff, RZ, 0xc0, !PT ;  /* 0xfffffbff2c2c7812 */ /* 0x000fe200078ec0ff */
[----:B------:R-:W-:Y:S01]  /*c01a0*/  IMAD.WIDE R4, R26, 0x4, R66 ;  /* 0x000000041a047825 */ /* 0x000fe200078e0242 */
[----:B------:R-:W-:Y:S01]  /*c01b0*/  LOP3.LUT P6, RZ, R144, 0x2000000, RZ, 0xc0, !PT ;  /* 0x0200000090ff7812 */ /* 0x000fe200078cc0ff */
[----:B------:R-:W4:Y:S04]  /*c01c0*/  LDL.LU R247, [R1+0x1cf0] ;  /* 0x001cf00001f77983 */ /* 0x000f280000300800 */
[----:B------:R-:W4:Y:S04]  /*c01d0*/  LDL R232, [R1+0x2e1c] ;  /* 0x002e1c0001e87983 */ /* 0x000f280000100800 */
[----:B------:R-:W4:Y:S04]  /*c01e0*/  LDL.LU R145, [R1+0x1cb0] ;  /* 0x001cb00001917983 */ /* 0x000f280000300800 */
[----:B------:R-:W4:Y:S01]  /*c01f0*/  LDL.LU R246, [R1+0x1c30] ;  /* 0x001c300001f67983 */ /* 0x000f220000300800 */
[----:B------:R-:W-:-:S04]  /*c0200*/  @P5 LOP3.LUT R44, R44, 0x400, RZ, 0xfc, !PT ;  /* 0x000004002c2c5812 */ /* 0x000fc800078efcff */
[----:B------:R-:W-:-:S04]  /*c0210*/  LOP3.LUT R44, R44, 0xffffffdf, RZ, 0xc0, !PT ;  /* 0xffffffdf2c2c7812 */ /* 0x000fc800078ec0ff */
        /* <DEDUP_REMOVED lines=12> */
[----:B------:R-:W-:Y:S01]  /*c02e0*/  LOP3.LUT R44, R44, 0xfffffdff, RZ, 0xc0, !PT ;  /* 0xfffffdff2c2c7812 */ /* 0x000fe200078ec0ff */
[----:B------:R1:W-:Y:S10]  /*c02f0*/  @P5 STG.E desc[UR42][R4.64], R240 ;  /* 0x000000f004005986 */ /* 0x0003f4000c10192a */
[----:B------:R-:W-:-:S04]  /*c0300*/  @P0 LOP3.LUT R44, R44, 0x200, RZ, 0xfc, !PT ;  /* 0x000002002c2c0812 */ /* 0x000fc800078efcff */
[----:B------:R-:W-:Y:S01]  /*c0310*/  LOP3.LUT P5, RZ, R44, 0x400, RZ, 0xc0, !PT ;  /* 0x000004002cff7812 */ /* 0x000fe200078ac0ff */
[----:B-1----:R-:W-:Y:S01]  /*c0320*/  IMAD.WIDE R4, R26, 0x4, R64 ;  /* 0x000000041a047825 */ /* 0x002fe200078e0240 */
[----:B------:R-:W-:-:S11]  /*c0330*/  LOP3.LUT P0, RZ, R144, 0x4000000, RZ, 0xc0, !PT ;  /* 0x0400000090ff7812 */ /* 0x000fd6000780c0ff */
[----:B------:R1:W-:Y:S02]  /*c0340*/  @P5 STG.E desc[UR42][R4.64], R244 ;  /* 0x000000f404005986 */ /* 0x0003e4000c10192a */
[----:B-1----:R-:W-:-:S05]  /*c0350*/  IMAD.WIDE R4, R26, 0x4, R62 ;  /* 0x000000041a047825 */ /* 0x002fca00078e023e */
[----:B------:R1:W-:Y:S02]  /*c0360*/  @P6 STG.E desc[UR42][R4.64], R146 ;  /* 0x0000009204006986 */ /* 0x0003e4000c10192a */
[----:B-1----:R-:W-:-:S05]  /*c0370*/  IMAD.WIDE R4, R26, 0x4, R60 ;  /* 0x000000041a047825 */ /* 0x002fca00078e023c */
[----:B--2---:R1:W-:Y:S01]  /*c0380*/  @P0 STG.E desc[UR42][R4.64], R147 ;  /* 0x0000009304000986 */ /* 0x0043e2000c10192a */
[----:B------:R-:W-:Y:S01]  /*c0390*/  LOP3.LUT P0, RZ, R44, 0x200, RZ, 0xc0, !PT ;  /* 0x000002002cff7812 */ /* 0x000fe2000780c0ff */
[----:B-1----:R-:W-:-:S12]  /*c03a0*/  IMAD.WIDE R4, R26, 0x4, R58 ;  /* 0x000000041a047825 */ /* 0x002fd800078e023a */
[----:B------:R1:W-:Y:S01]  /*c03b0*/  @P0 STG.E desc[UR42][R4.64], R27 ;  /* 0x0000001b04000986 */ /* 0x0003e2000c10192a */
[----:B------:R-:W-:Y:S02]  /*c03c0*/  LOP3.LUT P0, RZ, R44, 0x100, RZ, 0xc0, !PT ;  /* 0x000001002cff7812 */ /* 0x000fe4000780c0ff */
[C---:B------:R-:W-:Y:S02]  /*c03d0*/  LOP3.LUT P5, RZ, R3.reuse, 0x2000000, RZ, 0xc0, !PT ;  /* 0x0200000003ff7812 */ /* 0x040fe400078ac0ff */
[----:B------:R-:W-:Y:S02]  /*c03e0*/  LOP3.LUT P6, RZ, R3, 0x4000000, RZ, 0xc0, !PT ;  /* 0x0400000003ff7812 */ /* 0x000fe400078cc0ff */
[----:B------:R-:W2:Y:S04]  /*c03f0*/  LDL.LU R3, [R1+0x3a58] ;  /* 0x003a580001037983 */ /* 0x000ea80000300800 */
[----:B------:R-:W2:Y:S04]  /*c0400*/  LDL.LU R238, [R1+0x1ce0] ;  /* 0x001ce00001ee7983 */ /* 0x000ea80000300800 */
[----:B------:R-:W2:Y:S01]  /*c0410*/  LDL.LU R233, [R1+0x1c20] ;  /* 0x001c200001e97983 */ /* 0x000ea20000300800 */
[----:B-1----:R-:W-:-:S03]  /*c0420*/  IMAD.WIDE R4, R243, 0x4, R72 ;  /* 0x00000004f3047825 */ /* 0x002fc600078e0248 */
[----:B------:R-:W2:Y:S04]  /*c0430*/  LDL.LU R27, [R1+0x1c00] ;  /* 0x001c0000011b7983 */ /* 0x000ea80000300800 */
[----:B------:R-:W2:Y:S04]  /*c0440*/  LDL.LU R19, [R1+0x299c] ;  /* 0x00299c0001137983 */ /* 0x000ea80000300800 */
[----:B------:R-:W2:Y:S04]  /*c0450*/  LDL.LU R237, [R1+0x29a0] ;  /* 0x0029a00001ed7983 */ /* 0x000ea80000300800 */
[----:B------:R-:W2:Y:S04]  /*c0460*/  LDL R241, [R1+0x2e14] ;  /* 0x002e140001f17983 */ /* 0x000ea80000100800 */
[----:B------:R1:W-:Y:S01]  /*c0470*/  @P0 STG.E desc[UR42][R4.64], R242 ;  /* 0x000000f204000986 */ /* 0x0003e2000c10192a */
[----:B------:R-:W-:-:S03]  /*c0480*/  LOP3.LUT P0, RZ, R44, 0x80, RZ, 0xc0, !PT ;  /* 0x000000802cff7812 */ /* 0x000fc6000780c0ff */
[----:B------:R-:W2:Y:S04]  /*c0490*/  LDL R245, [R1+0x2e18] ;  /* 0x002e180001f57983 */ /* 0x000ea80000100800 */
[----:B------:R-:W2:Y:S04]  /*c04a0*/  LDL R240, [R1+0x2e20] ;  /* 0x002e200001f07983 */ /* 0x000ea80000100800 */
[----:B------:R-:W2:Y:S04]  /*c04b0*/  LDL R244, [R1+0x2e24] ;  /* 0x002e240001f47983 */ /* 0x000ea80000100800 */
[----:B------:R-:W2:Y:S04]  /*c04c0*/  LDL R146, [R1+0x2e28] ;  /* 0x002e280001927983 */ /* 0x000ea80000100800 */
[----:B------:R-:W2:Y:S04]  /*c04d0*/  LDL R147, [R1+0x2e30] ;  /* 0x002e300001937983 */ /* 0x000ea80000100800 */
[----:B------:R-:W2:Y:S04]  /*c04e0*/  LDL R26, [R1+0x2e2c] ;  /* 0x002e2c00011a7983 */ /* 0x000ea80000100800 */
[----:B------:R-:W2:Y:S01]  /*c04f0*/  LDL.LU R234, [R1+0x1b90] ;  /* 0x001b900001ea7983 */ /* 0x000ea20000300800 */
[----:B-1----:R-:W-:-:S03]  /*c0500*/  IMAD.WIDE R4, R243, 0x4, R70 ;  /* 0x00000004f3047825 */ /* 0x002fc600078e0246 */
[----:B------:R-:W2:Y:S04]  /*c0510*/  LDL.LU R242, [R1+0x1970] ;  /* 0x0019700001f27983 */ /* 0x000ea80000300800 */
[----:B---3--:R1:W-:Y:S04]  /*c0520*/  @P0 STG.E desc[UR42][R4.64], R236 ;  /* 0x000000ec04000986 */ /* 0x0083e8000c10192a */
[----:B-1----:R-:W3:Y:S01]  /*c0530*/  LDL.LU R236, [R1+0x1640] ;  /* 0x0016400001ec7983 */ /* 0x002ee20000300800 */
[C---:B------:R-:W-:Y:S01]  /*c0540*/  LOP3.LUT P0, RZ, R44.reuse, 0x40, RZ, 0xc0, !PT ;  /* 0x000000402cff7812 */ /* 0x040fe2000780c0ff */
[----:B------:R-:W-:Y:S01]  /*c0550*/  IMAD.WIDE R4, R243, 0x4, R68 ;  /* 0x00000004f3047825 */ /* 0x000fe200078e0244 */
[----:B------:R-:W-:-:S02]  /*c0560*/  LOP3.LUT P1, RZ, R44, 0x1, RZ, 0xc0, !PT ;  /* 0x000000012cff7812 */ /* 0x000fc4000782c0ff */
[C---:B------:R-:W-:Y:S02]  /*c0570*/  LOP3.LUT P2, RZ, R44.reuse, 0x2, RZ, 0xc0, !PT ;  /* 0x000000022cff7812 */ /* 0x040fe4000784c0ff */
[----:B------:R-:W-:-:S07]  /*c0580*/  LOP3.LUT P3, RZ, R44, 0x4, RZ, 0xc0, !PT ;  /* 0x000000042cff7812 */ /* 0x000fce000786c0ff */
[----:B----4-:R1:W-:Y:S01]  /*c0590*/  @P0 STG.E desc[UR42][R4.64], R247 ;  /* 0x000000f704000986 */ /* 0x0103e2000c10192a */
[C---:B------:R-:W-:Y:S01]  /*c05a0*/  LOP3.LUT P0, RZ, R44.reuse, 0x20, RZ, 0xc0, !PT ;  /* 0x000000202cff7812 */ /* 0x040fe2000780c0ff */
[----:B------:R-:W-:Y:S01]  /*c05b0*/  IMAD.WIDE R6, R243, 0x4, R64 ;  /* 0x00000004f3067825 */ /* 0x000fe200078e0240 */
[----:B------:R-:W-:-:S03]  /*c05c0*/  LOP3.LUT P4, RZ, R44, 0x8, RZ, 0xc0, !PT ;  /* 0x000000082cff7812 */ /* 0x000fc6000788c0ff */
[C---:B-1----:R-:W-:Y:S01]  /*c05d0*/  IMAD.WIDE R4, R243.reuse, 0x4, R66 ;  /* 0x00000004f3047825 */ /* 0x042fe200078e0242 */
[----:B------:R-:W4:Y:S07]  /*c05e0*/  LDL.LU R247, [R1+0x13c0] ;  /* 0x0013c00001f77983 */ /* 0x000f2e0000300800 */
[----:B------:R1:W-:Y:S04]  /*c05f0*/  @P0 STG.E desc[UR42][R4.64], R145 ;  /* 0x0000009104000986 */ /* 0x0003e8000c10192a */
[----:B------:R1:W-:Y:S01]  /*c0600*/  @P1 STG.E desc[UR42][R6.64], R246 ;  /* 0x000000f606001986 */ /* 0x0003e2000c10192a */
[----:B------:R-:W-:Y:S01]  /*c0610*/  LOP3.LUT P0, RZ, R44, 0x10, RZ, 0xc0, !PT ;  /* 0x000000102cff7812 */ /* 0x000fe2000780c0ff */
[----:B------:R-:W-:-:S04]  /*c0620*/  IMAD.WIDE R8, R243, 0x4, R58 ;  /* 0x00000004f3087825 */ /* 0x000fc800078e023a */
[----:B-1----:R-:W-:-:S04]  /*c0630*/  IMAD.WIDE R4, R243, 0x4, R62 ;  /* 0x00000004f3047825 */ /* 0x002fc800078e023e */
[----:B------:R-:W-:Y:S01]  /*c0640*/  IMAD.WIDE R6, R243, 0x4, R60 ;  /* 0x00000004f3067825 */ /* 0x000fe200078e023c */
[----:B------:R-:W4:Y:S04]  /*c0650*/  LDL.LU R145, [R1+0x13a0] ;  /* 0x0013a00001917983 */ /* 0x000f280000300800 */
[----:B------:R-:W4:Y:S04]  /*c0660*/  LDL.LU R246, [R1+0x1160] ;  /* 0x0011600001f67983 */ /* 0x000f280000300800 */
[----:B--2---:R-:W-:Y:S04]  /*c0670*/  @P2 STG.E desc[UR42][R4.64], R238 ;  /* 0x000000ee04002986 */ /* 0x004fe8000c10192a */
[----:B------:R1:W-:Y:S01]  /*c0680*/  @P3 STG.E desc[UR42][R6.64], R233 ;  /* 0x000000e906003986 */ /* 0x0003e2000c10192a */
[----:B------:R-:W-:-:S03]  /*c0690*/  ISETP.LT.AND P1, PT, R232, R3, !P0 ;  /* 0x00000003e800720c */ /* 0x000fc60004721270 */
[----:B-1----:R-:W2:Y:S04]  /*c06a0*/  LDL.LU R233, [R1+0xe60] ;  /* 0x000e600001e97983 */ /* 0x002ea80000300800 */
[----:B------:R1:W-:Y:S01]  /*c06b0*/  @P4 STG.E desc[UR42][R8.64], R27 ;  /* 0x0000001b08004986 */ /* 0x0003e2000c10192a */
[----:B------:R-:W-:-:S04]  /*c06c0*/  IMAD.WIDE R4, R19, 0x4, R72 ;  /* 0x0000000413047825 */ /* 0x000fc800078e0248 */
[C---:B------:R-:W-:Y:S01]  /*c06d0*/  IMAD.WIDE R6, R19.reuse, 0x4, R70 ;  /* 0x0000000413067825 */ /* 0x040fe200078e0246 */
[----:B------:R-:W-:Y:S04]  /*c06e0*/  @P5 STG.E desc[UR42][R4.64], R234 ;  /* 0x000000ea04005986 */ /* 0x000fe8000c10192a */
[----:B-1----:R-:W2:Y:S01]  /*c06f0*/  LDL.LU R27, [R1+0xc60] ;  /* 0x000c6000011b7983 */ /* 0x002ea20000300800 */
[----:B------:R-:W-:-:S03]  /*c0700*/  IMAD.WIDE R8, R19, 0x4, R68 ;  /* 0x0000000413087825 */ /* 0x000fc600078e0244 */
[----:B------:R-:W2:Y:S04]  /*c0710*/  LDL.LU R238, [R1+0x1cd4] ;  /* 0x001cd40001ee7983 */ /* 0x000ea80000300800 */
[----:B------:R-:W-:Y:S04]  /*c0720*/  @P6 STG.E desc[UR42][R6.64], R242 ;  /* 0x000000f206006986 */ /* 0x000fe8000c10192a */
[----:B---3--:R1:W-:Y:S04]  /*c0730*/  @P1 STG.E desc[UR42][R8.64], R236 ;  /* 0x000000ec08001986 */ /* 0x0083e8000c10192a */
[----:B-1----:R-:W3:Y:S01]  /*c0740*/  LDL.LU R236, [R1+0x1cc4] ;  /* 0x001cc40001ec7983 */ /* 0x002ee20000300800 */
[----:B------:R-:W-:-:S02]  /*c0750*/  ISETP.LT.AND P3, PT, R240, UR4, !P0 ;  /* 0x00000004f0007c0c */ /* 0x000fc4000c761270 */
[----:B------:R-:W-:Y:S02]  /*c0760*/  ISETP.LT.AND P4, PT, R244, UR4, !P0 ;  /* 0x00000004f4007c0c */ /* 0x000fe4000c781270 */
[----:B------:R-:W-:Y:S02]  /*c0770*/  ISETP.LT.AND P5, PT, R146, UR4, !P0 ;  /* 0x0000000492007c0c */ /* 0x000fe4000c7a1270 */
[----:B------:R-:W-:Y:S01]  /*c0780*/  ISETP.LT.AND P1, PT, R147, UR4, !P0 ;  /* 0x0000000493007c0c */ /* 0x000fe2000c721270 */
[----:B------:R-:W-:-:S04]  /*c0790*/  IMAD.WIDE R6, R19, 0x4, R66 ;  /* 0x0000000413067825 */ /* 0x000fc800078e0242 */
[----:B------:R-:W-:Y:S02]  /*c07a0*/  VIADD R0, R115, 0xc2 ;  /* 0x000000c273007836 */ /* 0x000fe40000000000 */
[C---:B------:R-:W-:Y:S01]  /*c07b0*/  IMAD.WIDE R8, R19.reuse, 0x4, R64 ;  /* 0x0000000413087825 */ /* 0x040fe200078e0240 */
[----:B------:R-:W3:Y:S03]  /*c07c0*/  LDL.LU R234, [R1+0x1cf4] ;  /* 0x001cf40001ea7983 */ /* 0x000ee60000300800 */
[----:B------:R-:W-:Y:S01]  /*c07d0*/  IMAD.WIDE R4, R19, 0x4, R62 ;  /* 0x0000000413047825 */ /* 0x000fe200078e023e */
[----:B------:R-:W3:Y:S01]  /*c07e0*/  LDL.LU R242, [R1+0x1cb4] ;  /* 0x001cb40001f27983 */ /* 0x000ee20000300800 */
[----:B------:R-:W-:Y:S02]  /*c07f0*/  ISETP.LT.AND P0, PT, R26, UR4, !P0 ;  /* 0x000000041a007c0c */ /* 0x000fe4000c701270 */
[----:B------:R-:W-:Y:S01]  /*c0800*/  ISETP.GE.AND P2, PT, R0, UR5, PT ;  /* 0x0000000500007c0c */ /* 0x000fe2000bf46270 */
[----:B----4-:R1:W-:Y:S03]  /*c0810*/  @P3 STG.E desc[UR42][R6.64], R247 ;  /* 0x000000f706003986 */ /* 0x0103e6000c10192a */
[----:B------:R-:W-:-:S02]  /*c0820*/  ISETP.LT.AND P6, PT, R241, UR4, !P2 ;  /* 0x00000004f1007c0c */ /* 0x000fc4000d7c1270 */
[----:B------:R-:W-:Y:S01]  /*c0830*/  ISETP.LT.AND P3, PT, R245, UR4, !P2 ;  /* 0x00000004f5007c0c */ /* 0x000fe2000d761270 */
[C---:B-1----:R-:W-:Y:S01]  /*c0840*/  IMAD.WIDE R6, R19.reuse, 0x4, R60 ;  /* 0x0000000413067825 */ /* 0x042fe200078e023c */
[----:B------:R-:W-:Y:S04]  /*c0850*/  @P4 STG.E desc[UR42][R8.64], R145 ;  /* 0x0000009108004986 */ /* 0x000fe8000c10192a */
[----:B------:R1:W-:Y:S04]  /*c0860*/  @P5 STG.E desc[UR42][R4.64], R246 ;  /* 0x000000f604005986 */ /* 0x0003e8000c10192a */
[----:B-1----:R-:W4:Y:S01]  /*c0870*/  LDL.LU R246, [R1+0x1c34] ;  /* 0x001c340001f67983 */ /* 0x002f220000300800 */
[----:B------:R-:W-:-:S03]  /*c0880*/  IMAD.WIDE R4, R19, 0x4, R58 ;  /* 0x0000000413047825 */ /* 0x000fc600078e023a */
[----:B------:R-:W4:Y:S01]  /*c0890*/  LDL.LU R19, [R1+0x1ce4] ;  /* 0x001ce40001137983 */ /* 0x000f220000300800 */
[----:B------:R-:W-:-:S03]  /*c08a0*/  IMAD.WIDE R8, R237, 0x4, R72 ;  /* 0x00000004ed087825 */ /* 0x000fc600078e0248 */
[----:B--2---:R1:W-:Y:S04]  /*c08b0*/  @P1 STG.E desc[UR42][R6.64], R233 ;  /* 0x000000e906001986 */ /* 0x0043e8000c10192a */
[----:B-1----:R-:W2:Y:S04]  /*c08c0*/  LDL.LU R233, [R1+0x1c24] ;  /* 0x001c240001e97983 */ /* 0x002ea80000300800 */
[----:B------:R1:W-:Y:S01]  /*c08d0*/  @P0 STG.E desc[UR42][R4.64], R27 ;  /* 0x0000001b04000986 */ /* 0x0003e2000c10192a */
[----:B------:R-:W-:-:S03]  /*c08e0*/  IMAD.WIDE R6, R237, 0x4, R70 ;  /* 0x00000004ed067825 */ /* 0x000fc600078e0246 */
[----:B------:R1:W-:Y:S04]  /*c08f0*/  @P6 STG.E desc[UR42][R8.64], R238 ;  /* 0x000000ee08006986 */ /* 0x0003e8000c10192a */
[----:B-1----:R-:W2:Y:S04]  /*c0900*/  LDL.LU R27, [R1+0x29a4] ;  /* 0x0029a400011b7983 */ /* 0x002ea80000300800 */
[----:B------:R-:W2:Y:S04]  /*c0910*/  LDL.LU R145, [R1+0x1c04] ;  /* 0x001c040001917983 */ /* 0x000ea80000300800 */
[----:B------:R-:W2:Y:S04]  /*c0920*/  LDL.LU R238, [R1+0x1b94] ;  /* 0x001b940001ee7983 */ /* 0x000ea80000300800 */
[----:B---3--:R1:W-:Y:S04]  /*c0930*/  @P3 STG.E desc[UR42][R6.64], R236 ;  /* 0x000000ec06003986 */ /* 0x0083e8000c10192a */
[----:B-1----:R-:W3:Y:S01]  /*c0940*/  LDL.LU R236, [R1+0x1974] ;  /* 0x0019740001ec7983 */ /* 0x002ee20000300800 */
[----:B------:R-:W-:-:S02]  /*c0950*/  ISETP.LT.AND P1, PT, R232, UR4, !P2 ;  /* 0x00000004e8007c0c */ /* 0x000fc4000d721270 */
[----:B------:R-:W-:Y:S02]  /*c0960*/  ISETP.LT.AND P0, PT, R240, UR4, !P2 ;  /* 0x00000004f0007c0c */ /* 0x000fe4000d701270 */
[----:B------:R-:W-:Y:S02]  /*c0970*/  ISETP.LT.AND P4, PT, R244, UR4, !P2 ;  /* 0x00000004f4007c0c */ /* 0x000fe4000d781270 */
[----:B------:R-:W-:Y:S01]  /*c0980*/  ISETP.LT.AND P5, PT, R146, UR4, !P2 ;  /* 0x0000000492007c0c */ /* 0x000fe2000d7a1270 */
[----:B------:R-:W-:Y:S01]  /*c0990*/  IMAD.WIDE R8, R237, 0x4, R68 ;  /* 0x00000004ed087825 */ /* 0x000fe200078e0244 */
[----:B------:R-:W-:-:S03]  /*c09a0*/  ISETP.LT.AND P6, PT, R147, UR4, !P2 ;  /* 0x0000000493007c0c */ /* 0x000fc6000d7c1270 */
[----:B------:R-:W-:-:S04]  /*c09b0*/  IMAD.WIDE R4, R237, 0x4, R66 ;  /* 0x00000004ed047825 */ /* 0x000fc800078e0242 */
[----:B------:R-:W-:Y:S02]  /*c09c0*/  VIADD R0, R115, 0xc3 ;  /* 0x000000c373007836 */ /* 0x000fe40000000000 */
[----:B------:R-:W-:Y:S01]  /*c09d0*/  IMAD.WIDE R6, R237, 0x4, R64 ;  /* 0x00000004ed067825 */ /* 0x000fe200078e0240 */
[----:B------:R-:W3:Y:S04]  /*c09e0*/  LDL.LU R243, [R1+0x1644] ;  /* 0x0016440001f37983 */ /* 0x000ee80000300800 */
[----:B------:R-:W3:Y:S04]  /*c09f0*/  LDL.LU R247, [R1+0x13c4] ;  /* 0x0013c40001f77983 */ /* 0x000ee80000300800 */
[----:B------:R1:W-:Y:S04]  /*c0a00*/  @P1 STG.E desc[UR42][R8.64], R234 ;  /* 0x000000ea08001986 */ /* 0x0003e8000c10192a */
[----:B------:R4:W-:Y:S01]  /*c0a10*/  @P0 STG.E desc[UR42][R4.64], R242 ;  /* 0x000000f204000986 */ /* 0x0009e2000c10192a */
[----:B------:R-:W-:-:S02]  /*c0a20*/  ISETP.GE.AND P3, PT, R0, UR5, PT ;  /* 0x0000000500007c0c */ /* 0x000fc4000bf66270 */
[----:B------:R-:W-:Y:S02]  /*c0a30*/  ISETP.LT.AND P2, PT, R26, UR4, !P2 ;  /* 0x000000041a007c0c */ /* 0x000fe4000d741270 */
[----:B------:R-:W-:Y:S01]  /*c0a40*/  ISETP.LT.AND P0, PT, R241, UR4, !P3 ;  /* 0x00000004f1007c0c */ /* 0x000fe2000df01270 */
[----:B-1----:R-:W-:-:S04]  /*c0a50*/  IMAD.WIDE R8, R237, 0x4, R60 ;  /* 0x00000004ed087825 */ /* 0x002fc800078e023c */
[----:B----4-:R-:W-:Y:S01]  /*c0a60*/  IMAD.WIDE R4, R237, 0x4, R62 ;  /* 0x00000004ed047825 */ /* 0x010fe200078e023e */
[----:B------:R-:W4:Y:S04]  /*c0a70*/  LDL.LU R242, [R1+0x13a4] ;  /* 0x0013a40001f27983 */ /* 0x000f280000300800 */
[----:B------:R-:W4:Y:S01]  /*c0a80*/  LDL.LU R234, [R1+0x1164] ;  /* 0x0011640001ea7983 */ /* 0x000f220000300800 */
[----:B------:R-:W-:-:S03]  /*c0a90*/  ISETP.LT.AND P1, PT, R245, UR4, !P3 ;  /* 0x00000004f5007c0c */ /* 0x000fc6000df21270 */
[----:B------:R1:W-:Y:S04]  /*c0aa0*/  @P4 STG.E desc[UR42][R6.64], R246 ;  /* 0x000000f606004986 */ /* 0x0003e8000c10192a */
[----:B------:R-:W-:Y:S01]  /*c0ab0*/  @P5 STG.E desc[UR42][R4.64], R19 ;  /* 0x0000001304005986 */ /* 0x000fe2000c10192a */
[----:B-1----:R-:W-:-:S03]  /*c0ac0*/  IMAD.WIDE R6, R237, 0x4, R58 ;  /* 0x00000004ed067825 */ /* 0x002fc600078e023a */
[----:B--2---:R1:W-:Y:S04]  /*c0ad0*/  @P6 STG.E desc[UR42][R8.64], R233 ;  /* 0x000000e908006986 */ /* 0x0043e8000c10192a */
[----:B-1----:R-:W2:Y:S04]  /*c0ae0*/  LDL.LU R233, [R1+0xe64] ;  /* 0x000e640001e97983 */ /* 0x002ea80000300800 */
[----:B------:R-:W2:Y:S04]  /*c0af0*/  LDL.LU R246, [R1+0xc64] ;  /* 0x000c640001f67983 */ /* 0x000ea80000300800 */
[----:B------:R-:W2:Y:S01]  /*c0b00*/  LDL.LU R19, [R1+0x29a8] ;  /* 0x0029a80001137983 */ /* 0x000ea20000300800 */
[----:B------:R-:W-:-:S04]  /*c0b10*/  IMAD.WIDE R8, R27, 0x4, R72 ;  /* 0x000000041b087825 */ /* 0x000fc800078e0248 */
[----:B------:R-:W-:Y:S01]  /*c0b20*/  IMAD.WIDE R4, R27, 0x4, R70 ;  /* 0x000000041b047825 */ /* 0x000fe200078e0246 */
[----:B------:R-:W2:Y:S04]  /*c0b30*/  LDL.LU R237, [R1+0x29ac] ;  /* 0x0029ac0001ed7983 */ /* 0x000ea80000300800 */
[----:B------:R1:W-:Y:S04]  /*c0b40*/  @P2 STG.E desc[UR42][R6.64], R145 ;  /* 0x0000009106002986 */ /* 0x0003e8000c10192a */
[----:B------:R1:W-:Y:S04]  /*c0b50*/  @P0 STG.E desc[UR42][R8.64], R238 ;  /* 0x000000ee08000986 */ /* 0x0003e8000c10192a */
[----:B-1----:R-:W2:Y:S04]  /*c0b60*/  LDL.LU R145, [R1+0x1cd8] ;  /* 0x001cd80001917983 */ /* 0x002ea80000300800 */
        /* <DEDUP_REMOVED lines=10> */
[----:B------:R-:W-:-:S04]  /*c0c10*/  IMAD.WIDE R8, R27, 0x4, R64 ;  /* 0x000000041b087825 */ /* 0x000fc800078e0240 */
[----:B------:R-:W-:Y:S01]  /*c0c20*/  VIADD R0, R115, 0xc4 ;  /* 0x000000c473007836 */ /* 0x000fe20000000000 */
[----:B------:R-:W-:Y:S01]  /*c0c30*/  ISETP.LT.AND P3, PT, R26, UR4, !P3 ;  /* 0x000000041a007c0c */ /* 0x000fe2000df61270 */
[----:B------:R1:W-:Y:S04]  /*c0c40*/  @P4 STG.E desc[UR42][R6.64], R243 ;  /* 0x000000f306004986 */ /* 0x0003e8000c10192a */
[----:B------:R1:W-:Y:S04]  /*c0c50*/  @P5 STG.E desc[UR42][R4.64], R247 ;  /* 0x000000f704005986 */ /* 0x0003e8000c10192a */
[----:B----4-:R4:W-:Y:S01]  /*c0c60*/  @P6 STG.E desc[UR42][R8.64], R242 ;  /* 0x000000f208006986 */ /* 0x0109e2000c10192a */
[----:B------:R-:W-:-:S04]  /*c0c70*/  ISETP.GE.AND P2, PT, R0, UR5, PT ;  /* 0x0000000500007c0c */ /* 0x000fc8000bf46270 */
[----:B------:R-:W-:Y:S01]  /*c0c80*/  ISETP.LT.AND P5, PT, R241, UR4, !P2 ;  /* 0x00000004f1007c0c */ /* 0x000fe2000d7a1270 */
[C---:B-1----:R-:W-:Y:S01]  /*c0c90*/  IMAD.WIDE R6, R27.reuse, 0x4, R60 ;  /* 0x000000041b067825 */ /* 0x042fe200078e023c */
[----:B------:R-:W3:Y:S03]  /*c0ca0*/  LDL.LU R247, [R1+0x1cb8] ;  /* 0x001cb80001f77983 */ /* 0x000ee60000300800 */
[C---:B------:R-:W-:Y:S01]  /*c0cb0*/  IMAD.WIDE R4, R27.reuse, 0x4, R62 ;  /* 0x000000041b047825 */ /* 0x040fe200078e023e */
[----:B----4-:R-:W4:Y:S03]  /*c0cc0*/  LDL.LU R242, [R1+0x1c38] ;  /* 0x001c380001f27983 */ /* 0x010f260000300800 */
[----:B------:R-:W-:Y:S02]  /*c0cd0*/  IMAD.WIDE R8, R27, 0x4, R58 ;  /* 0x000000041b087825 */ /* 0x000fe400078e023a */
[----:B------:R-:W4:Y:S04]  /*c0ce0*/  LDL.LU R27, [R1+0x1ce8] ;  /* 0x001ce800011b7983 */ /* 0x000f280000300800 */
[----:B------:R1:W-:Y:S01]  /*c0cf0*/  @P0 STG.E desc[UR42][R4.64], R234 ;  /* 0x000000ea04000986 */ /* 0x0003e2000c10192a */
[----:B------:R-:W-:-:S02]  /*c0d00*/  ISETP.LT.AND P6, PT, R245, UR4, !P2 ;  /* 0x00000004f5007c0c */ /* 0x000fc4000d7c1270 */
[----:B------:R-:W-:Y:S01]  /*c0d10*/  ISETP.LT.AND P4, PT, R232, UR4, !P2 ;  /* 0x00000004e8007c0c */ /* 0x000fe2000d781270 */
[----:B--2---:R2:W-:Y:S04]  /*c0d20*/  @P1 STG.E desc[UR42][R6.64], R233 ;  /* 0x000000e906001986 */ /* 0x0045e8000c10192a */
[----:B------:R2:W-:Y:S01]  /*c0d30*/  @P3 STG.E desc[UR42][R8.64], R246 ;  /* 0x000000f608003986 */ /* 0x0005e2000c10192a */
[----:B-1----:R-:W-:-:S03]  /*c0d40*/  IMAD.WIDE R4, R19, 0x4, R72 ;  /* 0x0000000413047825 */ /* 0x002fc600078e0248 */
[----:B--2---:R-:W2:Y:S04]  /*c0d50*/  LDL.LU R233, [R1+0x1c28] ;  /* 0x001c280001e97983 */ /* 0x004ea80000300800 */
[----:B------:R-:W2:Y:S01]  /*c0d60*/  LDL.LU R234, [R1+0x1c08] ;  /* 0x001c080001ea7983 */ /* 0x000ea20000300800 */
[----:B------:R-:W-:-:S03]  /*c0d70*/  IMAD.WIDE R6, R19, 0x4, R70 ;  /* 0x0000000413067825 */ /* 0x000fc600078e0246 */
[----:B------:R-:W2:Y:S01]  /*c0d80*/  LDL.LU R246, [R1+0x1b98] ;  /* 0x001b980001f67983 */ /* 0x000ea20000300800 */
[----:B------:R-:W-:-:S03]  /*c0d90*/  IMAD.WIDE R8, R19, 0x4, R68 ;  /* 0x0000000413087825 */ /* 0x000fc600078e0244 */
[----:B------:R-:W-:Y:S04]  /*c0da0*/  @P5 STG.E desc[UR42][R4.64], R145 ;  /* 0x0000009104005986 */ /* 0x000fe8000c10192a */
[----:B------:R1:W-:Y:S04]  /*c0db0*/  @P6 STG.E desc[UR42][R6.64], R238 ;  /* 0x000000ee06006986 */ /* 0x0003e8000c10192a */
[----:B-1----:R-:W2:Y:S04]  /*c0dc0*/  LDL.LU R238, [R1+0x1978] ;  /* 0x0019780001ee7983 */ /* 0x002ea80000300800 */
[----:B------:R-:W2:Y:S04]  /*c0dd0*/  LDL.LU R145, [R1+0x1648] ;  /* 0x0016480001917983 */ /* 0x000ea80000300800 */
[----:B---3--:R1:W-:Y:S04]  /*c0de0*/  @P4 STG.E desc[UR42][R8.64], R236 ;  /* 0x000000ec08004986 */ /* 0x0083e8000c10192a */
[----:B-1----:R-:W3:Y:S01]  /*c0df0*/  LDL.LU R236, [R1+0x13c8] ;  /* 0x0013c80001ec7983 */ /* 0x002ee20000300800 */
[----:B------:R-:W-:-:S02]  /*c0e00*/  ISETP.LT.AND P1, PT, R240, UR4, !P2 ;  /* 0x00000004f0007c0c */ /* 0x000fc4000d721270 */
[----:B------:R-:W-:Y:S02]  /*c0e10*/  ISETP.LT.AND P3, PT, R244, UR4, !P2 ;  /* 0x00000004f4007c0c */ /* 0x000fe4000d761270 */
[----:B------:R-:W-:Y:S01]  /*c0e20*/  ISETP.LT.AND P5, PT, R146, UR4, !P2 ;  /* 0x0000000492007c0c */ /* 0x000fe2000d7a1270 */
[----:B------:R-:W-:Y:S01]  /*c0e30*/  VIADD R0, R115, 0xc5 ;  /* 0x000000c573007836 */ /* 0x000fe20000000000 */
[----:B------:R-:W-:Y:S01]  /*c0e40*/  ISETP.LT.AND P4, PT, R147, UR4, !P2 ;  /* 0x0000000493007c0c */ /* 0x000fe2000d781270 */
[----:B------:R-:W-:Y:S01]  /*c0e50*/  IMAD.WIDE R6, R19, 0x4, R66 ;  /* 0x0000000413067825 */ /* 0x000fe200078e0242 */
[----:B------:R-:W-:-:S03]  /*c0e60*/  ISETP.LT.AND P2, PT, R26, UR4, !P2 ;  /* 0x000000041a007c0c */ /* 0x000fc6000d741270 */
[----:B------:R-:W-:-:S04]  /*c0e70*/  IMAD.WIDE R8, R19, 0x4, R64 ;  /* 0x0000000413087825 */ /* 0x000fc800078e0240 */
[----:B------:R-:W-:Y:S01]  /*c0e80*/  IMAD.WIDE R4, R19, 0x4, R62 ;  /* 0x0000000413047825 */ /* 0x000fe200078e023e */
[----:B------:R-:W-:Y:S01]  /*c0e90*/  ISETP.GE.AND P0, PT, R0, UR5, PT ;  /* 0x0000000500007c0c */ /* 0x000fe2000bf06270 */
[----:B------:R1:W-:Y:S04]  /*c0ea0*/  @P1 STG.E desc[UR42][R6.64], R247 ;  /* 0x000000f706001986 */ /* 0x0003e8000c10192a */
[----:B----4-:R-:W-:Y:S01]  /*c0eb0*/  @P3 STG.E desc[UR42][R8.64], R242 ;  /* 0x000000f208003986 */ /* 0x010fe2000c10192a */
[----:B------:R-:W-:-:S03]  /*c0ec0*/  ISETP.LT.AND P6, PT, R241, UR4, !P0 ;  /* 0x00000004f1007c0c */ /* 0x000fc6000c7c1270 */
[----:B------:R4:W-:Y:S01]  /*c0ed0*/  @P5 STG.E desc[UR42][R4.64], R27 ;  /* 0x0000001b04005986 */ /* 0x0009e2000c10192a */
[----:B------:R-:W-:Y:S01]  /*c0ee0*/  ISETP.LT.AND P1, PT, R245, UR4, !P0 ;  /* 0x00000004f5007c0c */ /* 0x000fe2000c721270 */
[----:B-1----:R-:W-:-:S04]  /*c0ef0*/  IMAD.WIDE R6, R19, 0x4, R60 ;  /* 0x0000000413067825 */ /* 0x002fc800078e023c */
[----:B----4-:R-:W-:Y:S01]  /*c0f00*/  IMAD.WIDE R4, R19, 0x4, R58 ;  /* 0x0000000413047825 */ /* 0x010fe200078e023a */
[----:B------:R-:W4:Y:S04]  /*c0f10*/  LDL.LU R27, [R1+0x13a8] ;  /* 0x0013a800011b7983 */ /* 0x000f280000300800 */
[----:B------:R-:W4:Y:S01]  /*c0f20*/  LDL.LU R242, [R1+0x1168] ;  /* 0x0011680001f27983 */ /* 0x000f220000300800 */
[----:B------:R-:W-:Y:S01]  /*c0f30*/  ISETP.LT.AND P3, PT, R232, UR4, !P0 ;  /* 0x00000004e8007c0c */ /* 0x000fe2000c761270 */
[----:B------:R-:W-:Y:S02]  /*c0f40*/  IMAD.WIDE R8, R237, 0x4, R72 ;  /* 0x00000004ed087825 */ /* 0x000fe400078e0248 */
[----:B--2---:R1:W-:Y:S04]  /*c0f50*/  @P4 STG.E desc[UR42][R6.64], R233 ;  /* 0x000000e906004986 */ /* 0x0043e8000c10192a */
[----:B------:R-:W-:Y:S01]  /*c0f60*/  @P2 STG.E desc[UR42][R4.64], R234 ;  /* 0x000000ea04002986 */ /* 0x000fe2000c10192a */
[----:B------:R-:W-:-:S03]  /*c0f70*/  ISETP.LT.AND P2, PT, R240, UR4, !P0 ;  /* 0x00000004f0007c0c */ /* 0x000fc6000c741270 */
[----:B------:R2:W-:Y:S04]  /*c0f80*/  @P6 STG.E desc[UR42][R8.64], R246 ;  /* 0x000000f608006986 */ /* 0x0005e8000c10192a */
[----:B-1----:R-:W4:Y:S01]  /*c0f90*/  LDL.LU R233, [R1+0xe68] ;  /* 0x000e680001e97983 */ /* 0x002f220000300800 */
[----:B------:R-:W-:-:S03]  /*c0fa0*/  IMAD.WIDE R6, R237, 0x4, R70 ;  /* 0x00000004ed067825 */ /* 0x000fc600078e0246 */
[----:B------:R-:W4:Y:S01]  /*c0fb0*/  LDL.LU R19, [R1+0x29b0] ;  /* 0x0029b00001137983 */ /* 0x000f220000300800 */
[----:B--2---:R-:W-:-:S03]  /*c0fc0*/  IMAD.WIDE R8, R237, 0x4, R68 ;  /* 0x00000004ed087825 */ /* 0x004fc600078e0244 */
[----:B------:R-:W2:Y:S01]  /*c0fd0*/  LDL.LU R246, [R1+0xc68] ;  /* 0x000c680001f67983 */ /* 0x000ea20000300800 */
[----:B------:R-:W-:-:S03]  /*c0fe0*/  IMAD.WIDE R4, R237, 0x4, R66 ;  /* 0x00000004ed047825 */ /* 0x000fc600078e0242 */
[----:B------:R1:W-:Y:S04]  /*c0ff0*/  @P1 STG.E desc[UR42][R6.64], R238 ;  /* 0x000000ee06001986 */ /* 0x0003e8000c10192a */
[----:B------:R-:W2:Y:S04]  /*c1000*/  LDL.LU R234, [R1+0x1cdc] ;  /* 0x001cdc0001ea7983 */ /* 0x000ea80000300800 */
[----:B------:R-:W-:Y:S04]  /*c1010*/  @P3 STG.E desc[UR42][R8.64], R145 ;  /* 0x0000009108003986 */ /* 0x000fe8000c10192a */
[----:B-1----:R-:W2:Y:S04]  /*c1020*/  LDL.LU R238, [R1+0x1ccc] ;  /* 0x001ccc0001ee7983 */ /* 0x002ea80000300800 */
[----:B---3--:R1:W-:Y:S04]  /*c1030*/  @P2 STG.E desc[UR42][R4.64], R236 ;  /* 0x000000ec04002986 */ /* 0x0083e8000c10192a */
[----:B-1----:R-:W3:Y:S01]  /*c1040*/  LDL.LU R236, [R1+0x1cfc] ;  /* 0x001cfc0001ec7983 */ /* 0x002ee20000300800 */
[----:B------:R-:W-:-:S02]  /*c1050*/  ISETP.LT.AND P6, PT, R244, UR4, !P0 ;  /* 0x00000004f4007c0c */ /* 0x000fc4000c7c1270 */
[----:B------:R-:W-:Y:S02]  /*c1060*/  ISETP.LT.AND P4, PT, R146, UR4, !P0 ;  /* 0x0000000492007c0c */ /* 0x000fe4000c781270 */
[----:B------:R-:W-:Y:S01]  /*c1070*/  ISETP.LT.AND P5, PT, R147, UR4, !P0 ;  /* 0x0000000493007c0c */ /* 0x000fe2000c7a1270 */
[----:B------:R-:W-:Y:S02]  /*c1080*/  VIADD R0, R115, 0xc6 ;  /* 0x000000c673007836 */ /* 0x000fe40000000000 */
[----:B------:R-:W-:-:S04]  /*c1090*/  IMAD.WIDE R6, R237, 0x4, R64 ;  /* 0x00000004ed067825 */ /* 0x000fc800078e0240 */
[----:B------:R-:W-:-:S04]  /*c10a0*/  IMAD.WIDE R4, R237, 0x4, R62 ;  /* 0x00000004ed047825 */ /* 0x000fc800078e023e */
[----:B------:R-:W-:Y:S01]  /*c10b0*/  IMAD.WIDE R8, R237, 0x4, R60 ;  /* 0x00000004ed087825 */ /* 0x000fe200078e023c */
[----:B------:R-:W-:Y:S02]  /*c10c0*/  ISETP.LT.AND P0, PT, R26, UR4, !P0 ;  /* 0x000000041a007c0c */ /* 0x000fe4000c701270 */
[----:B------:R-:W-:Y:S01]  /*c10d0*/  ISETP.GE.AND P1, PT, R0, UR5, PT ;  /* 0x0000000500007c0c */ /* 0x000fe2000bf26270 */
[----:B------:R-:W3:Y:S03]  /*c10e0*/  LDL.LU R145, [R1+0x1cbc] ;  /* 0x001cbc0001917983 */ /* 0x000ee60000300800 */
[----:B------:R-:W-:Y:S02]  /*c10f0*/  ISETP.LT.AND P2, PT, R241, UR4, !P1 ;  /* 0x00000004f1007c0c */ /* 0x000fe4000cf41270 */
[----:B------:R-:W-:Y:S01]  /*c1100*/  ISETP.LT.AND P3, PT, R245, UR4, !P1 ;  /* 0x00000004f5007c0c */ /* 0x000fe2000cf61270 */
[----:B----4-:R1:W-:Y:S04]  /*c1110*/  @P6 STG.E desc[UR42][R6.64], R27 ;  /* 0x0000001b06006986 */ /* 0x0103e8000c10192a */
[----:B------:R4:W-:Y:S04]  /*c1120*/  @P4 STG.E desc[UR42][R4.64], R242 ;  /* 0x000000f204004986 */ /* 0x0009e8000c10192a */
[----:B-1----:R-:W3:Y:S01]  /*c1130*/  LDL.LU R27, [R1+0x1c3c] ;  /* 0x001c3c00011b7983 */ /* 0x002ee20000300800 */
[----:B----4-:R-:W-:-:S03]  /*c1140*/  IMAD.WIDE R4, R237, 0x4, R58 ;  /* 0x00000004ed047825 */ /* 0x010fc600078e023a */
[----:B------:R-:W4:Y:S04]  /*c1150*/  LDL.LU R242, [R1+0x1cec] ;  /* 0x001cec0001f27983 */ /* 0x000f280000300800 */
[----:B------:R-:W4:Y:S04]  /*c1160*/  LDL.LU R237, [R1+0x1c2c] ;  /* 0x001c2c0001ed7983 */ /* 0x000f280000300800 */
[----:B------:R1:W-:Y:S01]  /*c1170*/  @P5 STG.E desc[UR42][R8.64], R233 ;  /* 0x000000e908005986 */ /* 0x0003e2000c10192a */
[----:B------:R-:W-:Y:S01]  /*c1180*/  ISETP.LT.AND P5, PT, R232, UR4, !P1 ;  /* 0x00000004e8007c0c */ /* 0x000fe2000cfa1270 */
[----:B------:R-:W-:-:S02]  /*c1190*/  IMAD.WIDE R6, R19, 0x4, R70 ;  /* 0x0000000413067825 */ /* 0x000fc400078e0246 */
[----:B--2---:R2:W-:Y:S02]  /*c11a0*/  @P0 STG.E desc[UR42][R4.64], R246 ;  /* 0x000000f604000986 */ /* 0x0045e4000c10192a */
[C---:B-1----:R-:W-:Y:S02]  /*c11b0*/  IMAD.WIDE R8, R19.reuse, 0x4, R72 ;  /* 0x0000000413087825 */ /* 0x042fe400078e0248 */
[----:B------:R-:W4:Y:S04]  /*c11c0*/  LDL.LU R233, [R1+0x29b4] ;  /* 0x0029b40001e97983 */ /* 0x000f280000300800 */
[----:B--2---:R-:W2:Y:S01]  /*c11d0*/  LDL.LU R246, [R1+0x1c0c] ;  /* 0x001c0c0001f67983 */ /* 0x004ea20000300800 */
[----:B------:R-:W-:-:S03]  /*c11e0*/  IMAD.WIDE R4, R19, 0x4, R68 ;  /* 0x0000000413047825 */ /* 0x000fc600078e0244 */
[----:B------:R1:W-:Y:S04]  /*c11f0*/  @P2 STG.E desc[UR42][R8.64], R234 ;  /* 0x000000ea08002986 */ /* 0x0003e8000c10192a */
[----:B------:R1:W-:Y:S04]  /*c1200*/  @P3 STG.E desc[UR42][R6.64], R238 ;  /* 0x000000ee06003986 */ /* 0x0003e8000c10192a */
[----:B-1----:R-:W2:Y:S04]  /*c1210*/  LDL.LU R234, [R1+0x1b9c] ;  /* 0x001b9c0001ea7983 */ /* 0x002ea80000300800 */
[----:B------:R-:W2:Y:S04]  /*c1220*/  LDL.LU R238, [R1+0x197c] ;  /* 0x00197c0001ee7983 */ /* 0x000ea80000300800 */
[----:B---3--:R1:W-:Y:S04]  /*c1230*/  @P5 STG.E desc[UR42][R4.64], R236 ;  /* 0x000000ec04005986 */ /* 0x0083e8000c10192a */
[----:B-1----:R-:W3:Y:S01]  /*c1240*/  LDL.LU R236, [R1+0x164c] ;  /* 0x00164c0001ec7983 */ /* 0x002ee20000300800 */
[----:B------:R-:W-:-:S02]  /*c1250*/  ISETP.LT.AND P4, PT, R240, UR4, !P1 ;  /* 0x00000004f0007c0c */ /* 0x000fc4000cf81270 */
[----:B------:R-:W-:Y:S01]  /*c1260*/  ISETP.LT.AND P6, PT, R244, UR4, !P1 ;  /* 0x00000004f4007c0c */ /* 0x000fe2000cfc1270 */
[----:B------:R-:W-:Y:S02]  /*c1270*/  VIADD R0, R115, 0xc7 ;  /* 0x000000c773007836 */ /* 0x000fe40000000000 */
[----:B------:R-:W-:-:S04]  /*c1280*/  IMAD.WIDE R6, R19, 0x4, R66 ;  /* 0x0000000413067825 */ /* 0x000fc800078e0242 */
[----:B------:R-:W-:Y:S01]  /*c1290*/  IMAD.WIDE R8, R19, 0x4, R64 ;  /* 0x0000000413087825 */ /* 0x000fe200078e0240 */
[----:B------:R-:W-:Y:S02]  /*c12a0*/  ISETP.LT.AND P2, PT, R146, UR4, !P1 ;  /* 0x0000000492007c0c */ /* 0x000fe4000cf41270 */
[----:B------:R-:W-:Y:S02]  /*c12b0*/  ISETP.LT.AND P3, PT, R147, UR4, !P1 ;  /* 0x0000000493007c0c */ /* 0x000fe4000cf61270 */
[----:B------:R-:W-:Y:S02]  /*c12c0*/  ISETP.GE.AND P0, PT, R0, UR5, PT ;  /* 0x0000000500007c0c */ /* 0x000fe4000bf06270 */
[----:B------:R-:W-:Y:S01]  /*c12d0*/  ISETP.LT.AND P1, PT, R26, UR4, !P1 ;  /* 0x000000041a007c0c */ /* 0x000fe2000cf21270 */
[----:B------:R-:W3:Y:S01]  /*c12e0*/  LDL.LU R247, [R1+0x13cc] ;  /* 0x0013cc0001f77983 */ /* 0x000ee20000300800 */
[----:B------:R-:W-:-:S03]  /*c12f0*/  IMAD.WIDE R4, R19, 0x4, R62 ;  /* 0x0000000413047825 */ /* 0x000fc600078e023e */
[----:B------:R1:W-:Y:S01]  /*c1300*/  @P4 STG.E desc[UR42][R6.64], R145 ;  /* 0x0000009106004986 */ /* 0x0003e2000c10192a */
[----:B------:R-:W-:Y:S02]  /*c1310*/  ISETP.LT.AND P4, PT, R241, UR4, !P0 ;  /* 0x00000004f1007c0c */ /* 0x000fe4000c781270 */
[----:B------:R-:W-:Y:S01]  /*c1320*/  ISETP.LT.AND P5, PT, R232, UR4, !P0 ;  /* 0x00000004e8007c0c */ /* 0x000fe2000c7a1270 */
[----:B------:R1:W-:Y:S01]  /*c1330*/  @P6 STG.E desc[UR42][R8.64], R27 ;  /* 0x0000001b08006986 */ /* 0x0003e2000c10192a */
[----:B------:R-:W-:-:S03]  /*c1340*/  ISETP.LT.AND P6, PT, R245, UR4, !P0 ;  /* 0x00000004f5007c0c */ /* 0x000fc6000c7c1270 */
[----:B-1----:R-:W3:Y:S01]  /*c1350*/  LDL.LU R145, [R1+0x13ac] ;  /* 0x0013ac0001917983 */ /* 0x002ee20000300800 */
[----:B------:R-:W-:-:S03]  /*c1360*/  IMAD.WIDE R6, R19, 0x4, R60 ;  /* 0x0000000413067825 */ /* 0x000fc600078e023c */
[----:B------:R-:W3:Y:S01]  /*c1370*/  LDL.LU R27, [R1+0x29b8] ;  /* 0x0029b800011b7983 */ /* 0x000ee20000300800 */
[----:B------:R-:W-:-:S03]  /*c1380*/  IMAD.WIDE R8, R19, 0x4, R58 ;  /* 0x0000000413087825 */ /* 0x000fc600078e023a */
[----:B------:R-:W3:Y:S04]  /*c1390*/  LDL.LU R19, [R1+0x116c] ;  /* 0x00116c0001137983 */ /* 0x000ee80000300800 */
[----:B----4-:R-:W-:Y:S04]  /*c13a0*/  @P2 STG.E desc[UR42][R4.64], R242 ;  /* 0x000000f204002986 */ /* 0x010fe8000c10192a */
[----:B------:R1:W-:Y:S04]  /*c13b0*/  @P3 STG.E desc[UR42][R6.64], R237 ;  /* 0x000000ed06003986 */ /* 0x0003e8000c10192a */
[----:B-1----:R-:W4:Y:S01]  /*c13c0*/  LDL.LU R237, [R1+0xe6c] ;  /* 0x000e6c0001ed7983 */ /* 0x002f220000300800 */
[----:B------:R-:W-:-:S03]  /*c13d0*/  IMAD.WIDE R4, R233, 0x4, R72 ;  /* 0x00000004e9047825 */ /* 0x000fc600078e0248 */
[----:B--2---:R1:W-:Y:S01]  /*c13e0*/  @P1 STG.E desc[UR42][R8.64], R246 ;  /* 0x000000f608001986 */ /* 0x0043e2000c10192a */
[----:B------:R-:W-:-:S03]  /*c13f0*/  IMAD.WIDE R6, R233, 0x4, R70 ;  /* 0x00000004e9067825 */ /* 0x000fc600078e0246 */
[----:B-1----:R-:W2:Y:S01]  /*c1400*/  LDL.LU R246, [R1+0xc6c] ;  /* 0x000c6c0001f67983 */ /* 0x002ea20000300800 */
[----:B------:R-:W-:-:S03]  /*c1410*/  IMAD.WIDE R8, R233, 0x4, R68 ;  /* 0x00000004e9087825 */ /* 0x000fc600078e0244 */
[----:B------:R-:W-:Y:S04]  /*c1420*/  @P4 STG.E desc[UR42][R4.64], R234 ;  /* 0x000000ea04004986 */ /* 0x000fe8000c10192a */
[----:B------:R-:W-:Y:S04]  /*c1430*/  @P6 STG.E desc[UR42][R6.64], R238 ;  /* 0x000000ee06006986 */ /* 0x000fe8000c10192a */
[----:B------:R-:W2:Y:S04]  /*c1440*/  LDL.LU R242, [R1+0x1d30] ;  /* 0x001d300001f27983 */ /* 0x000ea80000300800 */
[----:B---3--:R1:W-:Y:S04]  /*c1450*/  @P5 STG.E desc[UR42][R8.64], R236 ;  /* 0x000000ec08005986 */ /* 0x0083e8000c10192a */
[----:B-1----:R-:W3:Y:S01]  /*c1460*/  LDL.LU R236, [R1+0x1d80] ;  /* 0x001d800001ec7983 */ /* 0x002ee20000300800 */
[----:B------:R-:W-:-:S02]  /*c1470*/  ISETP.LT.AND P3, PT, R240, UR4, !P0 ;  /* 0x00000004f0007c0c */ /* 0x000fc4000c761270 */
[----:B------:R-:W-:Y:S02]  /*c1480*/  ISETP.LT.AND P1, PT, R244, UR4, !P0 ;  /* 0x00000004f4007c0c */ /* 0x000fe4000c721270 */
[----:B------:R-:W-:Y:S01]  /*c1490*/  ISETP.LT.AND P4, PT, R146, UR4, !P0 ;  /* 0x0000000492007c0c */ /* 0x000fe2000c781270 */
[----:B------:R-:W-:Y:S02]  /*c14a0*/  VIADD R0, R115, 0xc8 ;  /* 0x000000c873007836 */ /* 0x000fe40000000000 */
[----:B------:R-:W-:-:S04]  /*c14b0*/  IMAD.WIDE R6, R233, 0x4, R66 ;  /* 0x00000004e9067825 */ /* 0x000fc800078e0242 */
[C---:B------:R-:W-:Y:S01]  /*c14c0*/  IMAD.WIDE R8, R233.reuse, 0x4, R64 ;  /* 0x00000004e9087825 */ /* 0x040fe200078e0240 */
[----:B------:R-:W3:Y:S03]  /*c14d0*/  LDL.LU R234, [R1+0x1d60] ;  /* 0x001d600001ea7983 */ /* 0x000ee60000300800 */
[----:B------:R-:W-:Y:S01]  /*c14e0*/  IMAD.WIDE R4, R233, 0x4, R62 ;  /* 0x00000004e9047825 */ /* 0x000fe200078e023e */
[----:B------:R-:W3:Y:S01]  /*c14f0*/  LDL.LU R238, [R1+0x1d50] ;  /* 0x001d500001ee7983 */ /* 0x000ee20000300800 */
[----:B------:R-:W-:Y:S02]  /*c1500*/  ISETP.LT.AND P5, PT, R147, UR4, !P0 ;  /* 0x0000000493007c0c */ /* 0x000fe4000c7a1270 */
[----:B------:R-:W-:Y:S02]  /*c1510*/  ISETP.LT.AND P0, PT, R26, UR4, !P0 ;  /* 0x000000041a007c0c */ /* 0x000fe4000c701270 */
[----:B------:R-:W-:Y:S01]  /*c1520*/  ISETP.GE.AND P2, PT, R0, UR5, PT ;  /* 0x0000000500007c0c */ /* 0x000fe2000bf46270 */
[----:B------:R1:W-:Y:S04]  /*c1530*/  @P3 STG.E desc[UR42][R6.64], R247 ;  /* 0x000000f706003986 */ /* 0x0003e8000c10192a */
[----:B------:R-:W-:Y:S01]  /*c1540*/  @P1 STG.E desc[UR42][R8.64], R145 ;  /* 0x0000009108001986 */ /* 0x000fe2000c10192a */
[----:B------:R-:W-:-:S02]  /*c1550*/  ISETP.LT.AND P6, PT, R241, UR4, !P2 ;  /* 0x00000004f1007c0c */ /* 0x000fc4000d7c1270 */
[----:B------:R-:W-:Y:S01]  /*c1560*/  ISETP.LT.AND P1, PT, R245, UR4, !P2 ;  /* 0x00000004f5007c0c */ /* 0x000fe2000d721270 */
[----:B------:R4:W-:Y:S01]  /*c1570*/  @P4 STG.E desc[UR42][R4.64], R19 ;  /* 0x0000001304004986 */ /* 0x0009e2000c10192a */
[----:B-1----:R-:W-:-:S03]  /*c1580*/  IMAD.WIDE R6, R233, 0x4, R60 ;  /* 0x00000004e9067825 */ /* 0x002fc600078e023c */
[----:B----4-:R-:W4:Y:S01]  /*c1590*/  LDL.LU R19, [R1+0x1d70] ;  /* 0x001d700001137983 */ /* 0x010f220000300800 */
[----:B------:R-:W-:-:S03]  /*c15a0*/  IMAD.WIDE R4, R233, 0x4, R58 ;  /* 0x00000004e9047825 */ /* 0x000fc600078e023a */
[----:B------:R-:W4:Y:S04]  /*c15b0*/  LDL.LU R233, [R1+0x1d40] ;  /* 0x001d400001e97983 */ /* 0x000f280000300800 */
[----:B------:R1:W-:Y:S01]  /*c15c0*/  @P5 STG.E desc[UR42][R6.64], R237 ;  /* 0x000000ed06005986 */ /* 0x0003e2000c10192a */
[----:B------:R-:W-:-:S03]  /*c15d0*/  IMAD.WIDE R8, R27, 0x4, R72 ;  /* 0x000000041b087825 */ /* 0x000fc600078e0248 */
[----:B-1----:R-:W4:Y:S01]  /*c15e0*/  LDL.LU R237, [R1+0x1d10] ;  /* 0x001d100001ed7983 */ /* 0x002f220000300800 */
[----:B------:R-:W-:-:S03]  /*c15f0*/  IMAD.WIDE R6, R27, 0x4, R70 ;  /* 0x000000041b067825 */ /* 0x000fc600078e0246 */
[----:B--2---:R1:W-:Y:S04]  /*c1600*/  @P0 STG.E desc[UR42][R4.64], R246 ;  /* 0x000000f604000986 */ /* 0x0043e8000c10192a */
[----:B------:R2:W-:Y:S04]  /*c1610*/  @P6 STG.E desc[UR42][R8.64], R242 ;  /* 0x000000f208006986 */ /* 0x0005e8000c10192a */
[----:B-1----:R-:W4:Y:S04]  /*c1620*/  LDL.LU R246, [R1+0x29bc] ;  /* 0x0029bc0001f67983 */ /* 0x002f280000300800 */
[----:B------:R-:W4:Y:S04]  /*c1630*/  LDL.LU R145, [R1+0x1d00] ;  /* 0x001d000001917983 */ /* 0x000f280000300800 */
[----:B--2---:R-:W2:Y:S04]  /*c1640*/  LDL.LU R242, [R1+0x1ca0] ;  /* 0x001ca00001f27983 */ /* 0x004ea80000300800 */
[----:B---3--:R1:W-:Y:S04]  /*c1650*/  @P1 STG.E desc[UR42][R6.64], R236 ;  /* 0x000000ec06001986 */ /* 0x0083e8000c10192a */
[----:B-1----:R-:W3:Y:S01]  /*c1660*/  LDL.LU R236, [R1+0x1bd0] ;  /* 0x001bd00001ec7983 */ /* 0x002ee20000300800 */
[----:B------:R-:W-:-:S02]  /*c1670*/  ISETP.LT.AND P3, PT, R232, UR4, !P2 ;  /* 0x00000004e8007c0c */ /* 0x000fc4000d761270 */
[----:B------:R-:W-:Y:S02]  /*c1680*/  ISETP.LT.AND P0, PT, R240, UR4, !P2 ;  /* 0x00000004f0007c0c */ /* 0x000fe4000d701270 */
[----:B------:R-:W-:Y:S02]  /*c1690*/  ISETP.LT.AND P5, PT, R244, UR4, !P2 ;  /* 0x00000004f4007c0c */ /* 0x000fe4000d7a1270 */
[----:B------:R-:W-:Y:S01]  /*c16a0*/  ISETP.LT.AND P6, PT, R146, UR4, !P2 ;  /* 0x0000000492007c0c */ /* 0x000fe2000d7c1270 */
[----:B------:R-:W-:-:S04]  /*c16b0*/  IMAD.WIDE R8, R27, 0x4, R68 ;  /* 0x000000041b087825 */ /* 0x000fc800078e0244 */
[----:B------:R-:W-:-:S04]  /*c16c0*/  IMAD.WIDE R4, R27, 0x4, R66 ;  /* 0x000000041b047825 */ /* 0x000fc800078e0242 */
[----:B------:R-:W-:Y:S01]  /*c16d0*/  VIADD R0, R115, 0xc9 ;  /* 0x000000c973007836 */ /* 0x000fe20000000000 */
[----:B------:R-:W3:Y:S01]  /*c16e0*/  LDL.LU R243, [R1+0x1960] ;  /* 0x0019600001f37983 */ /* 0x000ee20000300800 */
[----:B------:R-:W-:-:S03]  /*c16f0*/  IMAD.WIDE R6, R27, 0x4, R64 ;  /* 0x000000041b067825 */ /* 0x000fc600078e0240 */
[----:B------:R-:W3:Y:S01]  /*c1700*/  LDL.LU R247, [R1+0x15e0] ;  /* 0x0015e00001f77983 */ /* 0x000ee20000300800 */
[----:B------:R-:W-:-:S03]  /*c1710*/  ISETP.LT.AND P4, PT, R147, UR4, !P2 ;  /* 0x0000000493007c0c */ /* 0x000fc6000d781270 */
[----:B------:R1:W-:Y:S04]  /*c1720*/  @P3 STG.E desc[UR42][R8.64], R234 ;  /* 0x000000ea08003986 */ /* 0x0003e8000c10192a */
[----:B------:R1:W-:Y:S01]  /*c1730*/  @P0 STG.E desc[UR42][R4.64], R238 ;  /* 0x000000ee04000986 */ /* 0x0003e2000c10192a */
[----:B------:R-:W-:Y:S02]  /*c1740*/  ISETP.GE.AND P1, PT, R0, UR5, PT ;  /* 0x0000000500007c0c */ /* 0x000fe4000bf26270 */
[----:B------:R-:W-:Y:S02]  /*c1750*/  ISETP.LT.AND P2, PT, R26, UR4, !P2 ;  /* 0x000000041a007c0c */ /* 0x000fe4000d741270 */
[----:B------:R-:W-:Y:S01]  /*c1760*/  ISETP.LT.AND P0, PT, R241, UR4, !P1 ;  /* 0x00000004f1007c0c */ /* 0x000fe2000cf01270 */
[----:B----4-:R4:W-:Y:S04]  /*c1770*/  @P5 STG.E desc[UR42][R6.64], R19 ;  /* 0x0000001306005986 */ /* 0x0109e8000c10192a */
[----:B-1----:R-:W3:Y:S04]  /*c1780*/  LDL.LU R234, [R1+0x15d0] ;  /* 0x0015d00001ea7983 */ /* 0x002ee80000300800 */
[----:B------:R-:W3:Y:S01]  /*c1790*/  LDL.LU R238, [R1+0x1390] ;  /* 0x0013900001ee7983 */ /* 0x000ee20000300800 */
[----:B------:R-:W-:Y:S01]  /*c17a0*/  IMAD.WIDE R4, R27, 0x4, R62 ;  /* 0x000000041b047825 */ /* 0x000fe200078e023e */
[----:B------:R-:W-:-:S03]  /*c17b0*/  ISETP.LT.AND P3, PT, R245, UR4, !P1 ;  /* 0x00000004f5007c0c */ /* 0x000fc6000cf61270 */
[C---:B------:R-:W-:Y:S01]  /*c17c0*/  IMAD.WIDE R8, R27.reuse, 0x4, R60 ;  /* 0x000000041b087825 */ /* 0x040fe200078e023c */
[----:B------:R1:W-:Y:S03]  /*c17d0*/  @P6 STG.E desc[UR42][R4.64], R233 ;  /* 0x000000e904006986 */ /* 0x0003e6000c10192a */
[----:B----4-:R-:W-:Y:S01]  /*c17e0*/  IMAD.WIDE R6, R27, 0x4, R58 ;  /* 0x000000041b067825 */ /* 0x010fe200078e023a */
[----:B-1----:R-:W4:Y:S04]  /*c17f0*/  LDL.LU R233, [R1+0x1150] ;  /* 0x0011500001e97983 */ /* 0x002f280000300800 */
[----:B------:R1:W-:Y:S04]  /*c1800*/  @P4 STG.E desc[UR42][R8.64], R237 ;  /* 0x000000ed08004986 */ /* 0x0003e8000c10192a */
[----:B------:R-:W4:Y:S04]  /*c1810*/  LDL.LU R27, [R1+0xdc0] ;  /* 0x000dc000011b7983 */ /* 0x000f280000300800 */
[----:B------:R-:W4:Y:S04]  /*c1820*/  LDL.LU R19, [R1+0x29c0] ;  /* 0x0029c00001137983 */ /* 0x000f280000300800 */
[----:B-1----:R-:W4:Y:S01]  /*c1830*/  LDL.LU R237, [R1+0x29c4] ;  /* 0x0029c40001ed7983 */ /* 0x002f220000300800 */
[----:B------:R-:W-:-:S04]  /*c1840*/  IMAD.WIDE R8, R246, 0x4, R72 ;  /* 0x00000004f6087825 */ /* 0x000fc800078e0248 */
[----:B------:R-:W-:Y:S01]  /*c1850*/  IMAD.WIDE R4, R246, 0x4, R70 ;  /* 0x00000004f6047825 */ /* 0x000fe200078e0246 */
[----:B------:R1:W-:Y:S04]  /*c1860*/  @P2 STG.E desc[UR42][R6.64], R145 ;  /* 0x0000009106002986 */ /* 0x0003e8000c10192a */
[----:B--2---:R2:W-:Y:S04]  /*c1870*/  @P0 STG.E desc[UR42][R8.64], R242 ;  /* 0x000000f208000986 */ /* 0x0045e8000c10192a */
[----:B-1----:R-:W4:Y:S04]  /*c1880*/  LDL.LU R145, [R1+0x1d34] ;  /* 0x001d340001917983 */ /* 0x002f280000300800 */
[----:B--2---:R-:W2:Y:S04]  /*c1890*/  LDL.LU R242, [R1+0x1d84] ;  /* 0x001d840001f27983 */ /* 0x004ea80000300800 */
        /* <DEDUP_REMOVED lines=11> */
[----:B------:R-:W-:Y:S01]  /*c1950*/  ISETP.LT.AND P1, PT, R26, UR4, !P1 ;  /* 0x000000041a007c0c */ /* 0x000fe2000cf21270 */
[----:B------:R1:W-:Y:S04]  /*c1960*/  @P5 STG.E desc[UR42][R6.64], R243 ;  /* 0x000000f306005986 */ /* 0x0003e8000c10192a */
[----:B------:R1:W-:Y:S01]  /*c1970*/  @P4 STG.E desc[UR42][R4.64], R247 ;  /* 0x000000f704004986 */ /* 0x0003e2000c10192a */
[----:B------:R-:W-:-:S03]  /*c1980*/  ISETP.GE.AND P2, PT, R0, UR5, PT ;  /* 0x0000000500007c0c */ /* 0x000fc6000bf46270 */
[----:B------:R1:W-:Y:S01]  /*c1990*/  @P6 STG.E desc[UR42][R8.64], R234 ;  /* 0x000000ea08006986 */ /* 0x0003e2000c10192a */
[----:B------:R-:W-:Y:S01]  /*c19a0*/  ISETP.LT.AND P4, PT, R241, UR4, !P2 ;  /* 0x00000004f1007c0c */ /* 0x000fe2000d781270 */
[----:B-1----:R-:W-:-:S04]  /*c19b0*/  IMAD.WIDE R6, R246, 0x4, R60 ;  /* 0x00000004f6067825 */ /* 0x002fc800078e023c */
[C---:B------:R-:W-:Y:S01]  /*c19c0*/  IMAD.WIDE R4, R246.reuse, 0x4, R62 ;  /* 0x00000004f6047825 */ /* 0x040fe200078e023e */
[----:B------:R-:W3:Y:S04]  /*c19d0*/  LDL.LU R247, [R1+0x1d54] ;  /* 0x001d540001f77983 */ /* 0x000ee80000300800 */
[----:B------:R-:W3:Y:S01]  /*c19e0*/  LDL.LU R234, [R1+0x1d74] ;  /* 0x001d740001ea7983 */ /* 0x000ee20000300800 */
[----:B------:R-:W-:-:S03]  /*c19f0*/  IMAD.WIDE R8, R246, 0x4, R58 ;  /* 0x00000004f6087825 */ /* 0x000fc600078e023a */
[----:B------:R-:W3:Y:S04]  /*c1a00*/  LDL.LU R246, [R1+0x1d44] ;  /* 0x001d440001f67983 */ /* 0x000ee80000300800 */
[----:B------:R-:W-:Y:S04]  /*c1a10*/  @P0 STG.E desc[UR42][R4.64], R238 ;  /* 0x000000ee04000986 */ /* 0x000fe8000c10192a */
[----:B----4-:R1:W-:Y:S01]  /*c1a20*/  @P3 STG.E desc[UR42][R6.64], R233 ;  /* 0x000000e906003986 */ /* 0x0103e2000c10192a */
[----:B------:R-:W-:Y:S02]  /*c1a30*/  ISETP.LT.AND P6, PT, R245, UR4, !P2 ;  /* 0x00000004f5007c0c */ /* 0x000fe4000d7c1270 */
[----:B------:R-:W-:Y:S01]  /*c1a40*/  ISETP.LT.AND P5, PT, R232, UR4, !P2 ;  /* 0x00000004e8007c0c */ /* 0x000fe2000d7a1270 */
[----:B------:R4:W-:Y:S04]  /*c1a50*/  @P1 STG.E desc[UR42][R8.64], R27 ;  /* 0x0000001b08001986 */ /* 0x0009e8000c10192a */
[----:B-1----:R-:W3:Y:S01]  /*c1a60*/  LDL.LU R233, [R1+0x1d14] ;  /* 0x001d140001e97983 */ /* 0x002ee20000300800 */
[----:B------:R-:W-:-:S04]  /*c1a70*/  IMAD.WIDE R4, R19, 0x4, R72 ;  /* 0x0000000413047825 */ /* 0x000fc800078e0248 */
[C---:B------:R-:W-:Y:S01]  /*c1a80*/  IMAD.WIDE R6, R19.reuse, 0x4, R70 ;  /* 0x0000000413067825 */ /* 0x040fe200078e0246 */
[----:B----4-:R-:W4:Y:S03]  /*c1a90*/  LDL.LU R27, [R1+0x1d04] ;  /* 0x001d0400011b7983 */ /* 0x010f260000300800 */
[----:B------:R-:W-:Y:S01]  /*c1aa0*/  IMAD.WIDE R8, R19, 0x4, R68 ;  /* 0x0000000413087825 */ /* 0x000fe200078e0244 */
[----:B------:R-:W4:Y:S04]  /*c1ab0*/  LDL.LU R238, [R1+0x1ca4] ;  /* 0x001ca40001ee7983 */ /* 0x000f280000300800 */
[----:B------:R-:W-:Y:S04]  /*c1ac0*/  @P4 STG.E desc[UR42][R4.64], R145 ;  /* 0x0000009104004986 */ /* 0x000fe8000c10192a */
[----:B--2---:R-:W-:Y:S04]  /*c1ad0*/  @P6 STG.E desc[UR42][R6.64], R242 ;  /* 0x000000f206006986 */ /* 0x004fe8000c10192a */
[----:B---3--:R1:W-:Y:S04]  /*c1ae0*/  @P5 STG.E desc[UR42][R8.64], R236 ;  /* 0x000000ec08005986 */ /* 0x0083e8000c10192a */
[----:B-1----:R-:W2:Y:S01]  /*c1af0*/  LDL.LU R236, [R1+0x1bd4] ;  /* 0x001bd40001ec7983 */ /* 0x002ea20000300800 */
        /* <DEDUP_REMOVED lines=12> */
[----:B------:R1:W-:Y:S04]  /*c1bc0*/  @P3 STG.E desc[UR42][R6.64], R247 ;  /* 0x000000f706003986 */ /* 0x0003e8000c10192a */
[----:B------:R-:W-:Y:S04]  /*c1bd0*/  @P1 STG.E desc[UR42][R8.64], R234 ;  /* 0x000000ea08001986 */ /* 0x000fe8000c10192a */
[----:B------:R1:W-:Y:S01]  /*c1be0*/  @P4 STG.E desc[UR42][R4.64], R246 ;  /* 0x000000f604004986 */ /* 0x0003e2000c10192a */
[----:B------:R-:W-:Y:S01]  /*c1bf0*/  ISETP.LT.AND P6, PT, R241, UR4, !P0 ;  /* 0x00000004f1007c0c */ /* 0x000fe2000c7c1270 */
[----:B-1----:R-:W-:Y:S01]  /*c1c00*/  IMAD.WIDE R6, R19, 0x4, R60 ;  /* 0x0000000413067825 */ /* 0x002fe200078e023c */
[----:B------:R-:W-:Y:S01]  /*c1c10*/  ISETP.LT.AND P1, PT, R245, UR4, !P0 ;  /* 0x00000004f5007c0c */ /* 0x000fe2000c721270 */
[----:B------:R-:W3:Y:S02]  /*c1c20*/  LDL.LU R246, [R1+0x15d4] ;  /* 0x0015d40001f67983 */ /* 0x000ee40000300800 */
[----:B------:R-:W-:-:S02]  /*c1c30*/  IMAD.WIDE R4, R19, 0x4, R58 ;  /* 0x0000000413047825 */ /* 0x000fc400078e023a */
[----:B------:R-:W3:Y:S04]  /*c1c40*/  LDL.LU R19, [R1+0x1394] ;  /* 0x0013940001137983 */ /* 0x000ee80000300800 */
[----:B------:R1:W-:Y:S01]  /*c1c50*/  @P5 STG.E desc[UR42][R6.64], R233 ;  /* 0x000000e906005986 */ /* 0x0003e2000c10192a */
[----:B------:R-:W-:-:S03]  /*c1c60*/  IMAD.WIDE R8, R237, 0x4, R72 ;  /* 0x00000004ed087825 */ /* 0x000fc600078e0248 */
[----:B----4-:R4:W-:Y:S04]  /*c1c70*/  @P2 STG.E desc[UR42][R4.64], R27 ;  /* 0x0000001b04002986 */ /* 0x0109e8000c10192a */
[----:B-1----:R-:W3:Y:S04]  /*c1c80*/  LDL.LU R233, [R1+0x1154] ;  /* 0x0011540001e97983 */ /* 0x002ee80000300800 */
[----:B----4-:R-:W4:Y:S01]  /*c1c90*/  LDL.LU R27, [R1+0x29c8] ;  /* 0x0029c800011b7983 */ /* 0x010f220000300800 */
[----:B------:R-:W-:-:S03]  /*c1ca0*/  IMAD.WIDE R6, R237, 0x4, R70 ;  /* 0x00000004ed067825 */ /* 0x000fc600078e0246 */
[----:B------:R1:W-:Y:S04]  /*c1cb0*/  @P6 STG.E desc[UR42][R8.64], R238 ;  /* 0x000000ee08006986 */ /* 0x0003e8000c10192a */
[----:B------:R-:W4:Y:S04]  /*c1cc0*/  LDL.LU R234, [R1+0xdc4] ;  /* 0x000dc40001ea7983 */ /* 0x000f280000300800 */
[----:B-1----:R-:W4:Y:S04]  /*c1cd0*/  LDL.LU R238, [R1+0x1d38] ;  /* 0x001d380001ee7983 */ /* 0x002f280000300800 */
[----:B--2---:R1:W-:Y:S04]  /*c1ce0*/  @P1 STG.E desc[UR42][R6.64], R236 ;  /* 0x000000ec06001986 */ /* 0x0043e8000c10192a */
[----:B-1----:R-:W2:Y:S01]  /*c1cf0*/  LDL.LU R236, [R1+0x1d88] ;  /* 0x001d880001ec7983 */ /* 0x002ea20000300800 */
        /* <DEDUP_REMOVED lines=9> */
[----:B------:R-:W2:Y:S04]  /*c1d90*/  LDL.LU R243, [R1+0x1d68] ;  /* 0x001d680001f37983 */ /* 0x000ea80000300800 */
[----:B------:R-:W2:Y:S04]  /*c1da0*/  LDL.LU R247, [R1+0x1d58] ;  /* 0x001d580001f77983 */ /* 0x000ea80000300800 */
[----:B---3--:R1:W-:Y:S04]  /*c1db0*/  @P3 STG.E desc[UR42][R8.64], R145 ;  /* 0x0000009108003986 */ /* 0x0083e8000c10192a */
[----:B------:R3:W-:Y:S01]  /*c1dc0*/  @P2 STG.E desc[UR42][R4.64], R242 ;  /* 0x000000f204002986 */ /* 0x0007e2000c10192a */
[----:B------:R-:W-:-:S02]  /*c1dd0*/  ISETP.GE.AND P1, PT, R0, UR5, PT ;  /* 0x0000000500007c0c */ /* 0x000fc4000bf26270 */
[----:B------:R-:W-:Y:S01]  /*c1de0*/  ISETP.LT.AND P0, PT, R26, UR4, !P0 ;  /* 0x000000041a007c0c */ /* 0x000fe2000c701270 */
[----:B------:R3:W-:Y:S01]  /*c1df0*/  @P4 STG.E desc[UR42][R6.64], R246 ;  /* 0x000000f606004986 */ /* 0x0007e2000c10192a */
[----:B-1----:R-:W-:-:S04]  /*c1e00*/  IMAD.WIDE R8, R237, 0x4, R60 ;  /* 0x00000004ed087825 */ /* 0x002fc800078e023c */
[----:B---3--:R-:W-:Y:S01]  /*c1e10*/  IMAD.WIDE R4, R237, 0x4, R62 ;  /* 0x00000004ed047825 */ /* 0x008fe200078e023e */
[----:B------:R-:W3:Y:S04]  /*c1e20*/  LDL.LU R242, [R1+0x1d78] ;  /* 0x001d780001f27983 */ /* 0x000ee80000300800 */
[----:B------:R-:W3:Y:S01]  /*c1e30*/  LDL.LU R145, [R1+0x1d48] ;  /* 0x001d480001917983 */ /* 0x000ee20000300800 */
[----:B------:R-:W-:-:S03]  /*c1e40*/  ISETP.LT.AND P2, PT, R241, UR4, !P1 ;  /* 0x00000004f1007c0c */ /* 0x000fc6000cf41270 */
[----:B------:R-:W-:Y:S04]  /*c1e50*/  @P5 STG.E desc[UR42][R4.64], R19 ;  /* 0x0000001304005986 */ /* 0x000fe8000c10192a */
[----:B------:R1:W-:Y:S01]  /*c1e60*/  @P6 STG.E desc[UR42][R8.64], R233 ;  /* 0x000000e908006986 */ /* 0x0003e2000c10192a */
[----:B------:R-:W-:Y:S01]  /*c1e70*/  ISETP.LT.AND P3, PT, R245, UR4, !P1 ;  /* 0x00000004f5007c0c */ /* 0x000fe2000cf61270 */
[----:B------:R-:W-:Y:S02]  /*c1e80*/  IMAD.WIDE R6, R237, 0x4, R58 ;  /* 0x00000004ed067825 */ /* 0x000fe400078e023a */
[----:B-1----:R-:W3:Y:S04]  /*c1e90*/  LDL.LU R233, [R1+0x1d18] ;  /* 0x001d180001e97983 */ /* 0x002ee80000300800 */
[----:B------:R-:W3:Y:S04]  /*c1ea0*/  LDL.LU R19, [R1+0x1d08] ;  /* 0x001d080001137983 */ /* 0x000ee80000300800 */
[----:B------:R-:W3:Y:S01]  /*c1eb0*/  LDL.LU R246, [R1+0x29cc] ;  /* 0x0029cc0001f67983 */ /* 0x000ee20000300800 */
[----:B----4-:R-:W-:-:S04]  /*c1ec0*/  IMAD.WIDE R8, R27, 0x4, R72 ;  /* 0x000000041b087825 */ /* 0x010fc800078e0248 */
[----:B------:R-:W-:Y:S01]  /*c1ed0*/  IMAD.WIDE R4, R27, 0x4, R70 ;  /* 0x000000041b047825 */ /* 0x000fe200078e0246 */
[----:B------:R-:W4:Y:S04]  /*c1ee0*/  LDL.LU R237, [R1+0x29d0] ;  /* 0x0029d00001ed7983 */ /* 0x000f280000300800 */
[----:B------:R1:W-:Y:S04]  /*c1ef0*/  @P0 STG.E desc[UR42][R6.64], R234 ;  /* 0x000000ea06000986 */ /* 0x0003e8000c10192a */
[----:B------:R1:W-:Y:S04]  /*c1f00*/  @P2 STG.E desc[UR42][R8.64], R238 ;  /* 0x000000ee08002986 */ /* 0x0003e8000c10192a */
[----:B-1----:R-:W4:Y:S04]  /*c1f10*/  LDL.LU R234, [R1+0x1ca8] ;  /* 0x001ca80001ea7983 */ /* 0x002f280000300800 */
[----:B------:R-:W4:Y:S04]  /*c1f20*/  LDL.LU R238, [R1+0x1bd8] ;  /* 0x001bd80001ee7983 */ /* 0x000f280000300800 */
        /* <DEDUP_REMOVED lines=14> */
[----:B---3--:R3:W-:Y:S01]  /*c2010*/  @P6 STG.E desc[UR42][R8.64], R242 ;  /* 0x000000f208006986 */ /* 0x0087e2000c10192a */
[----:B------:R-:W-:-:S04]  /*c2020*/  ISETP.GE.AND P0, PT, R0, UR5, PT ;  /* 0x0000000500007c0c */ /* 0x000fc8000bf06270 */
[----:B------:R-:W-:Y:S01]  /*c2030*/  ISETP.LT.AND P5, PT, R241, UR4, !P0 ;  /* 0x00000004f1007c0c */ /* 0x000fe2000c7a1270 */
[C---:B-1----:R-:W-:Y:S01]  /*c2040*/  IMAD.WIDE R6, R27.reuse, 0x4, R60 ;  /* 0x000000041b067825 */ /* 0x042fe200078e023c */
[----:B------:R-:W2:Y:S03]  /*c2050*/  LDL.LU R247, [R1+0x15e8] ;  /* 0x0015e80001f77983 */ /* 0x000ea60000300800 */
[C---:B------:R-:W-:Y:S01]  /*c2060*/  IMAD.WIDE R4, R27.reuse, 0x4, R62 ;  /* 0x000000041b047825 */ /* 0x040fe200078e023e */
[----:B---3--:R-:W3:Y:S03]  /*c2070*/  LDL.LU R242, [R1+0x15d8] ;  /* 0x0015d80001f27983 */ /* 0x008ee60000300800 */
[----:B------:R-:W-:Y:S02]  /*c2080*/  IMAD.WIDE R8, R27, 0x4, R58 ;  /* 0x000000041b087825 */ /* 0x000fe400078e023a */
[----:B------:R-:W3:Y:S04]  /*c2090*/  LDL.LU R27, [R1+0x1398] ;  /* 0x00139800011b7983 */ /* 0x000ee80000300800 */
[----:B------:R-:W-:Y:S04]  /*c20a0*/  @P2 STG.E desc[UR42][R4.64], R145 ;  /* 0x0000009104002986 */ /* 0x000fe8000c10192a */
[----:B------:R1:W-:Y:S01]  /*c20b0*/  @P3 STG.E desc[UR42][R6.64], R233 ;  /* 0x000000e906003986 */ /* 0x0003e2000c10192a */
[----:B------:R-:W-:-:S02]  /*c20c0*/  ISETP.LT.AND P6, PT, R245, UR4, !P0 ;  /* 0x00000004f5007c0c */ /* 0x000fc4000c7c1270 */
[----:B------:R-:W-:Y:S01]  /*c20d0*/  ISETP.LT.AND P4, PT, R232, UR4, !P0 ;  /* 0x00000004e8007c0c */ /* 0x000fe2000c781270 */
[----:B------:R1:W-:Y:S04]  /*c20e0*/  @P1 STG.E desc[UR42][R8.64], R19 ;  /* 0x0000001308001986 */ /* 0x0003e8000c10192a */
[----:B-1----:R-:W3:Y:S04]  /*c20f0*/  LDL.LU R233, [R1+0x1158] ;  /* 0x0011580001e97983 */ /* 0x002ee80000300800 */
[----:B------:R-:W3:Y:S01]  /*c2100*/  LDL.LU R145, [R1+0xdc8] ;  /* 0x000dc80001917983 */ /* 0x000ee20000300800 */
[----:B------:R-:W-:-:S03]  /*c2110*/  IMAD.WIDE R4, R246, 0x4, R72 ;  /* 0x00000004f6047825 */ /* 0x000fc600078e0248 */
[----:B------:R-:W3:Y:S01]  /*c2120*/  LDL.LU R19, [R1+0x1d3c] ;  /* 0x001d3c0001137983 */ /* 0x000ee20000300800 */
[----:B------:R-:W-:-:S04]  /*c2130*/  IMAD.WIDE R6, R246, 0x4, R70 ;  /* 0x00000004f6067825 */ /* 0x000fc800078e0246 */
[----:B------:R-:W-:Y:S01]  /*c2140*/  IMAD.WIDE R8, R246, 0x4, R68 ;  /* 0x00000004f6087825 */ /* 0x000fe200078e0244 */
[----:B----4-:R1:W-:Y:S04]  /*c2150*/  @P5 STG.E desc[UR42][R4.64], R234 ;  /* 0x000000ea04005986 */ /* 0x0103e8000c10192a */
[----:B------:R4:W-:Y:S04]  /*c2160*/  @P6 STG.E desc[UR42][R6.64], R238 ;  /* 0x000000ee06006986 */ /* 0x0009e8000c10192a */
[----:B-1----:R-:W3:Y:S04]  /*c2170*/  LDL.LU R234, [R1+0x1d8c] ;  /* 0x001d8c0001ea7983 */ /* 0x002ee80000300800 */
[----:B----4-:R-:W4:Y:S04]  /*c2180*/  LDL.LU R238, [R1+0x1d6c] ;  /* 0x001d6c0001ee7983 */ /* 0x010f280000300800 */
[----:B--2---:R1:W-:Y:S04]  /*c2190*/  @P4 STG.E desc[UR42][R8.64], R236 ;  /* 0x000000ec08004986 */ /* 0x0043e8000c10192a */
[----:B-1----:R-:W2:Y:S01]  /*c21a0*/  LDL.LU R236, [R1+0x1d5c] ;  /* 0x001d5c0001ec7983 */ /* 0x002ea20000300800 */
        /* <DEDUP_REMOVED lines=11> */
[----:B---3--:R-:W-:Y:S01]  /*c2260*/  @P3 STG.E desc[UR42][R8.64], R242 ;  /* 0x000000f208003986 */ /* 0x008fe2000c10192a */
[----:B------:R-:W-:-:S03]  /*c2270*/  ISETP.LT.AND P6, PT, R241, UR4, !P2 ;  /* 0x00000004f1007c0c */ /* 0x000fc6000d7c1270 */
[----:B------:R3:W-:Y:S01]  /*c2280*/  @P5 STG.E desc[UR42][R4.64], R27 ;  /* 0x0000001b04005986 */ /* 0x0007e2000c10192a */
[----:B------:R-:W-:Y:S01]  /*c2290*/  ISETP.LT.AND P1, PT, R245, UR4, !P2 ;  /* 0x00000004f5007c0c */ /* 0x000fe2000d721270 */
[----:B-1----:R-:W-:-:S04]  /*c22a0*/  IMAD.WIDE R6, R246, 0x4, R60 ;  /* 0x00000004f6067825 */ /* 0x002fc800078e023c */
[----:B---3--:R-:W-:Y:S01]  /*c22b0*/  IMAD.WIDE R4, R246, 0x4, R58 ;  /* 0x00000004f6047825 */ /* 0x008fe200078e023a */
[----:B------:R-:W3:Y:S04]  /*c22c0*/  LDL.LU R27, [R1+0x1d7c] ;  /* 0x001d7c00011b7983 */ /* 0x000ee80000300800 */
[----:B------:R1:W-:Y:S01]  /*c22d0*/  @P4 STG.E desc[UR42][R6.64], R233 ;  /* 0x000000e906004986 */ /* 0x0003e2000c10192a */
[----:B------:R-:W-:-:S03]  /*c22e0*/  ISETP.LT.AND P3, PT, R232, UR4, !P2 ;  /* 0x00000004e8007c0c */ /* 0x000fc6000d761270 */
[----:B------:R1:W-:Y:S01]  /*c22f0*/  @P0 STG.E desc[UR42][R4.64], R145 ;  /* 0x0000009104000986 */ /* 0x0003e2000c10192a */
[----:B------:R-:W-:Y:S01]  /*c2300*/  ISETP.LT.AND P0, PT, R240, UR4, !P2 ;  /* 0x00000004f0007c0c */ /* 0x000fe2000d701270 */
[C---:B------:R-:W-:Y:S02]  /*c2310*/  IMAD.WIDE R8, R237.reuse, 0x4, R72 ;  /* 0x00000004ed087825 */ /* 0x040fe400078e0248 */
[----:B------:R-:W3:Y:S04]  /*c2320*/  LDL.LU R242, [R1+0x1d4c] ;  /* 0x001d4c0001f27983 */ /* 0x000ee80000300800 */
[----:B------:R4:W-:Y:S04]  /*c2330*/  @P6 STG.E desc[UR42][R8.64], R19 ;  /* 0x0000001308006986 */ /* 0x0009e8000c10192a */
[----:B-1----:R-:W3:Y:S04]  /*c2340*/  LDL.LU R233, [R1+0x1d1c] ;  /* 0x001d1c0001e97983 */ /* 0x002ee80000300800 */
[----:B------:R-:W3:Y:S01]  /*c2350*/  LDL.LU R246, [R1+0x29d4] ;  /* 0x0029d40001f67983 */ /* 0x000ee20000300800 */
[----:B------:R-:W-:-:S04]  /*c2360*/  IMAD.WIDE R6, R237, 0x4, R70 ;  /* 0x00000004ed067825 */ /* 0x000fc800078e0246 */
[----:B------:R-:W-:-:S04]  /*c2370*/  IMAD.WIDE R4, R237, 0x4, R66 ;  /* 0x00000004ed047825 */ /* 0x000fc800078e0242 */
[----:B----4-:R-:W-:Y:S01]  /*c2380*/  IMAD.WIDE R8, R237, 0x4, R68 ;  /* 0x00000004ed087825 */ /* 0x010fe200078e0244 */
[----:B------:R-:W4:Y:S04]  /*c2390*/  LDL.LU R19, [R1+0x1d0c] ;  /* 0x001d0c0001137983 */ /* 0x000f280000300800 */
[----:B------:R1:W-:Y:S04]  /*c23a0*/  @P1 STG.E desc[UR42][R6.64], R234 ;  /* 0x000000ea06001986 */ /* 0x0003e8000c10192a */
[----:B------:R-:W4:Y:S04]  /*c23b0*/  LDL.LU R145, [R1+0x1cac] ;  /* 0x001cac0001917983 */ /* 0x000f280000300800 */
[----:B------:R-:W-:Y:S04]  /*c23c0*/  @P3 STG.E desc[UR42][R8.64], R238 ;  /* 0x000000ee08003986 */ /* 0x000fe8000c10192a */
[----:B-1----:R-:W4:Y:S04]  /*c23d0*/  LDL.LU R234, [R1+0x1bdc] ;  /* 0x001bdc0001ea7983 */ /* 0x002f280000300800 */
[----:B--2---:R1:W-:Y:S04]  /*c23e0*/  @P0 STG.E desc[UR42][R4.64], R236 ;  /* 0x000000ec04000986 */ /* 0x0043e8000c10192a */
[----:B-1----:R-:W2:Y:S01]  /*c23f0*/  LDL.LU R236, [R1+0x196c] ;  /* 0x00196c0001ec7983 */ /* 0x002ea20000300800 */
[----:B------:R-:W-:Y:S01]  /*c2400*/  ISETP.LT.AND P4, PT, R244, UR4, !P2 ;  /* 0x00000004f4007c0c */ /* 0x000fe2000d781270 */
[----:B------:R-:W-:Y:S01]  /*c2410*/  VIADD R0, R115, 0xcf ;  /* 0x000000cf73007836 */ /* 0x000fe20000000000 */
[----:B------:R-:W-:-:S02]  /*c2420*/  ISETP.LT.AND P5, PT, R146, UR4, !P2 ;  /* 0x0000000492007c0c */ /* 0x000fc4000d7a1270 */
[----:B------:R-:W-:Y:S01]  /*c2430*/  ISETP.LT.AND P6, PT, R147, UR4, !P2 ;  /* 0x0000000493007c0c */ /* 0x000fe2000d7c1270 */
[C---:B------:R-:W-:Y:S01]  /*c2440*/  IMAD.WIDE R6, R237.reuse, 0x4, R64 ;  /* 0x00000004ed067825 */ /* 0x040fe200078e0240 */
[----:B------:R-:W-:Y:S02]  /*c2450*/  ISETP.LT.AND P2, PT, R26, UR4, !P2 ;  /* 0x000000041a007c0c */ /* 0x000fe4000d741270 */
[----:B------:R-:W-:Y:S01]  /*c2460*/  ISETP.GE.AND P1, PT, R0, UR5, PT ;  /* 0x0000000500007c0c */ /* 0x000fe2000bf26270 */
[----:B------:R-:W-:Y:S01]  /*c2470*/  IMAD.WIDE R4, R237, 0x4, R62 ;  /* 0x00000004ed047825 */ /* 0x000fe200078e023e */
[----:B------:R-:W2:Y:S02]  /*c2480*/  LDL.LU R238, [R1+0x15ec] ;  /* 0x0015ec0001ee7983 */ /* 0x000ea40000300800 */
[----:B------:R-:W-:Y:S02]  /*c2490*/  ISETP.LT.AND P0, PT, R241, UR4, !P1 ;  /* 0x00000004f1007c0c */ /* 0x000fe4000cf01270 */
[----:B------:R-:W-:Y:S01]  /*c24a0*/  ISETP.LT.AND P3, PT, R245, UR4, !P1 ;  /* 0x00000004f5007c0c */ /* 0x000fe2000cf61270 */
[----:B------:R-:W-:Y:S01]  /*c24b0*/  IMAD.WIDE R8, R237, 0x4, R60 ;  /* 0x00000004ed087825 */ /* 0x000fe200078e023c */
[----:B---3--:R1:W-:Y:S01]  /*c24c0*/  @P4 STG.E desc[UR42][R6.64], R27 ;  /* 0x0000001b06004986 */ /* 0x0083e2000c10192a */
[----:B------:R-:W-:-:S03]  /*c24d0*/  ISETP.LT.AND P4, PT, R232, UR4, !P1 ;  /* 0x00000004e8007c0c */ /* 0x000fc6000cf81270 */
[----:B------:R3:W-:Y:S04]  /*c24e0*/  @P5 STG.E desc[UR42][R4.64], R242 ;  /* 0x000000f204005986 */ /* 0x0007e8000c10192a */
[----:B-1----:R-:W2:Y:S01]  /*c24f0*/  LDL.LU R27, [R1+0x15dc] ;  /* 0x0015dc00011b7983 */ /* 0x002ea20000300800 */
[----:B------:R-:W-:-:S03]  /*c2500*/  IMAD.WIDE R6, R237, 0x4, R58 ;  /* 0x00000004ed067825 */ /* 0x000fc600078e023a */
[----:B------:R1:W-:Y:S04]  /*c2510*/  @P6 STG.E desc[UR42][R8.64], R233 ;  /* 0x000000e908006986 */ /* 0x0003e8000c10192a */
[----:B---3--:R-:W3:Y:S04]  /*c2520*/  LDL.LU R242, [R1+0x139c] ;  /* 0x00139c0001f27983 */ /* 0x008ee80000300800 */
[----:B------:R-:W3:Y:S01]  /*c2530*/  LDL.LU R237, [R1+0x115c] ;  /* 0x00115c0001ed7983 */ /* 0x000ee20000300800 */
[----:B------:R-:W-:-:S03]  /*c2540*/  IMAD.WIDE R4, R246, 0x4, R70 ;  /* 0x00000004f6047825 */ /* 0x000fc600078e0246 */
[----:B----4-:R4:W-:Y:S04]  /*c2550*/  @P2 STG.E desc[UR42][R6.64], R19 ;  /* 0x0000001306002986 */ /* 0x0109e8000c10192a */
[----:B-1----:R-:W3:Y:S01]  /*c2560*/  LDL.LU R233, [R1+0x29d8] ;  /* 0x0029d80001e97983 */ /* 0x002ee20000300800 */
[----:B------:R-:W-:-:S05]  /*c2570*/  IMAD.WIDE R8, R246, 0x4, R72 ;  /* 0x00000004f6087825 */ /* 0x000fca00078e0248 */
[----:B------:R1:W-:Y:S04]  /*c2580*/  @P0 STG.E desc[UR42][R8.64], R145 ;  /* 0x0000009108000986 */ /* 0x0003e8000c10192a */
[----:B----4-:R-:W4:Y:S01]  /*c2590*/  LDL.LU R19, [R1+0xdcc] ;  /* 0x000dcc0001137983 */ /* 0x010f220000300800 */
[----:B------:R-:W-:-:S03]  /*c25a0*/  IMAD.WIDE R6, R246, 0x4, R68 ;  /* 0x00000004f6067825 */ /* 0x000fc600078e0244 */
[----:B------:R1:W-:Y:S04]  /*c25b0*/  @P3 STG.E desc[UR42][R4.64], R234 ;  /* 0x000000ea04003986 */ /* 0x0003e8000c10192a */
[----:B-1----:R-:W4:Y:S04]  /*c25c0*/  LDL.LU R145, [R1+0x1e50] ;  /* 0x001e500001917983 */ /* 0x002f280000300800 */
[----:B------:R-:W4:Y:S04]  /*c25d0*/  LDL.LU R234, [R1+0x1e30] ;  /* 0x001e300001ea7983 */ /* 0x000f280000300800 */
[----:B--2---:R1:W-:Y:S04]  /*c25e0*/  @P4 STG.E desc[UR42][R6.64], R236 ;  /* 0x000000ec06004986 */ /* 0x0043e8000c10192a */
[----:B-1----:R-:W2:Y:S01]  /*c25f0*/  LDL.LU R236, [R1+0x1da0] ;  /* 0x001da00001ec7983 */ /* 0x002ea20000300800 */
[----:B------:R-:W-:-:S02]  /*c2600*/  ISETP.LT.AND P5, PT, R240, UR4, !P1 ;  /* 0x00000004f0007c0c */ /* 0x000fc4000cfa1270 */
[----:B------:R-:W-:Y:S01]  /*c2610*/  ISETP.LT.AND P6, PT, R244, UR4, !P1 ;  /* 0x00000004f4007c0c */ /* 0x000fe2000cfc1270 */
[----:B------:R-:W-:Y:S01]  /*c2620*/  VIADD R0, R115, 0xd0 ;  /* 0x000000d073007836 */ /* 0x000fe20000000000 */
[----:B------:R-:W-:Y:S02]  /*c2630*/  ISETP.LT.AND P0, PT, R146, UR4, !P1 ;  /* 0x0000000492007c0c */ /* 0x000fe4000cf01270 */
[----:B------:R-:W-:Y:S01]  /*c2640*/  ISETP.LT.AND P3, PT, R147, UR4, !P1 ;  /* 0x0000000493007c0c */ /* 0x000fe2000cf61270 */
[----:B------:R-:W-:-:S04]  /*c2650*/  IMAD.WIDE R4, R246, 0x4, R66 ;  /* 0x00000004f6047825 */ /* 0x000fc800078e0242 */
[----:B------:R-:W-:Y:S01]  /*c2660*/  IMAD.WIDE R8, R246, 0x4, R64 ;  /* 0x00000004f6087825 */ /* 0x000fe200078e0240 */
[----:B------:R-:W-:Y:S02]  /*c2670*/  ISETP.GE.AND P2, PT, R0, UR5, PT ;  /* 0x0000000500007c0c */ /* 0x000fe4000bf46270 */
[----:B------:R-:W-:Y:S01]  /*c2680*/  ISETP.LT.AND P1, PT, R26, UR4, !P1 ;  /* 0x000000041a007c0c */ /* 0x000fe2000cf21270 */
[----:B------:R-:W2:Y:S01]  /*c2690*/  LDL.LU R247, [R1+0x1e40] ;  /* 0x001e400001f77983 */ /* 0x000ea20000300800 */
[----:B------:R-:W-:-:S03]  /*c26a0*/  IMAD.WIDE R6, R246, 0x4, R60 ;  /* 0x00000004f6067825 */ /* 0x000fc600078e023c */
[----:B------:R1:W-:Y:S01]  /*c26b0*/  @P5 STG.E desc[UR42][R4.64], R238 ;  /* 0x000000ee04005986 */ /* 0x0003e2000c10192a */
[----:B------:R-:W-:Y:S02]  /*c26c0*/  ISETP.LT.AND P5, PT, R241, UR4, !P2 ;  /* 0x00000004f1007c0c */ /* 0x000fe4000d7a1270 */
[----:B------:R-:W-:Y:S01]  /*c26d0*/  ISETP.LT.AND P4, PT, R232, UR4, !P2 ;  /* 0x00000004e8007c0c */ /* 0x000fe2000d781270 */
[----:B------:R3:W-:Y:S01]  /*c26e0*/  @P6 STG.E desc[UR42][R8.64], R27 ;  /* 0x0000001b08006986 */ /* 0x0007e2000c10192a */
[----:B------:R-:W-:Y:S01]  /*c26f0*/  ISETP.LT.AND P6, PT, R245, UR4, !P2 ;  /* 0x00000004f5007c0c */ /* 0x000fe2000d7c1270 */
[C---:B-1----:R-:W-:Y:S02]  /*c2700*/  IMAD.WIDE R4, R246.reuse, 0x4, R62 ;  /* 0x00000004f6047825 */ /* 0x042fe400078e023e */
[----:B------:R-:W2:Y:S04]  /*c2710*/  LDL.LU R238, [R1+0x1e20] ;  /* 0x001e200001ee7983 */ /* 0x000ea80000300800 */
[----:B---3--:R1:W-:Y:S04]  /*c2720*/  @P0 STG.E desc[UR42][R4.64], R242 ;  /* 0x000000f204000986 */ /* 0x0083e8000c10192a */
[----:B------:R-:W3:Y:S01]  /*c2730*/  LDL.LU R27, [R1+0x29dc] ;  /* 0x0029dc00011b7983 */ /* 0x000ee20000300800 */
[----:B------:R-:W-:-:S03]  /*c2740*/  IMAD.WIDE R8, R246, 0x4, R58 ;  /* 0x00000004f6087825 */ /* 0x000fc600078e023a */
[----:B------:R-:W3:Y:S04]  /*c2750*/  LDL.LU R246, [R1+0x1dc0] ;  /* 0x001dc00001f67983 */ /* 0x000ee80000300800 */
[----:B------:R4:W-:Y:S01]  /*c2760*/  @P3 STG.E desc[UR42][R6.64], R237 ;  /* 0x000000ed06003986 */ /* 0x0009e2000c10192a */
[----:B-1----:R-:W-:-:S03]  /*c2770*/  IMAD.WIDE R4, R233, 0x4, R72 ;  /* 0x00000004e9047825 */ /* 0x002fc600078e0248 */
[----:B----4-:R1:W-:Y:S04]  /*c2780*/  @P1 STG.E desc[UR42][R8.64], R19 ;  /* 0x0000001308001986 */ /* 0x0103e8000c10192a */
[----:B------:R-:W4:Y:S01]  /*c2790*/  LDL.LU R237, [R1+0x1db0] ;  /* 0x001db00001ed7983 */ /* 0x000f220000300800 */
[----:B------:R-:W-:-:S03]  /*c27a0*/  IMAD.WIDE R6, R233, 0x4, R70 ;  /* 0x00000004e9067825 */ /* 0x000fc600078e0246 */
[----:B------:R-:W-:Y:S04]  /*c27b0*/  @P5 STG.E desc[UR42][R4.64], R145 ;  /* 0x0000009104005986 */ /* 0x000fe8000c10192a */
[----:B-1----:R-:W4:Y:S01]  /*c27c0*/  LDL.LU R19, [R1+0x1d90] ;  /* 0x001d900001137983 */ /* 0x002f220000300800 */
[----:B------:R-:W-:-:S03]  /*c27d0*/  IMAD.WIDE R8, R233, 0x4, R68 ;  /* 0x00000004e9087825 */ /* 0x000fc600078e0244 */
[----:B------:R-:W-:Y:S04]  /*c27e0*/  @P6 STG.E desc[UR42][R6.64], R234 ;  /* 0x000000ea06006986 */ /* 0x000fe8000c10192a */
[----:B------:R-:W4:Y:S04]  /*c27f0*/  LDL.LU R242, [R1+0x1c90] ;  /* 0x001c900001f27983 */ /* 0x000f280000300800 */
        /* <DEDUP_REMOVED lines=9> */
[----:B------:R-:W-:Y:S01]  /*c2890*/  IMAD.WIDE R8, R233, 0x4, R64 ;  /* 0x00000004e9087825 */ /* 0x000fe200078e0240 */
[----:B------:R-:W-:-:S03]  /*c28a0*/  ISETP.GE.AND P0, PT, R0, UR5, PT ;  /* 0x0000000500007c0c */ /* 0x000fc6000bf06270 */
[----:B------:R-:W-:Y:S01]  /*c28b0*/  IMAD.WIDE R4, R233, 0x4, R62 ;  /* 0x00000004e9047825 */ /* 0x000fe200078e023e */
[----:B------:R-:W2:Y:S04]  /*c28c0*/  LDL.LU R145, [R1+0x1950] ;  /* 0x0019500001917983 */ /* 0x000ea80000300800 */
[----:B------:R-:W2:Y:S04]  /*c28d0*/  LDL.LU R234, [R1+0x1910] ;  /* 0x0019100001ea7983 */ /* 0x000ea80000300800 */
[----:B------:R1:W-:Y:S01]  /*c28e0*/  @P1 STG.E desc[UR42][R6.64], R247 ;  /* 0x000000f706001986 */ /* 0x0003e2000c10192a */
[----:B------:R-:W-:-:S03]  /*c28f0*/  ISETP.LT.AND P6, PT, R241, UR4, !P0 ;  /* 0x00000004f1007c0c */ /* 0x000fc6000c7c1270 */
[----:B------:R1:W-:Y:S01]  /*c2900*/  @P3 STG.E desc[UR42][R8.64], R238 ;  /* 0x000000ee08003986 */ /* 0x0003e2000c10192a */
[----:B------:R-:W-:-:S03]  /*c2910*/  ISETP.LT.AND P1, PT, R245, UR4, !P0 ;  /* 0x00000004f5007c0c */ /* 0x000fc6000c721270 */
[----:B---3--:R3:W-:Y:S01]  /*c2920*/  @P5 STG.E desc[UR42][R4.64], R246 ;  /* 0x000000f604005986 */ /* 0x0087e2000c10192a */
[----:B-1----:R-:W-:-:S04]  /*c2930*/  IMAD.WIDE R6, R233, 0x4, R60 ;  /* 0x00000004e9067825 */ /* 0x002fc800078e023c */
[----:B------:R-:W-:-:S04]  /*c2940*/  IMAD.WIDE R8, R27, 0x4, R72 ;  /* 0x000000041b087825 */ /* 0x000fc800078e0248 */
[----:B---3--:R-:W-:Y:S01]  /*c2950*/  IMAD.WIDE R4, R233, 0x4, R58 ;  /* 0x00000004e9047825 */ /* 0x008fe200078e023a */
[----:B------:R-:W3:Y:S04]  /*c2960*/  LDL.LU R246, [R1+0x15c0] ;  /* 0x0015c00001f67983 */ /* 0x000ee80000300800 */
[----:B------:R-:W3:Y:S04]  /*c2970*/  LDL.LU R233, [R1+0x1370] ;  /* 0x0013700001e97983 */ /* 0x000ee80000300800 */
[----:B----4-:R1:W-:Y:S04]  /*c2980*/  @P4 STG.E desc[UR42][R6.64], R237 ;  /* 0x000000ed06004986 */ /* 0x0103e8000c10192a */
[----:B------:R4:W-:Y:S04]  /*c2990*/  @P2 STG.E desc[UR42][R4.64], R19 ;  /* 0x0000001304002986 */ /* 0x0009e8000c10192a */
[----:B-1----:R-:W3:Y:S01]  /*c29a0*/  LDL.LU R237, [R1+0xd90] ;  /* 0x000d900001ed7983 */ /* 0x002ee20000300800 */
[----:B------:R-:W-:-:S03]  /*c29b0*/  IMAD.WIDE R6, R27, 0x4, R70 ;  /* 0x000000041b067825 */ /* 0x000fc600078e0246 */
[----:B------:R1:W-:Y:S04]  /*c29c0*/  @P6 STG.E desc[UR42][R8.64], R242 ;  /* 0x000000f208006986 */ /* 0x0003e8000c10192a */
[----:B----4-:R-:W4:Y:S04]  /*c29d0*/  LDL.LU R19, [R1+0x29e0] ;  /* 0x0029e00001137983 */ /* 0x010f280000300800 */
[----:B------:R-:W4:Y:S04]  /*c29e0*/  LDL.LU R238, [R1+0x1140] ;  /* 0x0011400001ee7983 */ /* 0x000f280000300800 */
[----:B-1----:R-:W4:Y:S04]  /*c29f0*/  LDL.LU R242, [R1+0x1e54] ;  /* 0x001e540001f27983 */ /* 0x002f280000300800 */
        /* <DEDUP_REMOVED lines=9> */
[C---:B------:R-:W-:Y:S01]  /*c2a90*/  IMAD.WIDE R4, R27.reuse, 0x4, R66 ;  /* 0x000000041b047825 */ /* 0x040fe200078e0242 */
[----:B------:R-:W-:Y:S01]  /*c2aa0*/  ISETP.GE.AND P1, PT, R0, UR5, PT ;  /* 0x0000000500007c0c */ /* 0x000fe2000bf26270 */
[----:B------:R-:W2:Y:S04]  /*c2ab0*/  LDL.LU R243, [R1+0x1da4] ;  /* 0x001da40001f37983 */ /* 0x000ea80000300800 */
[----:B------:R-:W2:Y:S01]  /*c2ac0*/  LDL.LU R247, [R1+0x1e44] ;  /* 0x001e440001f77983 */ /* 0x000ea20000300800 */
[----:B------:R-:W-:-:S03]  /*c2ad0*/  IMAD.WIDE R6, R27, 0x4, R64 ;  /* 0x000000041b067825 */ /* 0x000fc600078e0240 */
[----:B------:R1:W-:Y:S04]  /*c2ae0*/  @P3 STG.E desc[UR42][R8.64], R145 ;  /* 0x0000009108003986 */ /* 0x0003e8000c10192a */
[----:B------:R1:W-:Y:S01]  /*c2af0*/  @P2 STG.E desc[UR42][R4.64], R234 ;  /* 0x000000ea04002986 */ /* 0x0003e2000c10192a */
[----:B------:R-:W-:Y:S02]  /*c2b00*/  ISETP.LT.AND P0, PT, R26, UR4, !P0 ;  /* 0x000000041a007c0c */ /* 0x000fe4000c701270 */
[----:B------:R-:W-:Y:S02]  /*c2b10*/  ISETP.LT.AND P2, PT, R241, UR4, !P1 ;  /* 0x00000004f1007c0c */ /* 0x000fe4000cf41270 */
[----:B------:R-:W-:Y:S01]  /*c2b20*/  ISETP.LT.AND P3, PT, R245, UR4, !P1 ;  /* 0x00000004f5007c0c */ /* 0x000fe2000cf61270 */
[----:B-1----:R-:W2:Y:S01]  /*c2b30*/  LDL.LU R145, [R1+0x1e24] ;  /* 0x001e240001917983 */ /* 0x002ea20000300800 */
[----:B------:R-:W-:-:S04]  /*c2b40*/  IMAD.WIDE R4, R27, 0x4, R62 ;  /* 0x000000041b047825 */ /* 0x000fc800078e023e */
[C---:B------:R-:W-:Y:S01]  /*c2b50*/  IMAD.WIDE R8, R27.reuse, 0x4, R60 ;  /* 0x000000041b087825 */ /* 0x040fe200078e023c */
[----:B---3--:R1:W-:Y:S04]  /*c2b60*/  @P6 STG.E desc[UR42][R6.64], R246 ;  /* 0x000000f606006986 */ /* 0x0083e8000c10192a */
[----:B------:R4:W-:Y:S04]  /*c2b70*/  @P4 STG.E desc[UR42][R4.64], R233 ;  /* 0x000000e904004986 */ /* 0x0009e8000c10192a */
[----:B------:R-:W3:Y:S04]  /*c2b80*/  LDL.LU R234, [R1+0x1dc4] ;  /* 0x001dc40001ea7983 */ /* 0x000ee80000300800 */
[----:B------:R4:W-:Y:S01]  /*c2b90*/  @P5 STG.E desc[UR42][R8.64], R237 ;  /* 0x000000ed08005986 */ /* 0x0009e2000c10192a */
[----:B-1----:R-:W-:-:S04]  /*c2ba0*/  IMAD.WIDE R6, R27, 0x4, R58 ;  /* 0x000000041b067825 */ /* 0x002fc800078e023a */
[C---:B----4-:R-:W-:Y:S01]  /*c2bb0*/  IMAD.WIDE R4, R19.reuse, 0x4, R70 ;  /* 0x0000000413047825 */ /* 0x050fe200078e0246 */
[----:B------:R-:W4:Y:S04]  /*c2bc0*/  LDL.LU R237, [R1+0x1db4] ;  /* 0x001db40001ed7983 */ /* 0x000f280000300800 */
[----:B------:R-:W4:Y:S04]  /*c2bd0*/  LDL.LU R246, [R1+0x1d94] ;  /* 0x001d940001f67983 */ /* 0x000f280000300800 */
[----:B------:R-:W4:Y:S01]  /*c2be0*/  LDL.LU R233, [R1+0x29e4] ;  /* 0x0029e40001e97983 */ /* 0x000f220000300800 */
[----:B------:R-:W-:-:S03]  /*c2bf0*/  IMAD.WIDE R8, R19, 0x4, R72 ;  /* 0x0000000413087825 */ /* 0x000fc600078e0248 */
        /* <DEDUP_REMOVED lines=15> */
[----:B------:R-:W-:Y:S02]  /*c2cf0*/  ISETP.LT.AND P3, PT, R147, UR4, !P1 ;  /* 0x0000000493007c0c */ /* 0x000fe4000cf61270 */
[----:B------:R-:W-:Y:S02]  /*c2d00*/  ISETP.GE.AND P0, PT, R0, UR5, PT ;  /* 0x0000000500007c0c */ /* 0x000fe4000bf06270 */
[----:B------:R-:W-:Y:S01]  /*c2d10*/  ISETP.LT.AND P1, PT, R26, UR4, !P1 ;  /* 0x000000041a007c0c */ /* 0x000fe2000cf21270 */
[----:B------:R1:W-:Y:S04]  /*c2d20*/  @P5 STG.E desc[UR42][R6.64], R243 ;  /* 0x000000f306005986 */ /* 0x0003e8000c10192a */
[----:B------:R1:W-:Y:S04]  /*c2d30*/  @P4 STG.E desc[UR42][R4.64], R247 ;  /* 0x000000f704004986 */ /* 0x0003e8000c10192a */
[----:B------:R3:W-:Y:S01]  /*c2d40*/  @P6 STG.E desc[UR42][R8.64], R145 ;  /* 0x0000009108006986 */ /* 0x0007e2000c10192a */
[----:B------:R-:W-:-:S02]  /*c2d50*/  ISETP.LT.AND P4, PT, R241, UR4, !P0 ;  /* 0x00000004f1007c0c */ /* 0x000fc4000c781270 */
[----:B------:R-:W-:Y:S02]  /*c2d60*/  ISETP.LT.AND P6, PT, R245, UR4, !P0 ;  /* 0x00000004f5007c0c */ /* 0x000fe4000c7c1270 */
[----:B------:R-:W-:Y:S01]  /*c2d70*/  ISETP.LT.AND P5, PT, R232, UR4, !P0 ;  /* 0x00000004e8007c0c */ /* 0x000fe2000c7a1270 */
[C---:B-1----:R-:W-:Y:S01]  /*c2d80*/  IMAD.WIDE R6, R19.reuse, 0x4, R60 ;  /* 0x0000000413067825 */ /* 0x042fe200078e023c */
[----:B------:R-:W2:Y:S04]  /*c2d90*/  LDL.LU R247, [R1+0x1914] ;  /* 0x0019140001f77983 */ /* 0x000ea80000300800 */
[----:B---3--:R-:W3:Y:S01]  /*c2da0*/  LDL.LU R145, [R1+0x15c4] ;  /* 0x0015c40001917983 */ /* 0x008ee20000300800 */
[----:B------:R-:W-:-:S04]  /*c2db0*/  IMAD.WIDE R4, R19, 0x4, R62 ;  /* 0x0000000413047825 */ /* 0x000fc800078e023e */
[----:B------:R-:W-:Y:S02]  /*c2dc0*/  IMAD.WIDE R8, R19, 0x4, R58 ;  /* 0x0000000413087825 */ /* 0x000fe400078e023a */
[----:B------:R-:W3:Y:S04]  /*c2dd0*/  LDL.LU R19, [R1+0x1374] ;  /* 0x0013740001137983 */ /* 0x000ee80000300800 */
[----:B------:R1:W-:Y:S04]  /*c2de0*/  @P2 STG.E desc[UR42][R4.64], R234 ;  /* 0x000000ea04002986 */ /* 0x0003e8000c10192a */
[----:B----4-:R4:W-:Y:S04]  /*c2df0*/  @P3 STG.E desc[UR42][R6.64], R237 ;  /* 0x000000ed06003986 */ /* 0x0109e8000c10192a */
[----:B------:R4:W-:Y:S01]  /*c2e00*/  @P1 STG.E desc[UR42][R8.64], R246 ;  /* 0x000000f608001986 */ /* 0x0009e2000c10192a */
[----:B-1----:R-:W-:-:S03]  /*c2e10*/  IMAD.WIDE R4, R233, 0x4, R72 ;  /* 0x00000004e9047825 */ /* 0x002fc600078e0248 */
[----:B----4-:R-:W4:Y:S01]  /*c2e20*/  LDL.LU R237, [R1+0xd94] ;  /* 0x000d940001ed7983 */ /* 0x010f220000300800 */
[----:B------:R-:W-:-:S03]  /*c2e30*/  IMAD.WIDE R6, R233, 0x4, R70 ;  /* 0x00000004e9067825 */ /* 0x000fc600078e0246 */
[----:B------:R-:W4:Y:S01]  /*c2e40*/  LDL.LU R246, [R1+0x1144] ;  /* 0x0011440001f67983 */ /* 0x000f220000300800 */
[----:B------:R-:W-:-:S03]  /*c2e50*/  IMAD.WIDE R8, R233, 0x4, R68 ;  /* 0x00000004e9087825 */ /* 0x000fc600078e0244 */
[----:B------:R-:W4:Y:S04]  /*c2e60*/  LDL.LU R234, [R1+0x1e58] ;  /* 0x001e580001ea7983 */ /* 0x000f280000300800 */
[----:B------:R-:W-:Y:S04]  /*c2e70*/  @P4 STG.E desc[UR42][R4.64], R238 ;  /* 0x000000ee04004986 */ /* 0x000fe8000c10192a */
[----:B------:R-:W-:Y:S04]  /*c2e80*/  @P6 STG.E desc[UR42][R6.64], R242 ;  /* 0x000000f206006986 */ /* 0x000fe8000c10192a */
[----:B--2---:R1:W-:Y:S04]  /*c2e90*/  @P5 STG.E desc[UR42][R8.64], R236 ;  /* 0x000000ec08005986 */ /* 0x0043e8000c10192a */
[----:B-1----:R-:W2:Y:S01]  /*c2ea0*/  LDL.LU R236, [R1+0x1e38] ;  /* 0x001e380001ec7983 */ /* 0x002ea20000300800 */
[----:B------:R-:W-:-:S02]  /*c2eb0*/  ISETP.LT.AND P3, PT, R240, UR4, !P0 ;  /* 0x00000004f0007c0c */ /* 0x000fc4000c761270 */
[----:B------:R-:W-:Y:S02]  /*c2ec0*/  ISETP.LT.AND P1, PT, R244, UR4, !P0 ;  /* 0x00000004f4007c0c */ /* 0x000fe4000c721270 */
[----:B------:R-:W-:Y:S01]  /*c2ed0*/  ISETP.LT.AND P4, PT, R146, UR4, !P0 ;  /* 0x0000000492007c0c */ /* 0x000fe2000c781270 */
[----:B------:R-:W-:Y:S02]  /*c2ee0*/  VIADD R0, R115, 0xd4 ;  /* 0x000000d473007836 */ /* 0x000fe40000000000 */
[----:B------:R-:W-:-:S04]  /*c2ef0*/  IMAD.WIDE R6, R233, 0x4, R66 ;  /* 0x00000004e9067825 */ /* 0x000fc800078e0242 */
[C---:B------:R-:W-:Y:S01]  /*c2f00*/  IMAD.WIDE R8, R233.reuse, 0x4, R64 ;  /* 0x00000004e9087825 */ /* 0x040fe200078e0240 */
[----:B------:R-:W2:Y:S03]  /*c2f10*/  LDL.LU R238, [R1+0x1da8] ;  /* 0x001da80001ee7983 */ /* 0x000ea60000300800 */
[----:B------:R-:W-:Y:S01]  /*c2f20*/  IMAD.WIDE R4, R233, 0x4, R62 ;  /* 0x00000004e9047825 */ /* 0x000fe200078e023e */
[----:B------:R-:W2:Y:S01]  /*c2f30*/  LDL.LU R242, [R1+0x1e48] ;  /* 0x001e480001f27983 */ /* 0x000ea20000300800 */
[----:B------:R-:W-:Y:S02]  /*c2f40*/  ISETP.LT.AND P5, PT, R147, UR4, !P0 ;  /* 0x0000000493007c0c */ /* 0x000fe4000c7a1270 */
[----:B------:R-:W-:Y:S02]  /*c2f50*/  ISETP.LT.AND P0, PT, R26, UR4, !P0 ;  /* 0x000000041a007c0c */ /* 0x000fe4000c701270 */
[----:B------:R-:W-:Y:S01]  /*c2f60*/  ISETP.GE.AND P2, PT, R0, UR5, PT ;  /* 0x0000000500007c0c */ /* 0x000fe2000bf46270 */
[----:B------:R1:W-:Y:S04]  /*c2f70*/  @P3 STG.E desc[UR42][R6.64], R247 ;  /* 0x000000f706003986 */ /* 0x0003e8000c10192a */
[----:B---3--:R-:W-:Y:S01]  /*c2f80*/  @P1 STG.E desc[UR42][R8.64], R145 ;  /* 0x0000009108001986 */ /* 0x008fe2000c10192a */
[----:B------:R-:W-:-:S03]  /*c2f90*/  ISETP.LT.AND P6, PT, R241, UR4, !P2 ;  /* 0x00000004f1007c0c */ /* 0x000fc6000d7c1270 */
[----:B------:R3:W-:Y:S01]  /*c2fa0*/  @P4 STG.E desc[UR42][R4.64], R19 ;  /* 0x0000001304004986 */ /* 0x0007e2000c10192a */
[----:B------:R-:W-:Y:S01]  /*c2fb0*/  ISETP.LT.AND P1, PT, R245, UR4, !P2 ;  /* 0x00000004f5007c0c */ /* 0x000fe2000d721270 */
[C---:B-1----:R-:W-:Y:S02]  /*c2fc0*/  IMAD.WIDE R6, R233.reuse, 0x4, R60 ;  /* 0x00000004e9067825 */ /* 0x042fe400078e023c */
[----:B---3--:R-:W3:Y:S02]  /*c2fd0*/  LDL.LU R19, [R1+0x1e28] ;  /* 0x001e280001137983 */ /* 0x008ee40000300800 */
[----:B------:R-:W-:Y:S02]  /*c2fe0*/  IMAD.WIDE R4, R233, 0x4, R58 ;  /* 0x00000004e9047825 */ /* 0x000fe400078e023a */
[----:B------:R-:W3:Y:S02]  /*c2ff0*/  LDL.LU R233, [R1+0x1dc8] ;  /* 0x001dc80001e97983 */ /* 0x000ee40000300800 */
[----:B------:R-:W-:-:S02]  /*c3000*/  IMAD.WIDE R8, R27, 0x4, R72 ;  /* 0x000000041b087825 */ /* 0x000fc400078e0248 */
[----:B----4-:R1:W-:Y:S04]  /*c3010*/  @P5 STG.E desc[UR42][R6.64], R237 ;  /* 0x000000ed06005986 */ /* 0x0103e8000c10192a */
[----:B------:R4:W-:Y:S04]  /*c3020*/  @P0 STG.E desc[UR42][R4.64], R246 ;  /* 0x000000f604000986 */ /* 0x0009e8000c10192a */
[----:B------:R4:W-:Y:S04]  /*c3030*/  @P6 STG.E desc[UR42][R8.64], R234 ;  /* 0x000000ea08006986 */ /* 0x0009e8000c10192a */
[----:B-1----:R-:W3:Y:S04]  /*c3040*/  LDL.LU R237, [R1+0x1db8] ;  /* 0x001db80001ed7983 */ /* 0x002ee80000300800 */
[----:B----4-:R-:W4:Y:S01]  /*c3050*/  LDL.LU R246, [R1+0x29ec] ;  /* 0x0029ec0001f67983 */ /* 0x010f220000300800 */
[----:B------:R-:W-:-:S03]  /*c3060*/  IMAD.WIDE R6, R27, 0x4, R70 ;  /* 0x000000041b067825 */ /* 0x000fc600078e0246 */
[----:B------:R-:W4:Y:S04]  /*c3070*/  LDL.LU R145, [R1+0x1d98] ;  /* 0x001d980001917983 */ /* 0x000f280000300800 */
[----:B------:R-:W4:Y:S04]  /*c3080*/  LDL.LU R234, [R1+0x1c98] ;  /* 0x001c980001ea7983 */ /* 0x000f280000300800 */
[----:B--2---:R1:W-:Y:S04]  /*c3090*/  @P1 STG.E desc[UR42][R6.64], R236 ;  /* 0x000000ec06001986 */ /* 0x0043e8000c10192a */
[----:B-1----:R-:W2:Y:S01]  /*c30a0*/  LDL.LU R236, [R1+0x1bc8] ;  /* 0x001bc80001ec7983 */ /* 0x002ea20000300800 */
[----:B------:R-:W-:-:S02]  /*c30b0*/  ISETP.LT.AND P3, PT, R232, UR4, !P2 ;  /* 0x00000004e8007c0c */ /* 0x000fc4000d761270 */
[----:B------:R-:W-:Y:S02]  /*c30c0*/  ISETP.LT.AND P0, PT, R240, UR4, !P2 ;  /* 0x00000004f0007c0c */ /* 0x000fe4000d701270 */
[----:B------:R-:W-:Y:S02]  /*c30d0*/  ISETP.LT.AND P5, PT, R244, UR4, !P2 ;  /* 0x00000004f4007c0c */ /* 0x000fe4000d7a1270 */
[----:B------:R-:W-:Y:S01]  /*c30e0*/  ISETP.LT.AND P6, PT, R146, UR4, !P2 ;  /* 0x0000000492007c0c */ /* 0x000fe2000d7c1270 */
[----:B------:R-:W-:-:S04]  /*c30f0*/  IMAD.WIDE R8, R27, 0x4, R68 ;  /* 0x000000041b087825 */ /* 0x000fc800078e0244 */
[----:B------:R-:W-:-:S04]  /*c3100*/  IMAD.WIDE R4, R27, 0x4, R66 ;  /* 0x000000041b047825 */ /* 0x000fc800078e0242 */
[----:B------:R-:W-:Y:S01]  /*c3110*/  VIADD R0, R115, 0xd5 ;  /* 0x000000d573007836 */ /* 0x000fe20000000000 */
[----:B------:R-:W2:Y:S01]  /*c3120*/  LDL.LU R243, [R1+0x1958] ;  /* 0x0019580001f37983 */ /* 0x000ea20000300800 */
[----:B------:R-:W-:-:S03]  /*c3130*/  IMAD.WIDE R6, R27, 0x4, R64 ;  /* 0x000000041b067825 */ /* 0x000fc600078e0240 */
[----:B------:R-:W2:Y:S01]  /*c3140*/  LDL.LU R247, [R1+0x1918] ;  /* 0x0019180001f77983 */ /* 0x000ea20000300800 */
[----:B------:R-:W-:-:S03]  /*c3150*/  ISETP.LT.AND P4, PT, R147, UR4, !P2 ;  /* 0x0000000493007c0c */ /* 0x000fc6000d781270 */
[----:B------:R-:W-:Y:S04]  /*c3160*/  @P3 STG.E desc[UR42][R8.64], R238 ;  /* 0x000000ee08003986 */ /* 0x000fe8000c10192a */
[----:B------:R1:W-:Y:S01]  /*c3170*/  @P0 STG.E desc[UR42][R4.64], R242 ;  /* 0x000000f204000986 */ /* 0x0003e2000c10192a */
[----:B------:R-:W-:Y:S02]  /*c3180*/  ISETP.GE.AND P1, PT, R0, UR5, PT ;  /* 0x0000000500007c0c */ /* 0x000fe4000bf26270 */
[----:B------:R-:W-:Y:S01]  /*c3190*/  ISETP.LT.AND P2, PT, R26, UR4, !P2 ;  /* 0x000000041a007c0c */ /* 0x000fe2000d741270 */
[----:B---3--:R3:W-:Y:S01]  /*c31a0*/  @P5 STG.E desc[UR42][R6.64], R19 ;  /* 0x0000001306005986 */ /* 0x0087e2000c10192a */
[----:B------:R-:W-:Y:S01]  /*c31b0*/  ISETP.LT.AND P0, PT, R241, UR4, !P1 ;  /* 0x00000004f1007c0c */ /* 0x000fe2000cf01270 */
[----:B-1----:R-:W-:-:S02]  /*c31c0*/  IMAD.WIDE R4, R27, 0x4, R62 ;  /* 0x000000041b047825 */ /* 0x002fc400078e023e */
[----:B------:R-:W2:Y:S04]  /*c31d0*/  LDL.LU R242, [R1+0x15c8] ;  /* 0x0015c80001f27983 */ /* 0x000ea80000300800 */
[----:B------:R-:W2:Y:S01]  /*c31e0*/  LDL.LU R238, [R1+0x1378] ;  /* 0x0013780001ee7983 */ /* 0x000ea20000300800 */
[----:B------:R-:W-:-:S03]  /*c31f0*/  ISETP.LT.AND P3, PT, R245, UR4, !P1 ;  /* 0x00000004f5007c0c */ /* 0x000fc6000cf61270 */
[----:B------:R1:W-:Y:S01]  /*c3200*/  @P6 STG.E desc[UR42][R4.64], R233 ;  /* 0x000000e904006986 */ /* 0x0003e2000c10192a */
[----:B------:R-:W-:-:S04]  /*c3210*/  IMAD.WIDE R8, R27, 0x4, R60 ;  /* 0x000000041b087825 */ /* 0x000fc800078e023c */
[----:B---3--:R-:W-:Y:S01]  /*c3220*/  IMAD.WIDE R6, R27, 0x4, R58 ;  /* 0x000000041b067825 */ /* 0x008fe200078e023a */
[----:B-1----:R-:W3:Y:S04]  /*c3230*/  LDL.LU R233, [R1+0xd98] ;  /* 0x000d980001e97983 */ /* 0x002ee80000300800 */
[----:B------:R1:W-:Y:S04]  /*c3240*/  @P4 STG.E desc[UR42][R8.64], R237 ;  /* 0x000000ed08004986 */ /* 0x0003e8000c10192a */
[----:B------:R-:W3:Y:S04]  /*c3250*/  LDL.LU R27, [R1+0x1148] ;  /* 0x00114800011b7983 */ /* 0x000ee80000300800 */
[----:B------:R-:W3:Y:S01]  /*c3260*/  LDL.LU R19, [R1+0x29f0] ;  /* 0x0029f00001137983 */ /* 0x000ee20000300800 */
[----:B----4-:R-:W-:-:S03]  /*c3270*/  IMAD.WIDE R4, R246, 0x4, R70 ;  /* 0x00000004f6047825 */ /* 0x010fc600078e0246 */
[----:B------:R4:W-:Y:S01]  /*c3280*/  @P2 STG.E desc[UR42][R6.64], R145 ;  /* 0x0000009106002986 */ /* 0x0009e2000c10192a */
[----:B-1----:R-:W-:-:S03]  /*c3290*/  IMAD.WIDE R8, R246, 0x4, R72 ;  /* 0x00000004f6087825 */ /* 0x002fc600078e0248 */
[----:B------:R-:W3:Y:S04]  /*c32a0*/  LDL.LU R237, [R1+0x29f4] ;  /* 0x0029f40001ed7983 */ /* 0x000ee80000300800 */
[----:B----4-:R-:W4:Y:S04]  /*c32b0*/  LDL.LU R145, [R1+0x1e5c] ;  /* 0x001e5c0001917983 */ /* 0x010f280000300800 */
[----:B------:R1:W-:Y:S04]  /*c32c0*/  @P0 STG.E desc[UR42][R8.64], R234 ;  /* 0x000000ea08000986 */ /* 0x0003e8000c10192a */
        /* <DEDUP_REMOVED lines=20> */
[----:B------:R-:W2:Y:S04]  /*c3410*/  LDL.LU R247, [R1+0x1e4c] ;  /* 0x001e4c0001f77983 */ /* 0x000ea80000300800 */
[----:B------:R-:W2:Y:S01]  /*c3420*/  LDL.LU R242, [R1+0x1e2c] ;  /* 0x001e2c0001f27983 */ /* 0x000ea20000300800 */
[----:B------:R-:W-:-:S03]  /*c3430*/  IMAD.WIDE R8, R246, 0x4, R58 ;  /* 0x00000004f6087825 */ /* 0x000fc600078e023a */
[----:B------:R-:W2:Y:S04]  /*c3440*/  LDL.LU R246, [R1+0x1dcc] ;  /* 0x001dcc0001f67983 */ /* 0x000ea80000300800 */
[----:B------:R-:W-:Y:S04]  /*c3450*/  @P0 STG.E desc[UR42][R4.64], R238 ;  /* 0x000000ee04000986 */ /* 0x000fe8000c10192a */
[----:B---3--:R1:W-:Y:S01]  /*c3460*/  @P3 STG.E desc[UR42][R6.64], R233 ;  /* 0x000000e906003986 */ /* 0x0083e2000c10192a */
[----:B------:R-:W-:Y:S02]  /*c3470*/  ISETP.LT.AND P6, PT, R245, UR4, !P2 ;  /* 0x00000004f5007c0c */ /* 0x000fe4000d7c1270 */
[----:B------:R-:W-:Y:S01]  /*c3480*/  ISETP.LT.AND P5, PT, R232, UR4, !P2 ;  /* 0x00000004e8007c0c */ /* 0x000fe2000d7a1270 */
[----:B------:R3:W-:Y:S04]  /*c3490*/  @P1 STG.E desc[UR42][R8.64], R27 ;  /* 0x0000001b08001986 */ /* 0x0007e8000c10192a */
[----:B-1----:R-:W2:Y:S04]  /*c34a0*/  LDL.LU R233, [R1+0x1dbc] ;  /* 0x001dbc0001e97983 */ /* 0x002ea80000300800 */
[----:B------:R-:W2:Y:S01]  /*c34b0*/  LDL.LU R238, [R1+0x1d9c] ;  /* 0x001d9c0001ee7983 */ /* 0x000ea20000300800 */
[----:B------:R-:W-:-:S03]  /*c34c0*/  IMAD.WIDE R4, R19, 0x4, R72 ;  /* 0x0000000413047825 */ /* 0x000fc600078e0248 */
[----:B---3--:R-:W3:Y:S01]  /*c34d0*/  LDL.LU R27, [R1+0x1c9c] ;  /* 0x001c9c00011b7983 */ /* 0x008ee20000300800 */
[----:B------:R-:W-:-:S04]  /*c34e0*/  IMAD.WIDE R6, R19, 0x4, R70 ;  /* 0x0000000413067825 */ /* 0x000fc800078e0246 */
[----:B------:R-:W-:Y:S01]  /*c34f0*/  IMAD.WIDE R8, R19, 0x4, R68 ;  /* 0x0000000413087825 */ /* 0x000fe200078e0244 */
[----:B----4-:R-:W-:Y:S04]  /*c3500*/  @P4 STG.E desc[UR42][R4.64], R145 ;  /* 0x0000009104004986 */ /* 0x010fe8000c10192a */
[----:B------:R-:W-:Y:S04]  /*c3510*/  @P6 STG.E desc[UR42][R6.64], R234 ;  /* 0x000000ea06006986 */ /* 0x000fe8000c10192a */
[----:B--2---:R1:W-:Y:S04]  /*c3520*/  @P5 STG.E desc[UR42][R8.64], R236 ;  /* 0x000000ec08005986 */ /* 0x0043e8000c10192a */
[----:B-1----:R-:W2:Y:S01]  /*c3530*/  LDL.LU R236, [R1+0x1bcc] ;  /* 0x001bcc0001ec7983 */ /* 0x002ea20000300800 */
[----:B------:R-:W-:-:S02]  /*c3540*/  ISETP.LT.AND P3, PT, R240, UR4, !P2 ;  /* 0x00000004f0007c0c */ /* 0x000fc4000d761270 */
[----:B------:R-:W-:Y:S02]  /*c3550*/  ISETP.LT.AND P1, PT, R244, UR4, !P2 ;  /* 0x00000004f4007c0c */ /* 0x000fe4000d721270 */
[----:B------:R-:W-:Y:S01]  /*c3560*/  ISETP.LT.AND P4, PT, R146, UR4, !P2 ;  /* 0x0000000492007c0c */ /* 0x000fe2000d781270 */
[----:B------:R-:W-:Y:S01]  /*c3570*/  VIADD R0, R115, 0xd7 ;  /* 0x000000d773007836 */ /* 0x000fe20000000000 */
[----:B------:R-:W-:Y:S01]  /*c3580*/  ISETP.LT.AND P5, PT, R147, UR4, !P2 ;  /* 0x0000000493007c0c */ /* 0x000fe2000d7a1270 */
[----:B------:R-:W-:-:S04]  /*c3590*/  IMAD.WIDE R6, R19, 0x4, R66 ;  /* 0x0000000413067825 */ /* 0x000fc800078e0242 */
[C---:B------:R-:W-:Y:S01]  /*c35a0*/  IMAD.WIDE R8, R19.reuse, 0x4, R64 ;  /* 0x0000000413087825 */ /* 0x040fe200078e0240 */
[----:B------:R-:W4:Y:S01]  /*c35b0*/  LDL.LU R145, [R1+0x195c] ;  /* 0x00195c0001917983 */ /* 0x000f220000300800 */
[----:B------:R-:W-:Y:S02]  /*c35c0*/  ISETP.GE.AND P0, PT, R0, UR5, PT ;  /* 0x0000000500007c0c */ /* 0x000fe4000bf06270 */
[----:B------:R-:W-:Y:S01]  /*c35d0*/  IMAD.WIDE R4, R19, 0x4, R62 ;  /* 0x0000000413047825 */ /* 0x000fe200078e023e */
[----:B------:R-:W4:Y:S01]  /*c35e0*/  LDL.LU R234, [R1+0x191c] ;  /* 0x00191c0001ea7983 */ /* 0x000f220000300800 */
[----:B------:R-:W-:Y:S02]  /*c35f0*/  ISETP.LT.AND P2, PT, R26, UR4, !P2 ;  /* 0x000000041a007c0c */ /* 0x000fe4000d741270 */
[----:B------:R-:W-:Y:S01]  /*c3600*/  ISETP.LT.AND P6, PT, R241, UR4, !P0 ;  /* 0x00000004f1007c0c */ /* 0x000fe2000c7c1270 */
[----:B------:R1:W-:Y:S04]  /*c3610*/  @P3 STG.E desc[UR42][R6.64], R247 ;  /* 0x000000f706003986 */ /* 0x0003e8000c10192a */
[----:B------:R-:W-:Y:S04]  /*c3620*/  @P1 STG.E desc[UR42][R8.64], R242 ;  /* 0x000000f208001986 */ /* 0x000fe8000c10192a */
[----:B------:R1:W-:Y:S01]  /*c3630*/  @P4 STG.E desc[UR42][R4.64], R246 ;  /* 0x000000f604004986 */ /* 0x0003e2000c10192a */
[----:B------:R-:W-:Y:S01]  /*c3640*/  ISETP.LT.AND P1, PT, R245, UR4, !P0 ;  /* 0x00000004f5007c0c */ /* 0x000fe2000c721270 */
[----:B-1----:R-:W-:-:S02]  /*c3650*/  IMAD.WIDE R6, R19, 0x4, R60 ;  /* 0x0000000413067825 */ /* 0x002fc400078e023c */
[----:B------:R-:W4:Y:S02]  /*c3660*/  LDL.LU R246, [R1+0x15cc] ;  /* 0x0015cc0001f67983 */ /* 0x000f240000300800 */
[----:B------:R-:W-:Y:S02]  /*c3670*/  IMAD.WIDE R4, R19, 0x4, R58 ;  /* 0x0000000413047825 */ /* 0x000fe400078e023a */
[----:B------:R-:W4:Y:S04]  /*c3680*/  LDL.LU R19, [R1+0x137c] ;  /* 0x00137c0001137983 */ /* 0x000f280000300800 */
[----:B------:R1:W-:Y:S01]  /*c3690*/  @P5 STG.E desc[UR42][R6.64], R233 ;  /* 0x000000e906005986 */ /* 0x0003e2000c10192a */
[----:B------:R-:W-:-:S03]  /*c36a0*/  IMAD.WIDE R8, R237, 0x4, R72 ;  /* 0x00000004ed087825 */ /* 0x000fc600078e0248 */
[----:B------:R-:W-:Y:S04]  /*c36b0*/  @P2 STG.E desc[UR42][R4.64], R238 ;  /* 0x000000ee04002986 */ /* 0x000fe8000c10192a */
[----:B-1----:R-:W4:Y:S04]  /*c36c0*/  LDL.LU R233, [R1+0xd9c] ;  /* 0x000d9c0001e97983 */ /* 0x002f280000300800 */
[----:B------:R-:W4:Y:S04]  /*c36d0*/  LDL.LU R242, [R1+0x29f8] ;  /* 0x0029f80001f27983 */ /* 0x000f280000300800 */
[----:B---3--:R1:W-:Y:S01]  /*c36e0*/  @P6 STG.E desc[UR42][R8.64], R27 ;  /* 0x0000001b08006986 */ /* 0x0083e2000c10192a */
[----:B------:R-:W-:-:S03]  /*c36f0*/  IMAD.WIDE R6, R237, 0x4, R70 ;  /* 0x00000004ed067825 */ /* 0x000fc600078e0246 */
[----:B-1----:R-:W3:Y:S04]  /*c3700*/  LDL.LU R27, [R1+0x114c] ;  /* 0x00114c00011b7983 */ /* 0x002ee80000300800 */
[----:B------:R-:W3:Y:S04]  /*c3710*/  LDL.LU R238, [R1+0x1ec0] ;  /* 0x001ec00001ee7983 */ /* 0x000ee80000300800 */
        /* <DEDUP_REMOVED lines=11> */
[----:B------:R-:W2:Y:S01]  /*c37d0*/  LDL.LU R243, [R1+0x1ed0] ;  /* 0x001ed00001f37983 */ /* 0x000ea20000300800 */
[----:B------:R-:W-:-:S03]  /*c37e0*/  ISETP.LT.AND P0, PT, R26, UR4, !P0 ;  /* 0x000000041a007c0c */ /* 0x000fc6000c701270 */
[----:B------:R-:W2:Y:S04]  /*c37f0*/  LDL.LU R247, [R1+0x1ea0] ;  /* 0x001ea00001f77983 */ /* 0x000ea80000300800 */
[----:B----4-:R1:W-:Y:S04]  /*c3800*/  @P3 STG.E desc[UR42][R8.64], R145 ;  /* 0x0000009108003986 */ /* 0x0103e8000c10192a */
[----:B------:R4:W-:Y:S01]  /*c3810*/  @P2 STG.E desc[UR42][R4.64], R234 ;  /* 0x000000ea04002986 */ /* 0x0009e2000c10192a */
[----:B------:R-:W-:-:S03]  /*c3820*/  ISETP.GE.AND P1, PT, R0, UR5, PT ;  /* 0x0000000500007c0c */ /* 0x000fc6000bf26270 */
[----:B------:R4:W-:Y:S01]  /*c3830*/  @P4 STG.E desc[UR42][R6.64], R246 ;  /* 0x000000f606004986 */ /* 0x0009e2000c10192a */
[----:B-1----:R-:W-:-:S04]  /*c3840*/  IMAD.WIDE R8, R237, 0x4, R60 ;  /* 0x00000004ed087825 */ /* 0x002fc800078e023c */
[----:B----4-:R-:W-:Y:S01]  /*c3850*/  IMAD.WIDE R4, R237, 0x4, R62 ;  /* 0x00000004ed047825 */ /* 0x010fe200078e023e */
[----:B------:R-:W4:Y:S01]  /*c3860*/  LDL.LU R145, [R1+0x1e70] ;  /* 0x001e700001917983 */ /* 0x000f220000300800 */
[----:B------:R-:W-:-:S03]  /*c3870*/  ISETP.LT.AND P2, PT, R241, UR4, !P1 ;  /* 0x00000004f1007c0c */ /* 0x000fc6000cf41270 */
[----:B------:R-:W-:Y:S04]  /*c3880*/  @P5 STG.E desc[UR42][R4.64], R19 ;  /* 0x0000001304005986 */ /* 0x000fe8000c10192a */
[----:B------:R1:W-:Y:S04]  /*c3890*/  @P6 STG.E desc[UR42][R8.64], R233 ;  /* 0x000000e908006986 */ /* 0x0003e8000c10192a */
[----:B------:R-:W4:Y:S01]  /*c38a0*/  LDL.LU R246, [R1+0x1ee0] ;  /* 0x001ee00001f67983 */ /* 0x000f220000300800 */
[----:B------:R-:W-:Y:S01]  /*c38b0*/  ISETP.LT.AND P3, PT, R245, UR4, !P1 ;  /* 0x00000004f5007c0c */ /* 0x000fe2000cf61270 */
[----:B------:R-:W-:-:S02]  /*c38c0*/  IMAD.WIDE R6, R242, 0x4, R72 ;  /* 0x00000004f2067825 */ /* 0x000fc400078e0248 */
[----:B-1----:R-:W4:Y:S02]  /*c38d0*/  LDL.LU R233, [R1+0x1e80] ;  /* 0x001e800001e97983 */ /* 0x002f240000300800 */
[----:B------:R-:W-:Y:S02]  /*c38e0*/  IMAD.WIDE R4, R237, 0x4, R58 ;  /* 0x00000004ed047825 */ /* 0x000fe400078e023a */
[----:B------:R-:W4:Y:S02]  /*c38f0*/  LDL.LU R19, [R1+0x29fc] ;  /* 0x0029fc0001137983 */ /* 0x000f240000300800 */
[----:B------:R-:W-:Y:S02]  /*c3900*/  IMAD.WIDE R8, R242, 0x4, R70 ;  /* 0x00000004f2087825 */ /* 0x000fe400078e0246 */
[----:B---3--:R1:W-:Y:S04]  /*c3910*/  @P0 STG.E desc[UR42][R4.64], R27 ;  /* 0x0000001b04000986 */ /* 0x0083e8000c10192a */
[----:B------:R3:W-:Y:S04]  /*c3920*/  @P2 STG.E desc[UR42][R6.64], R238 ;  /* 0x000000ee06002986 */ /* 0x0007e8000c10192a */
[----:B-1----:R-:W4:Y:S04]  /*c3930*/  LDL.LU R27, [R1+0x1e60] ;  /* 0x001e6000011b7983 */ /* 0x002f280000300800 */
[----:B------:R-:W4:Y:S04]  /*c3940*/  LDL.LU R237, [R1+0x2a00] ;  /* 0x002a000001ed7983 */ /* 0x000f280000300800 */
[----:B------:R-:W4:Y:S04]  /*c3950*/  LDL.LU R234, [R1+0x1e10] ;  /* 0x001e100001ea7983 */ /* 0x000f280000300800 */
[----:B---3--:R-:W3:Y:S04]  /*c3960*/  LDL.LU R238, [R1+0x1c80] ;  /* 0x001c800001ee7983 */ /* 0x008ee80000300800 */
[----:B--2---:R1:W-:Y:S04]  /*c3970*/  @P3 STG.E desc[UR42][R8.64], R236 ;  /* 0x000000ec08003986 */ /* 0x0043e8000c10192a */
[----:B-1----:R-:W2:Y:S01]  /*c3980*/  LDL.LU R236, [R1+0x1bb0] ;  /* 0x001bb00001ec7983 */ /* 0x002ea20000300800 */
[----:B------:R-:W-:-:S02]  /*c3990*/  ISETP.LT.AND P4, PT, R232, UR4, !P1 ;  /* 0x00000004e8007c0c */ /* 0x000fc4000cf81270 */
[----:B------:R-:W-:Y:S02]  /*c39a0*/  ISETP.LT.AND P5, PT, R240, UR4, !P1 ;  /* 0x00000004f0007c0c */ /* 0x000fe4000cfa1270 */
[----:B------:R-:W-:Y:S02]  /*c39b0*/  ISETP.LT.AND P6, PT, R244, UR4, !P1 ;  /* 0x00000004f4007c0c */ /* 0x000fe4000cfc1270 */
[----:B------:R-:W-:Y:S02]  /*c39c0*/  ISETP.LT.AND P2, PT, R146, UR4, !P1 ;  /* 0x0000000492007c0c */ /* 0x000fe4000cf41270 */
[----:B------:R-:W-:Y:S01]  /*c39d0*/  ISETP.LT.AND P3, PT, R147, UR4, !P1 ;  /* 0x0000000493007c0c */ /* 0x000fe2000cf61270 */
[----:B------:R-:W-:-:S04]  /*c39e0*/  IMAD.WIDE R4, R242, 0x4, R68 ;  /* 0x00000004f2047825 */ /* 0x000fc800078e0244 */
[----:B------:R-:W-:-:S04]  /*c39f0*/  IMAD.WIDE R6, R242, 0x4, R66 ;  /* 0x00000004f2067825 */ /* 0x000fc800078e0242 */
[----:B------:R-:W-:Y:S02]  /*c3a00*/  VIADD R0, R115, 0xd9 ;  /* 0x000000d973007836 */ /* 0x000fe40000000000 */
[----:B------:R-:W-:Y:S01]  /*c3a10*/  IMAD.WIDE R8, R242, 0x4, R64 ;  /* 0x00000004f2087825 */ /* 0x000fe200078e0240 */
[----:B------:R-:W-:Y:S01]  /*c3a20*/  ISETP.LT.AND P1, PT, R26, UR4, !P1 ;  /* 0x000000041a007c0c */ /* 0x000fe2000cf21270 */
[----:B------:R1:W-:Y:S04]  /*c3a30*/  @P4 STG.E desc[UR42][R4.64], R243 ;  /* 0x000000f304004986 */ /* 0x0003e8000c10192a */
[----:B------:R4:W-:Y:S01]  /*c3a40*/  @P5 STG.E desc[UR42][R6.64], R247 ;  /* 0x000000f706005986 */ /* 0x0009e2000c10192a */
[----:B------:R-:W-:-:S03]  /*c3a50*/  ISETP.GE.AND P0, PT, R0, UR5, PT ;  /* 0x0000000500007c0c */ /* 0x000fc6000bf06270 */
[----:B----4-:R4:W-:Y:S01]  /*c3a60*/  @P6 STG.E desc[UR42][R8.64], R145 ;  /* 0x0000009108006986 */ /* 0x0109e2000c10192a */
[----:B------:R-:W-:Y:S01]  /*c3a70*/  ISETP.LT.AND P5, PT, R241, UR4, !P0 ;  /* 0x00000004f1007c0c */ /* 0x000fe2000c7a1270 */
[C---:B-1----:R-:W-:Y:S02]  /*c3a80*/  IMAD.WIDE R4, R242.reuse, 0x4, R62 ;  /* 0x00000004f2047825 */ /* 0x042fe400078e023e */
[----:B------:R-:W2:Y:S02]  /*c3a90*/  LDL.LU R247, [R1+0x18e0] ;  /* 0x0018e00001f77983 */ /* 0x000ea40000300800 */
[C---:B------:R-:W-:Y:S02]  /*c3aa0*/  IMAD.WIDE R6, R242.reuse, 0x4, R60 ;  /* 0x00000004f2067825 */ /* 0x040fe400078e023c */
[----:B----4-:R-:W4:Y:S02]  /*c3ab0*/  LDL.LU R145, [R1+0x15b0] ;  /* 0x0015b00001917983 */ /* 0x010f240000300800 */
[----:B------:R-:W-:-:S02]  /*c3ac0*/  IMAD.WIDE R8, R242, 0x4, R58 ;  /* 0x00000004f2087825 */ /* 0x000fc400078e023a */
[----:B------:R-:W-:Y:S04]  /*c3ad0*/  @P2 STG.E desc[UR42][R4.64], R246 ;  /* 0x000000f604002986 */ /* 0x000fe8000c10192a */
[----:B------:R-:W4:Y:S04]  /*c3ae0*/  LDL.LU R242, [R1+0x1360] ;  /* 0x0013600001f27983 */ /* 0x000f280000300800 */
[----:B------:R1:W-:Y:S01]  /*c3af0*/  @P3 STG.E desc[UR42][R6.64], R233 ;  /* 0x000000e906003986 */ /* 0x0003e2000c10192a */
[----:B------:R-:W-:Y:S02]  /*c3b00*/  ISETP.LT.AND P6, PT, R245, UR4, !P0 ;  /* 0x00000004f5007c0c */ /* 0x000fe4000c7c1270 */
[----:B------:R-:W-:Y:S01]  /*c3b10*/  ISETP.LT.AND P4, PT, R232, UR4, !P0 ;  /* 0x00000004e8007c0c */ /* 0x000fe2000c781270 */
[----:B-1----:R-:W4:Y:S01]  /*c3b20*/  LDL.LU R233, [R1+0x1130] ;  /* 0x0011300001e97983 */ /* 0x002f220000300800 */
[----:B------:R-:W-:-:S04]  /*c3b30*/  IMAD.WIDE R4, R19, 0x4, R72 ;  /* 0x0000000413047825 */ /* 0x000fc800078e0248 */
[C---:B------:R-:W-:Y:S01]  /*c3b40*/  IMAD.WIDE R6, R19.reuse, 0x4, R70 ;  /* 0x0000000413067825 */ /* 0x040fe200078e0246 */
[----:B------:R1:W-:Y:S04]  /*c3b50*/  @P1 STG.E desc[UR42][R8.64], R27 ;  /* 0x0000001b08001986 */ /* 0x0003e8000c10192a */
[----:B------:R-:W-:Y:S04]  /*c3b60*/  @P5 STG.E desc[UR42][R4.64], R234 ;  /* 0x000000ea04005986 */ /* 0x000fe8000c10192a */
[----:B---3--:R-:W-:Y:S04]  /*c3b70*/  @P6 STG.E desc[UR42][R6.64], R238 ;  /* 0x000000ee06006986 */ /* 0x008fe8000c10192a */
[----:B-1----:R-:W3:Y:S01]  /*c3b80*/  LDL.LU R27, [R1+0xd80] ;  /* 0x000d8000011b7983 */ /* 0x002ee20000300800 */
[----:B------:R-:W-:-:S03]  /*c3b90*/  IMAD.WIDE R8, R19, 0x4, R68 ;  /* 0x0000000413087825 */ /* 0x000fc600078e0244 */
[----:B------:R-:W3:Y:S04]  /*c3ba0*/  LDL.LU R246, [R1+0x1ec4] ;  /* 0x001ec40001f67983 */ /* 0x000ee80000300800 */
[----:B--2---:R1:W-:Y:S04]  /*c3bb0*/  @P4 STG.E desc[UR42][R8.64], R236 ;  /* 0x000000ec08004986 */ /* 0x0043e8000c10192a */
[----:B-1----:R-:W2:Y:S04]  /*c3bc0*/  LDL.LU R236, [R1+0x1eb4] ;  /* 0x001eb40001ec7983 */ /* 0x002ea80000300800 */
[----:B------:R-:W2:Y:S01]  /*c3bd0*/  LDL.LU R234, [R1+0x1ed4] ;  /* 0x001ed40001ea7983 */ /* 0x000ea20000300800 */
[----:B------:R-:W-:-:S02]  /*c3be0*/  ISETP.LT.AND P1, PT, R240, UR4, !P0 ;  /* 0x00000004f0007c0c */ /* 0x000fc4000c721270 */
[----:B------:R-:W-:Y:S02]  /*c3bf0*/  ISETP.LT.AND P3, PT, R244, UR4, !P0 ;  /* 0x00000004f4007c0c */ /* 0x000fe4000c761270 */
[----:B------:R-:W-:Y:S02]  /*c3c00*/  ISETP.LT.AND P5, PT, R146, UR4, !P0 ;  /* 0x0000000492007c0c */ /* 0x000fe4000c7a1270 */
[----:B------:R-:W-:Y:S01]  /*c3c10*/  ISETP.LT.AND P4, PT, R147, UR4, !P0 ;  /* 0x0000000493007c0c */ /* 0x000fe2000c781270 */
[----:B------:R-:W-:-:S04]  /*c3c20*/  IMAD.WIDE R6, R19, 0x4, R66 ;  /* 0x0000000413067825 */ /* 0x000fc800078e0242 */
[----:B------:R-:W-:Y:S02]  /*c3c30*/  VIADD R0, R115, 0xda ;  /* 0x000000da73007836 */ /* 0x000fe40000000000 */
[----:B------:R-:W-:-:S04]  /*c3c40*/  IMAD.WIDE R8, R19, 0x4, R64 ;  /* 0x0000000413087825 */ /* 0x000fc800078e0240 */
[----:B------:R-:W-:Y:S01]  /*c3c50*/  IMAD.WIDE R4, R19, 0x4, R62 ;  /* 0x0000000413047825 */ /* 0x000fe200078e023e */
[----:B------:R-:W2:Y:S01]  /*c3c60*/  LDL.LU R238, [R1+0x1ea4] ;  /* 0x001ea40001ee7983 */ /* 0x000ea20000300800 */
[----:B------:R-:W-:Y:S02]  /*c3c70*/  ISETP.LT.AND P0, PT, R26, UR4, !P0 ;  /* 0x000000041a007c0c */ /* 0x000fe4000c701270 */
[----:B------:R-:W-:Y:S01]  /*c3c80*/  ISETP.GE.AND P2, PT, R0, UR5, PT ;  /* 0x0000000500007c0c */ /* 0x000fe2000bf46270 */
[----:B------:R1:W-:Y:S04]  /*c3c90*/  @P1 STG.E desc[UR42][R6.64], R247 ;  /* 0x000000f706001986 */ /* 0x0003e8000c10192a */
[----:B----4-:R-:W-:Y:S01]  /*c3ca0*/  @P3 STG.E desc[UR42][R8.64], R145 ;  /* 0x0000009108003986 */ /* 0x010fe2000c10192a */
[----:B------:R-:W-:-:S03]  /*c3cb0*/  ISETP.LT.AND P6, PT, R241, UR4, !P2 ;  /* 0x00000004f1007c0c */ /* 0x000fc6000d7c1270 */
[----:B------:R4:W-:Y:S01]  /*c3cc0*/  @P5 STG.E desc[UR42][R4.64], R242 ;  /* 0x000000f204005986 */ /* 0x0009e2000c10192a */
[----:B-1----:R-:W-:Y:S01]  /*c3cd0*/  IMAD.WIDE R6, R19, 0x4, R60 ;  /* 0x0000000413067825 */ /* 0x002fe200078e023c */
[----:B------:R-:W-:Y:S02]  /*c3ce0*/  ISETP.LT.AND P1, PT, R245, UR4, !P2 ;  /* 0x00000004f5007c0c */ /* 0x000fe4000d721270 */
[----:B----4-:R-:W4:Y:S01]  /*c3cf0*/  LDL.LU R242, [R1+0x1e74] ;  /* 0x001e740001f27983 */ /* 0x010f220000300800 */
[----:B------:R-:W-:-:S03]  /*c3d00*/  IMAD.WIDE R4, R19, 0x4, R58 ;  /* 0x0000000413047825 */ /* 0x000fc600078e023a */
[----:B------:R-:W4:Y:S04]  /*c3d10*/  LDL.LU R19, [R1+0x1ee4] ;  /* 0x001ee40001137983 */ /* 0x000f280000300800 */
[----:B------:R1:W-:Y:S01]  /*c3d20*/  @P4 STG.E desc[UR42][R6.64], R233 ;  /* 0x000000e906004986 */ /* 0x0003e2000c10192a */
[----:B------:R-:W-:-:S03]  /*c3d30*/  IMAD.WIDE R8, R237, 0x4, R72 ;  /* 0x00000004ed087825 */ /* 0x000fc600078e0248 */
[----:B-1----:R-:W4:Y:S01]  /*c3d40*/  LDL.LU R233, [R1+0x1e84] ;  /* 0x001e840001e97983 */ /* 0x002f220000300800 */
[----:B------:R-:W-:-:S03]  /*c3d50*/  IMAD.WIDE R6, R237, 0x4, R70 ;  /* 0x00000004ed067825 */ /* 0x000fc600078e0246 */
[----:B---3--:R1:W-:Y:S04]  /*c3d60*/  @P0 STG.E desc[UR42][R4.64], R27 ;  /* 0x0000001b04000986 */ /* 0x0083e8000c10192a */
[----:B------:R3:W-:Y:S04]  /*c3d70*/  @P6 STG.E desc[UR42][R8.64], R246 ;  /* 0x000000f608006986 */ /* 0x0007e8000c10192a */
[----:B-1----:R-:W4:Y:S04]  /*c3d80*/  LDL.LU R27, [R1+0x2a04] ;  /* 0x002a0400011b7983 */ /* 0x002f280000300800 */
[----:B------:R-:W4:Y:S04]  /*c3d90*/  LDL.LU R145, [R1+0x1e64] ;  /* 0x001e640001917983 */ /* 0x000f280000300800 */
[----:B---3--:R-:W3:Y:S01]  /*c3da0*/  LDL.LU R246, [R1+0x1e14] ;  /* 0x001e140001f67983 */ /* 0x008ee20000300800 */
[----:B------:R-:W-:-:S03]  /*c3db0*/  ISETP.LT.AND P3, PT, R232, UR4, !P2 ;  /* 0x00000004e8007c0c */ /* 0x000fc6000d761270 */
[----:B--2---:R1:W-:Y:S04]  /*c3dc0*/  @P1 STG.E desc[UR42][R6.64], R236 ;  /* 0x000000ec06001986 */ /* 0x0043e8000c10192a */
[----:B-1----:R-:W2:Y:S01]  /*c3dd0*/  LDL.LU R236, [R1+0x1c84] ;  /* 0x001c840001ec7983 */ /* 0x002ea20000300800 */
[----:B------:R-:W-:-:S03]  /*c3de0*/  IMAD.WIDE R8, R237, 0x4, R68 ;  /* 0x00000004ed087825 */ /* 0x000fc600078e0244 */
[----:B------:R-:W2:Y:S04]  /*c3df0*/  LDL.LU R243, [R1+0x1bb4] ;  /* 0x001bb40001f37983 */ /* 0x000ea80000300800 */
[----:B------:R-:W2:Y:S04]  /*c3e00*/  LDL.LU R247, [R1+0x18e4] ;  /* 0x0018e40001f77983 */ /* 0x000ea80000300800 */
[----:B------:R1:W-:Y:S04]  /*c3e10*/  @P3 STG.E desc[UR42][R8.64], R234 ;  /* 0x000000ea08003986 */ /* 0x0003e8000c10192a */
[----:B-1----:R-:W2:Y:S01]  /*c3e20*/  LDL.LU R234, [R1+0x15b4] ;  /* 0x0015b40001ea7983 */ /* 0x002ea20000300800 */
        /* <DEDUP_REMOVED lines=8> */
[----:B------:R-:W-:Y:S01]  /*c3eb0*/  ISETP.GE.AND P1, PT, R0, UR5, PT ;  /* 0x0000000500007c0c */ /* 0x000fe2000bf26270 */
[----:B------:R1:W-:Y:S04]  /*c3ec0*/  @P0 STG.E desc[UR42][R4.64], R238 ;  /* 0x000000ee04000986 */ /* 0x0003e8000c10192a */
[----:B----4-:R4:W-:Y:S01]  /*c3ed0*/  @P4 STG.E desc[UR42][R6.64], R242 ;  /* 0x000000f206004986 */ /* 0x0109e2000c10192a */
[----:B------:R-:W-:Y:S02]  /*c3ee0*/  ISETP.LT.AND P2, PT, R26, UR4, !P2 ;  /* 0x000000041a007c0c */ /* 0x000fe4000d741270 */
[----:B------:R-:W-:Y:S02]  /*c3ef0*/  ISETP.LT.AND P0, PT, R241, UR4, !P1 ;  /* 0x00000004f1007c0c */ /* 0x000fe4000cf01270 */
[----:B------:R-:W-:Y:S01]  /*c3f00*/  ISETP.LT.AND P3, PT, R245, UR4, !P1 ;  /* 0x00000004f5007c0c */ /* 0x000fe2000cf61270 */
[C---:B-1----:R-:W-:Y:S01]  /*c3f10*/  IMAD.WIDE R4, R237.reuse, 0x4, R62 ;  /* 0x00000004ed047825 */ /* 0x042fe200078e023e */
[----:B------:R-:W2:Y:S04]  /*c3f20*/  LDL.LU R238, [R1+0x1364] ;  /* 0x0013640001ee7983 */ /* 0x000ea80000300800 */
[----:B------:R-:W-:Y:S04]  /*c3f30*/  @P5 STG.E desc[UR42][R4.64], R19 ;  /* 0x0000001304005986 */ /* 0x000fe8000c10192a */
[----:B------:R1:W-:Y:S01]  /*c3f40*/  @P6 STG.E desc[UR42][R8.64], R233 ;  /* 0x000000e908006986 */ /* 0x0003e2000c10192a */
[----:B----4-:R-:W-:-:S03]  /*c3f50*/  IMAD.WIDE R6, R237, 0x4, R58 ;  /* 0x00000004ed067825 */ /* 0x010fc600078e023a */
[----:B-1----:R-:W4:Y:S04]  /*c3f60*/  LDL.LU R233, [R1+0x1134] ;  /* 0x0011340001e97983 */ /* 0x002f280000300800 */
[----:B------:R-:W4:Y:S04]  /*c3f70*/  LDL.LU R242, [R1+0xd84] ;  /* 0x000d840001f27983 */ /* 0x000f280000300800 */
[----:B------:R-:W4:Y:S01]  /*c3f80*/  LDL.LU R19, [R1+0x2a08] ;  /* 0x002a080001137983 */ /* 0x000f220000300800 */
[----:B------:R-:W-:-:S04]  /*c3f90*/  IMAD.WIDE R8, R27, 0x4, R72 ;  /* 0x000000041b087825 */ /* 0x000fc800078e0248 */
[----:B------:R-:W-:Y:S01]  /*c3fa0*/  IMAD.WIDE R4, R27, 0x4, R70 ;  /* 0x000000041b047825 */ /* 0x000fe200078e0246 */
[----:B------:R-:W4:Y:S04]  /*c3fb0*/  LDL.LU R237, [R1+0x2a0c] ;  /* 0x002a0c0001ed7983 */ /* 0x000f280000300800 */
[----:B------:R1:W-:Y:S04]  /*c3fc0*/  @P2 STG.E desc[UR42][R6.64], R145 ;  /* 0x0000009106002986 */ /* 0x0003e8000c10192a */
[----:B---3--:R3:W-:Y:S04]  /*c3fd0*/  @P0 STG.E desc[UR42][R8.64], R246 ;  /* 0x000000f608000986 */ /* 0x0087e8000c10192a */
[----:B-1----:R-:W4:Y:S04]  /*c3fe0*/  LDL.LU R145, [R1+0x1ec8] ;  /* 0x001ec80001917983 */ /* 0x002f280000300800 */
[----:B---3--:R-:W3:Y:S04]  /*c3ff0*/  LDL.LU R246, [R1+0x1eb8] ;  /* 0x001eb80001f67983 */ /* 0x008ee80000300800 */
[----:B--2---:R1:W-:Y:S04]  /*c4000*/  @P3 STG.E desc[UR42][R4.64], R236 ;  /* 0x000000ec04003986 */ /* 0x0043e8000c10192a */
[----:B-1----:R-:W2:Y:S01]  /*c4010*/  LDL.LU R236, [R1+0x1ed8] ;  /* 0x001ed80001ec7983 */ /* 0x002ea20000300800 */
[----:B------:R-:W-:-:S02]  /*c4020*/  ISETP.LT.AND P4, PT, R232, UR4, !P1 ;  /* 0x00000004e8007c0c */ /* 0x000fc4000cf81270 */
[----:B------:R-:W-:Y:S02]  /*c4030*/  ISETP.LT.AND P5, PT, R240, UR4, !P1 ;  /* 0x00000004f0007c0c */ /* 0x000fe4000cfa1270 */
[----:B------:R-:W-:Y:S01]  /*c4040*/  ISETP.LT.AND P6, PT, R244, UR4, !P1 ;  /* 0x00000004f4007c0c */ /* 0x000fe2000cfc1270 */
[----:B------:R-:W-:-:S04]  /*c4050*/  IMAD.WIDE R6, R27, 0x4, R68 ;  /* 0x000000041b067825 */ /* 0x000fc800078e0244 */
[----:B------:R-:W-:-:S04]  /*c4060*/  IMAD.WIDE R4, R27, 0x4, R66 ;  /* 0x000000041b047825 */ /* 0x000fc800078e0242 */
[C---:B------:R-:W-:Y:S01]  /*c4070*/  IMAD.WIDE R8, R27.reuse, 0x4, R64 ;  /* 0x000000041b087825 */ /* 0x040fe200078e0240 */
[----:B------:R1:W-:Y:S04]  /*c4080*/  @P4 STG.E desc[UR42][R6.64], R243 ;  /* 0x000000f306004986 */ /* 0x0003e8000c10192a */
[----:B------:R1:W-:Y:S04]  /*c4090*/  @P5 STG.E desc[UR42][R4.64], R247 ;  /* 0x000000f704005986 */ /* 0x0003e8000c10192a */
[----:B------:R1:W-:Y:S02]  /*c40a0*/  @P6 STG.E desc[UR42][R8.64], R234 ;  /* 0x000000ea08006986 */ /* 0x0003e4000c10192a */
[----:B-1----:R-:W-:-:S02]  /*c40b0*/  IMAD.WIDE R6, R27, 0x4, R60 ;  /* 0x000000041b067825 */ /* 0x002fc400078e023c */
[----:B------:R-:W2:Y:S04]  /*c40c0*/  LDL.LU R247, [R1+0x1ea8] ;  /* 0x001ea80001f77983 */ /* 0x000ea80000300800 */
[----:B------:R-:W2:Y:S01]  /*c40d0*/  LDL.LU R234, [R1+0x1e78] ;  /* 0x001e780001ea7983 */ /* 0x000ea20000300800 */
[----:B------:R-:W-:-:S04]  /*c40e0*/  IMAD.WIDE R4, R27, 0x4, R62 ;  /* 0x000000041b047825 */ /* 0x000fc800078e023e */
[----:B------:R-:W-:Y:S02]  /*c40f0*/  IMAD.WIDE R8, R27, 0x4, R58 ;  /* 0x000000041b087825 */ /* 0x000fe400078e023a */
[----:B------:R-:W2:Y:S01]  /*c4100*/  LDL.LU R27, [R1+0x1ee8] ;  /* 0x001ee800011b7983 */ /* 0x000ea20000300800 */
[----:B------:R-:W-:Y:S02]  /*c4110*/  ISETP.LT.AND P0, PT, R146, UR4, !P1 ;  /* 0x0000000492007c0c */ /* 0x000fe4000cf01270 */
[----:B------:R-:W-:Y:S01]  /*c4120*/  ISETP.LT.AND P3, PT, R147, UR4, !P1 ;  /* 0x0000000493007c0c */ /* 0x000fe2000cf61270 */
[----:B------:R-:W-:Y:S01]  /*c4130*/  VIADD R0, R115, 0xdc ;  /* 0x000000dc73007836 */ /* 0x000fe20000000000 */
[----:B------:R-:W-:-:S04]  /*c4140*/  ISETP.LT.AND P1, PT, R26, UR4, !P1 ;  /* 0x000000041a007c0c */ /* 0x000fc8000cf21270 */
[----:B------:R-:W-:-:S04]  /*c4150*/  ISETP.GE.AND P2, PT, R0, UR5, PT ;  /* 0x0000000500007c0c */ /* 0x000fc8000bf46270 */
[----:B------:R-:W-:Y:S02]  /*c4160*/  ISETP.LT.AND P5, PT, R241, UR4, !P2 ;  /* 0x00000004f1007c0c */ /* 0x000fe4000d7a1270 */
[----:B------:R-:W-:Y:S01]  /*c4170*/  ISETP.LT.AND P6, PT, R245, UR4, !P2 ;  /* 0x00000004f5007c0c */ /* 0x000fe2000d7c1270 */
[----:B------:R-:W-:Y:S01]  /*c4180*/  @P0 STG.E desc[UR42][R4.64], R238 ;  /* 0x000000ee04000986 */ /* 0x000fe2000c10192a */
[----:B------:R-:W-:-:S03]  /*c4190*/  ISETP.LT.AND P4, PT, R232, UR4, !P2 ;  /* 0x00000004e8007c0c */ /* 0x000fc6000d781270 */
[----:B----4-:R1:W-:Y:S04]  /*c41a0*/  @P3 STG.E desc[UR42][R6.64], R233 ;  /* 0x000000e906003986 */ /* 0x0103e8000c10192a */
[----:B------:R4:W-:Y:S04]  /*c41b0*/  @P1 STG.E desc[UR42][R8.64], R242 ;  /* 0x000000f208001986 */ /* 0x0009e8000c10192a */
[----:B-1----:R-:W2:Y:S04]  /*c41c0*/  LDL.LU R233, [R1+0x1e88] ;  /* 0x001e880001e97983 */ /* 0x002ea80000300800 */
[----:B------:R-:W2:Y:S01]  /*c41d0*/  LDL.LU R238, [R1+0x1e68] ;  /* 0x001e680001ee7983 */ /* 0x000ea20000300800 */
[----:B------:R-:W-:-:S04]  /*c41e0*/  IMAD.WIDE R4, R19, 0x4, R72 ;  /* 0x0000000413047825 */ /* 0x000fc800078e0248 */
[C---:B------:R-:W-:Y:S01]  /*c41f0*/  IMAD.WIDE R6, R19.reuse, 0x4, R70 ;  /* 0x0000000413067825 */ /* 0x040fe200078e0246 */
[----:B----4-:R-:W4:Y:S03]  /*c4200*/  LDL.LU R242, [R1+0x1e18] ;  /* 0x001e180001f27983 */ /* 0x010f260000300800 */
[----:B------:R-:W-:Y:S01]  /*c4210*/  IMAD.WIDE R8, R19, 0x4, R68 ;  /* 0x0000000413087825 */ /* 0x000fe200078e0244 */
[----:B------:R-:W-:Y:S04]  /*c4220*/  @P5 STG.E desc[UR42][R4.64], R145 ;  /* 0x0000009104005986 */ /* 0x000fe8000c10192a */
[----:B---3--:R1:W-:Y:S04]  /*c4230*/  @P6 STG.E desc[UR42][R6.64], R246 ;  /* 0x000000f606006986 */ /* 0x0083e8000c10192a */
[----:B-1----:R-:W3:Y:S04]  /*c4240*/  LDL.LU R246, [R1+0x1c88] ;  /* 0x001c880001f67983 */ /* 0x002ee80000300800 */
[----:B------:R-:W3:Y:S04]  /*c4250*/  LDL.LU R145, [R1+0x1bb8] ;  /* 0x001bb80001917983 */ /* 0x000ee80000300800 */
[----:B--2---:R1:W-:Y:S04]  /*c4260*/  @P4 STG.E desc[UR42][R8.64], R236 ;  /* 0x000000ec08004986 */ /* 0x0043e8000c10192a */
[----:B-1----:R-:W2:Y:S01]  /*c4270*/  LDL.LU R236, [R1+0x18e8] ;  /* 0x0018e80001ec7983 */ /* 0x002ea20000300800 */
[----:B------:R-:W-:-:S02]  /*c4280*/  ISETP.LT.AND P1, PT, R240, UR4, !P2 ;  /* 0x00000004f0007c0c */ /* 0x000fc4000d721270 */
[----:B------:R-:W-:Y:S02]  /*c4290*/  ISETP.LT.AND P3, PT, R244, UR4, !P2 ;  /* 0x00000004f4007c0c */ /* 0x000fe4000d761270 */
[----:B------:R-:W-:Y:S01]  /*c42a0*/  ISETP.LT.AND P5, PT, R146, UR4, !P2 ;  /* 0x0000000492007c0c */ /* 0x000fe2000d7a1270 */
[----:B------:R-:W-:-:S04]  /*c42b0*/  IMAD.WIDE R6, R19, 0x4, R66 ;  /* 0x0000000413067825 */ /* 0x000fc800078e0242 */
[----:B------:R-:W-:-:S04]  /*c42c0*/  IMAD.WIDE R8, R19, 0x4, R64 ;  /* 0x0000000413087825 */ /* 0x000fc800078e0240 */
[----:B------:R-:W-:Y:S01]  /*c42d0*/  IMAD.WIDE R4, R19, 0x4, R62 ;  /* 0x0000000413047825 */ /* 0x000fe200078e023e */
[----:B------:R-:W-:Y:S04]  /*c42e0*/  @P1 STG.E desc[UR42][R6.64], R247 ;  /* 0x000000f706001986 */ /* 0x000fe8000c10192a */
[----:B------:R-:W-:Y:S04]  /*c42f0*/  @P3 STG.E desc[UR42][R8.64], R234 ;  /* 0x000000ea08003986 */ /* 0x000fe8000c10192a */
[----:B------:R1:W-:Y:S04]  /*c4300*/  @P5 STG.E desc[UR42][R4.64], R27 ;  /* 0x0000001b04005986 */ /* 0x0003e8000c10192a */
[----:B-1----:R-:W2:Y:S01]  /*c4310*/  LDL.LU R27, [R1+0x15b8] ;  /* 0x0015b800011b7983 */ /* 0x002ea20000300800 */
[----:B------:R-:W-:Y:S01]  /*c4320*/  VIADD R0, R115, 0xdd ;  /* 0x000000dd73007836 */ /* 0x000fe20000000000 */
[----:B------:R-:W-:-:S02]  /*c4330*/  ISETP.LT.AND P4, PT, R147, UR4, !P2 ;  /* 0x0000000493007c0c */ /* 0x000fc4000d781270 */
[----:B------:R-:W-:Y:S01]  /*c4340*/  ISETP.LT.AND P2, PT, R26, UR4, !P2 ;  /* 0x000000041a007c0c */ /* 0x000fe2000d741270 */
[----:B------:R-:W-:-:S04]  /*c4350*/  IMAD.WIDE R6, R19, 0x4, R60 ;  /* 0x0000000413067825 */ /* 0x000fc800078e023c */
[----:B------:R-:W-:Y:S01]  /*c4360*/  IMAD.WIDE R4, R19, 0x4, R58 ;  /* 0x0000000413047825 */ /* 0x000fe200078e023a */
[----:B------:R-:W-:Y:S01]  /*c4370*/  ISETP.GE.AND P0, PT, R0, UR5, PT ;  /* 0x0000000500007c0c */ /* 0x000fe2000bf06270 */
[----:B------:R-:W2:Y:S03]  /*c4380*/  LDL.LU R234, [R1+0x1368] ;  /* 0x0013680001ea7983 */ /* 0x000ea60000300800 */
[----:B------:R-:W-:Y:S02]  /*c4390*/  ISETP.LT.AND P6, PT, R241, UR4, !P0 ;  /* 0x00000004f1007c0c */ /* 0x000fe4000c7c1270 */
[----:B------:R-:W-:Y:S02]  /*c43a0*/  ISETP.LT.AND P1, PT, R245, UR4, !P0 ;  /* 0x00000004f5007c0c */ /* 0x000fe4000c721270 */
[----:B------:R-:W-:Y:S01]  /*c43b0*/  ISETP.LT.AND P3, PT, R232, UR4, !P0 ;  /* 0x00000004e8007c0c */ /* 0x000fe2000c761270 */
[----:B------:R-:W-:Y:S01]  /*c43c0*/  IMAD.WIDE R8, R237, 0x4, R72 ;  /* 0x00000004ed087825 */ /* 0x000fe200078e0248 */
[----:B------:R1:W-:Y:S04]  /*c43d0*/  @P4 STG.E desc[UR42][R6.64], R233 ;  /* 0x000000e906004986 */ /* 0x0003e8000c10192a */
[----:B------:R-:W-:Y:S01]  /*c43e0*/  @P2 STG.E desc[UR42][R4.64], R238 ;  /* 0x000000ee04002986 */ /* 0x000fe2000c10192a */
[----:B------:R-:W-:-:S03]  /*c43f0*/  ISETP.LT.AND P2, PT, R240, UR4, !P0 ;  /* 0x00000004f0007c0c */ /* 0x000fc6000c741270 */
[----:B----4-:R4:W-:Y:S04]  /*c4400*/  @P6 STG.E desc[UR42][R8.64], R242 ;  /* 0x000000f208006986 */ /* 0x0109e8000c10192a */
[----:B-1----:R-:W2:Y:S01]  /*c4410*/  LDL.LU R233, [R1+0x1138] ;  /* 0x0011380001e97983 */ /* 0x002ea20000300800 */
[----:B------:R-:W-:-:S03]  /*c4420*/  IMAD.WIDE R6, R237, 0x4, R70 ;  /* 0x00000004ed067825 */ /* 0x000fc600078e0246 */
[----:B------:R-:W2:Y:S01]  /*c4430*/  LDL.LU R19, [R1+0x2a10] ;  /* 0x002a100001137983 */ /* 0x000ea20000300800 */
[----:B----4-:R-:W-:-:S04]  /*c4440*/  IMAD.WIDE R8, R237, 0x4, R68 ;  /* 0x00000004ed087825 */ /* 0x010fc800078e0244 */
[C---:B------:R-:W-:Y:S01]  /*c4450*/  IMAD.WIDE R4, R237.reuse, 0x4, R66 ;  /* 0x00000004ed047825 */ /* 0x040fe200078e0242 */
[----:B------:R-:W4:Y:S04]  /*c4460*/  LDL.LU R242, [R1+0xd88] ;  /* 0x000d880001f27983 */ /* 0x000f280000300800 */
[----:B---3--:R1:W-:Y:S04]  /*c4470*/  @P1 STG.E desc[UR42][R6.64], R246 ;  /* 0x000000f606001986 */ /* 0x0083e8000c10192a */
[----:B------:R-:W3:Y:S04]  /*c4480*/  LDL.LU R238, [R1+0x1ecc] ;  /* 0x001ecc0001ee7983 */ /* 0x000ee80000300800 */
[----:B------:R-:W-:Y:S04]  /*c4490*/  @P3 STG.E desc[UR42][R8.64], R145 ;  /* 0x0000009108003986 */ /* 0x000fe8000c10192a */
[----:B-1----:R-:W3:Y:S04]  /*c44a0*/  LDL.LU R246, [R1+0x1ebc] ;  /* 0x001ebc0001f67983 */ /* 0x002ee80000300800 */
[----:B--2---:R1:W-:Y:S04]  /*c44b0*/  @P2 STG.E desc[UR42][R4.64], R236 ;  /* 0x000000ec04002986 */ /* 0x0043e8000c10192a */
[----:B-1----:R-:W2:Y:S01]  /*c44c0*/  LDL.LU R236, [R1+0x1edc] ;  /* 0x001edc0001ec7983 */ /* 0x002ea20000300800 */
[----:B------:R-:W-:Y:S01]  /*c44d0*/  ISETP.LT.AND P6, PT, R244, UR4, !P0 ;  /* 0x00000004f4007c0c */ /* 0x000fe2000c7c1270 */
[----:B------:R-:W-:-:S02]  /*c44e0*/  IMAD.WIDE R6, R237, 0x4, R64 ;  /* 0x00000004ed067825 */ /* 0x000fc400078e0240 */
[----:B------:R-:W2:Y:S10]  /*c44f0*/  LDL.LU R145, [R1+0x1eac] ;  /* 0x001eac0001917983 */ /* 0x000eb40000300800 */
[----:B------:R1:W-:Y:S04]  /*c4500*/  @P6 STG.E desc[UR42][R6.64], R27 ;  /* 0x0000001b06006986 */ /* 0x0003e8000c10192a */
[----:B-1----:R-:W2:Y:S01]  /*c4510*/  LDL.LU R27, [R1+0x1e7c] ;  /* 0x001e7c00011b7983 */ /* 0x002ea20000300800 */
[----:B------:R-:W-:-:S02]  /*c4520*/  ISETP.LT.AND P4, PT, R146, UR4, !P0 ;  /* 0x0000000492007c0c */ /* 0x000fc4000c781270 */
[----:B------:R-:W-:Y:S01]  /*c4530*/  ISETP.LT.AND P5, PT, R147, UR4, !P0 ;  /* 0x0000000493007c0c */ /* 0x000fe2000c7a1270 */
[----:B------:R-:W-:Y:S02]  /*c4540*/  VIADD R0, R115, 0xde ;  /* 0x000000de73007836 */ /* 0x000fe40000000000 */
[----:B------:R-:W-:-:S04]  /*c4550*/  IMAD.WIDE R4, R237, 0x4, R62 ;  /* 0x00000004ed047825 */ /* 0x000fc800078e023e */
[----:B------:R-:W-:Y:S01]  /*c4560*/  IMAD.WIDE R8, R237, 0x4, R60 ;  /* 0x00000004ed087825 */ /* 0x000fe200078e023c */
[----:B------:R-:W-:Y:S02]  /*c4570*/  ISETP.LT.AND P0, PT, R26, UR4, !P0 ;  /* 0x000000041a007c0c */ /* 0x000fe4000c701270 */
[----:B------:R-:W-:-:S04]  /*c4580*/  ISETP.GE.AND P1, PT, R0, UR5, PT ;  /* 0x0000000500007c0c */ /* 0x000fc8000bf26270 */
[----:B------:R-:W-:Y:S02]  /*c4590*/  ISETP.LT.AND P2, PT, R241, UR4, !P1 ;  /* 0x00000004f1007c0c */ /* 0x000fe4000cf41270 */
[----:B------:R-:W-:Y:S01]  /*c45a0*/  ISETP.LT.AND P3, PT, R245, UR4, !P1 ;  /* 0x00000004f5007c0c */ /* 0x000fe2000cf61270 */
[----:B------:R1:W-:Y:S04]  /*c45b0*/  @P4 STG.E desc[UR42][R4.64], R234 ;  /* 0x000000ea04004986 */ /* 0x0003e8000c10192a */
[----:B------:R4:W-:Y:S01]  /*c45c0*/  @P5 STG.E desc[UR42][R8.64], R233 ;  /* 0x000000e908005986 */ /* 0x0009e2000c10192a */
[----:B------:R-:W-:Y:S01]  /*c45d0*/  ISETP.LT.AND P5, PT, R232, UR4, !P1 ;  /* 0x00000004e8007c0c */ /* 0x000fe2000cfa1270 */
[----:B------:R-:W-:-:S04]  /*c45e0*/  IMAD.WIDE R6, R19, 0x4, R70 ;  /* 0x0000000413067825 */ /* 0x000fc800078e0246 */
[----:B-1----:R-:W-:Y:S01]  /*c45f0*/  IMAD.WIDE R4, R237, 0x4, R58 ;  /* 0x00000004ed047825 */ /* 0x002fe200078e023a */
[----:B------:R-:W2:Y:S04]  /*c4600*/  LDL.LU R234, [R1+0x1eec] ;  /* 0x001eec0001ea7983 */ /* 0x000ea80000300800 */
[----:B------:R-:W2:Y:S01]  /*c4610*/  LDL.LU R237, [R1+0x1e8c] ;  /* 0x001e8c0001ed7983 */ /* 0x000ea20000300800 */
[----:B----4-:R-:W-:-:S03]  /*c4620*/  IMAD.WIDE R8, R19, 0x4, R72 ;  /* 0x0000000413087825 */ /* 0x010fc600078e0248 */
[----:B------:R-:W4:Y:S04]  /*c4630*/  LDL.LU R233, [R1+0x2a14] ;  /* 0x002a140001e97983 */ /* 0x000f280000300800 */
[----:B------:R1:W-:Y:S04]  /*c4640*/  @P0 STG.E desc[UR42][R4.64], R242 ;  /* 0x000000f204000986 */ /* 0x0003e8000c10192a */
[----:B---3--:R3:W-:Y:S04]  /*c4650*/  @P2 STG.E desc[UR42][R8.64], R238 ;  /* 0x000000ee08002986 */ /* 0x0087e8000c10192a */
[----:B------:R3:W-:Y:S04]  /*c4660*/  @P3 STG.E desc[UR42][R6.64], R246 ;  /* 0x000000f606003986 */ /* 0x0007e8000c10192a */
[----:B-1----:R-:W4:Y:S01]  /*c4670*/  LDL.LU R242, [R1+0x1e6c] ;  /* 0x001e6c0001f27983 */ /* 0x002f220000300800 */
[----:B------:R-:W-:-:S03]  /*c4680*/  IMAD.WIDE R4, R19, 0x4, R68 ;  /* 0x0000000413047825 */ /* 0x000fc600078e0244 */
[----:B---3--:R-:W3:Y:S04]  /*c4690*/  LDL.LU R238, [R1+0x1e1c] ;  /* 0x001e1c0001ee7983 */ /* 0x008ee80000300800 */
[----:B------:R-:W3:Y:S04]  /*c46a0*/  LDL.LU R246, [R1+0x1c8c] ;  /* 0x001c8c0001f67983 */ /* 0x000ee80000300800 */
[----:B--2---:R1:W-:Y:S04]  /*c46b0*/  @P5 STG.E desc[UR42][R4.64], R236 ;  /* 0x000000ec04005986 */ /* 0x0043e8000c10192a */
[----:B-1----:R-:W2:Y:S01]  /*c46c0*/  LDL.LU R236, [R1+0x1bbc] ;  /* 0x001bbc0001ec7983 */ /* 0x002ea20000300800 */
[----:B------:R-:W-:-:S02]  /*c46d0*/  ISETP.LT.AND P4, PT, R240, UR4, !P1 ;  /* 0x00000004f0007c0c */ /* 0x000fc4000cf81270 */
[----:B------:R-:W-:Y:S01]  /*c46e0*/  ISETP.LT.AND P6, PT, R244, UR4, !P1 ;  /* 0x00000004f4007c0c */ /* 0x000fe2000cfc1270 */
[----:B------:R-:W-:-:S04]  /*c46f0*/  IMAD.WIDE R6, R19, 0x4, R66 ;  /* 0x0000000413067825 */ /* 0x000fc800078e0242 */
[C---:B------:R-:W-:Y:S01]  /*c4700*/  IMAD.WIDE R8, R19.reuse, 0x4, R64 ;  /* 0x0000000413087825 */ /* 0x040fe200078e0240 */
[----:B------:R-:W2:Y:S03]  /*c4710*/  LDL.LU R247, [R1+0x18ec] ;  /* 0x0018ec0001f77983 */ /* 0x000ea60000300800 */
[C---:B------:R-:W-:Y:S02]  /*c4720*/  IMAD.WIDE R4, R19.reuse, 0x4, R62 ;  /* 0x0000000413047825 */ /* 0x040fe400078e023e */
[----:B------:R1:W-:Y:S04]  /*c4730*/  @P4 STG.E desc[UR42][R6.64], R145 ;  /* 0x0000009106004986 */ /* 0x0003e8000c10192a */
[----:B------:R1:W-:Y:S04]  /*c4740*/  @P6 STG.E desc[UR42][R8.64], R27 ;  /* 0x0000001b08006986 */ /* 0x0003e8000c10192a */
[----:B-1----:R-:W2:Y:S01]  /*c4750*/  LDL.LU R145, [R1+0x15bc] ;  /* 0x0015bc0001917983 */ /* 0x002ea20000300800 */
[----:B------:R-:W-:-:S03]  /*c4760*/  IMAD.WIDE R6, R19, 0x4, R60 ;  /* 0x0000000413067825 */ /* 0x000fc600078e023c */
[----:B------:R-:W2:Y:S01]  /*c4770*/  LDL.LU R27, [R1+0x2a18] ;  /* 0x002a1800011b7983 */ /* 0x000ea20000300800 */
[----:B------:R-:W-:-:S03]  /*c4780*/  IMAD.WIDE R8, R19, 0x4, R58 ;  /* 0x0000000413087825 */ /* 0x000fc600078e023a */
[----:B------:R-:W2:Y:S01]  /*c4790*/  LDL.LU R19, [R1+0x136c] ;  /* 0x00136c0001137983 */ /* 0x000ea20000300800 */
[----:B------:R-:W-:Y:S01]  /*c47a0*/  VIADD R0, R115, 0xdf ;  /* 0x000000df73007836 */ /* 0x000fe20000000000 */
[----:B------:R-:W-:Y:S02]  /*c47b0*/  ISETP.LT.AND P2, PT, R146, UR4, !P1 ;  /* 0x0000000492007c0c */ /* 0x000fe4000cf41270 */
[----:B------:R-:W-:Y:S02]  /*c47c0*/  ISETP.LT.AND P3, PT, R147, UR4, !P1 ;  /* 0x0000000493007c0c */ /* 0x000fe4000cf61270 */
[----:B------:R-:W-:Y:S02]  /*c47d0*/  ISETP.LT.AND P1, PT, R26, UR4, !P1 ;  /* 0x000000041a007c0c */ /* 0x000fe4000cf21270 */
[----:B------:R-:W-:-:S04]  /*c47e0*/  ISETP.GE.AND P0, PT, R0, UR5, PT ;  /* 0x0000000500007c0c */ /* 0x000fc8000bf06270 */
[----:B------:R-:W-:Y:S02]  /*c47f0*/  ISETP.LT.AND P4, PT, R241, UR4, !P0 ;  /* 0x00000004f1007c0c */ /* 0x000fe4000c781270 */
[----:B------:R-:W-:Y:S02]  /*c4800*/  ISETP.LT.AND P6, PT, R245, UR4, !P0 ;  /* 0x00000004f5007c0c */ /* 0x000fe4000c7c1270 */
[----:B------:R-:W-:Y:S01]  /*c4810*/  ISETP.LT.AND P5, PT, R232, UR4, !P0 ;  /* 0x00000004e8007c0c */ /* 0x000fe2000c7a1270 */
[----:B------:R4:W-:Y:S04]  /*c4820*/  @P2 STG.E desc[UR42][R4.64], R234 ;  /* 0x000000ea04002986 */ /* 0x0009e8000c10192a */
[----:B------:R1:W-:Y:S01]  /*c4830*/  @P3 STG.E desc[UR42][R6.64], R237 ;  /* 0x000000ed06003986 */ /* 0x0003e2000c10192a */
[----:B----4-:R-:W-:-:S03]  /*c4840*/  IMAD.WIDE R4, R233, 0x4, R72 ;  /* 0x00000004e9047825 */ /* 0x010fc600078e0248 */
[----:B-1----:R-:W4:Y:S04]  /*c4850*/  LDL.LU R237, [R1+0x113c] ;  /* 0x00113c0001ed7983 */ /* 0x002f280000300800 */
[----:B------:R1:W-:Y:S01]  /*c4860*/  @P1 STG.E desc[UR42][R8.64], R242 ;  /* 0x000000f208001986 */ /* 0x0003e2000c10192a */
[----:B------:R-:W-:-:S03]  /*c4870*/  IMAD.WIDE R6, R233, 0x4, R70 ;  /* 0x00000004e9067825 */ /* 0x000fc600078e0246 */
[----:B---3--:R-:W-:Y:S04]  /*c4880*/  @P4 STG.E desc[UR42][R4.64], R238 ;  /* 0x000000ee04004986 */ /* 0x008fe8000c10192a */
[----:B------:R-:W-:Y:S04]  /*c4890*/  @P6 STG.E desc[UR42][R6.64], R246 ;  /* 0x000000f606006986 */ /* 0x000fe8000c10192a */
[----:B-1----:R-:W3:Y:S01]  /*c48a0*/  LDL.LU R242, [R1+0xd8c] ;  /* 0x000d8c0001f27983 */ /* 0x002ee20000300800 */
[----:B------:R-:W-:-:S03]  /*c48b0*/  IMAD.WIDE R8, R233, 0x4, R68 ;  /* 0x00000004e9087825 */ /* 0x000fc600078e0244 */
[----:B------:R-:W3:Y:S04]  /*c48c0*/  LDL.LU R234, [R1+0x1f10] ;  /* 0x001f100001ea7983 */ /* 0x000ee80000300800 */
[----:B--2---:R1:W-:Y:S04]  /*c48d0*/  @P5 STG.E desc[UR42][R8.64], R236 ;  /* 0x000000ec08005986 */ /* 0x0043e8000c10192a */
[----:B-1----:R-:W2:Y:S01]  /*c48e0*/  LDL.LU R236, [R1+0x1f90] ;  /* 0x001f900001ec7983 */ /* 0x002ea20000300800 */
[----:B------:R-:W-:Y:S02]  /*c48f0*/  ISETP.LT.AND P3, PT, R240, UR4, !P0 ;  /* 0x00000004f0007c0c */ /* 0x000fe4000c761270 */
[----:B------:R-:W-:-:S02]  /*c4900*/  ISETP.LT.AND P1, PT, R244, UR4, !P0 ;  /* 0x00000004f4007c0c */ /* 0x000fc4000c721270 */
[----:B------:R-:W-:Y:S01]  /*c4910*/  ISETP.LT.AND P4, PT, R146, UR4, !P0 ;  /* 0x0000000492007c0c */ /* 0x000fe2000c781270 */
[----:B------:R-:W-:-:S04]  /*c4920*/  IMAD.WIDE R6, R233, 0x4, R66 ;  /* 0x00000004e9067825 */ /* 0x000fc800078e0242 */
[C---:B------:R-:W-:Y:S01]  /*c4930*/  IMAD.WIDE R8, R233.reuse, 0x4, R64 ;  /* 0x00000004e9087825 */ /* 0x040fe200078e0240 */
[----:B------:R-:W2:Y:S03]  /*c4940*/  LDL.LU R238, [R1+0x1f70] ;  /* 0x001f700001ee7983 */ /* 0x000ea60000300800 */
[C---:B------:R-:W-:Y:S01]  /*c4950*/  IMAD.WIDE R4, R233.reuse, 0x4, R62 ;  /* 0x00000004e9047825 */ /* 0x040fe200078e023e */
[----:B------:R-:W2:Y:S04]  /*c4960*/  LDL.LU R246, [R1+0x1f60] ;  /* 0x001f600001f67983 */ /* 0x000ea80000300800 */
[----:B------:R1:W-:Y:S04]  /*c4970*/  @P3 STG.E desc[UR42][R6.64], R247 ;  /* 0x000000f706003986 */ /* 0x0003e8000c10192a */
[----:B------:R-:W-:Y:S04]  /*c4980*/  @P1 STG.E desc[UR42][R8.64], R145 ;  /* 0x0000009108001986 */ /* 0x000fe8000c10192a */
[----:B------:R1:W-:Y:S02]  /*c4990*/  @P4 STG.E desc[UR42][R4.64], R19 ;  /* 0x0000001304004986 */ /* 0x0003e4000c10192a */
[----:B-1----:R-:W-:-:S02]  /*c49a0*/  IMAD.WIDE R6, R233, 0x4, R60 ;  /* 0x00000004e9067825 */ /* 0x002fc400078e023c */
[----:B------:R-:W2:Y:S02]  /*c49b0*/  LDL.LU R19, [R1+0x1f80] ;  /* 0x001f800001137983 */ /* 0x000ea40000300800 */
[----:B------:R-:W-:Y:S02]  /*c49c0*/  IMAD.WIDE R4, R233, 0x4, R58 ;  /* 0x00000004e9047825 */ /* 0x000fe400078e023a */
[----:B------:R-:W2:Y:S02]  /*c49d0*/  LDL.LU R233, [R1+0x1f50] ;  /* 0x001f500001e97983 */ /* 0x000ea40000300800 */
[----:B------:R-:W-:Y:S01]  /*c49e0*/  VIADD R0, R115, 0xe0 ;  /* 0x000000e073007836 */ /* 0x000fe20000000000 */
[----:B------:R-:W-:Y:S02]  /*c49f0*/  ISETP.LT.AND P5, PT, R147, UR4, !P0 ;  /* 0x0000000493007c0c */ /* 0x000fe4000c7a1270 */
[----:B------:R-:W-:Y:S02]  /*c4a00*/  ISETP.LT.AND P0, PT, R26, UR4, !P0 ;  /* 0x000000041a007c0c */ /* 0x000fe4000c701270 */
[----:B------:R-:W-:-:S04]  /*c4a10*/  ISETP.GE.AND P2, PT, R0, UR5, PT ;  /* 0x0000000500007c0c */ /* 0x000fc8000bf46270 */
[----:B------:R-:W-:Y:S02]  /*c4a20*/  ISETP.LT.AND P6, PT, R241, UR4, !P2 ;  /* 0x00000004f1007c0c */ /* 0x000fe4000d7c1270 */
[----:B------:R-:W-:Y:S01]  /*c4a30*/  ISETP.LT.AND P1, PT, R245, UR4, !P2 ;  /* 0x00000004f5007c0c */ /* 0x000fe2000d721270 */
[C---:B------:R-:W-:Y:S02]  /*c4a40*/  IMAD.WIDE R8, R27.reuse, 0x4, R72 ;  /* 0x000000041b087825 */ /* 0x040fe400078e0248 */
[----:B----4-:R1:W-:Y:S04]  /*c4a50*/  @P5 STG.E desc[UR42][R6.64], R237 ;  /* 0x000000ed06005986 */ /* 0x0103e8000c10192a */
[----:B-1----:R-:W4:Y:S04]  /*c4a60*/  LDL.LU R237, [R1+0x1f00] ;  /* 0x001f000001ed7983 */ /* 0x002f280000300800 */
[----:B---3--:R1:W-:Y:S01]  /*c4a70*/  @P0 STG.E desc[UR42][R4.64], R242 ;  /* 0x000000f204000986 */ /* 0x0083e2000c10192a */
[----:B------:R-:W-:-:S03]  /*c4a80*/  IMAD.WIDE R6, R27, 0x4, R70 ;  /* 0x000000041b067825 */ /* 0x000fc600078e0246 */
[----:B------:R3:W-:Y:S04]  /*c4a90*/  @P6 STG.E desc[UR42][R8.64], R234 ;  /* 0x000000ea08006986 */ /* 0x0007e8000c10192a */
[----:B-1----:R-:W4:Y:S04]  /*c4aa0*/  LDL.LU R242, [R1+0x2a1c] ;  /* 0x002a1c0001f27983 */ /* 0x002f280000300800 */
[----:B------:R-:W4:Y:S04]  /*c4ab0*/  LDL.LU R145, [R1+0x1ef0] ;  /* 0x001ef00001917983 */ /* 0x000f280000300800 */
[----:B---3--:R-:W3:Y:S04]  /*c4ac0*/  LDL.LU R234, [R1+0x1e00] ;  /* 0x001e000001ea7983 */ /* 0x008ee80000300800 */
[----:B--2---:R1:W-:Y:S04]  /*c4ad0*/  @P1 STG.E desc[UR42][R6.64], R236 ;  /* 0x000000ec06001986 */ /* 0x0043e8000c10192a */
[----:B-1----:R-:W2:Y:S01]  /*c4ae0*/  LDL.LU R236, [R1+0x1c70] ;  /* 0x001c700001ec7983 */ /* 0x002ea20000300800 */
[----:B------:R-:W-:-:S02]  /*c4af0*/  ISETP.LT.AND P3, PT, R232, UR4, !P2 ;  /* 0x00000004e8007c0c */ /* 0x000fc4000d761270 */
[----:B------:R-:W-:Y:S02]  /*c4b00*/  ISETP.LT.AND P0, PT, R240, UR4, !P2 ;  /* 0x00000004f0007c0c */ /* 0x000fe4000d701270 */
[----:B------:R-:W-:Y:S02]  /*c4b10*/  ISETP.LT.AND P5, PT, R244, UR4, !P2 ;  /* 0x00000004f4007c0c */ /* 0x000fe4000d7a1270 */
[----:B------:R-:W-:Y:S01]  /*c4b20*/  ISETP.LT.AND P6, PT, R146, UR4, !P2 ;  /* 0x0000000492007c0c */ /* 0x000fe2000d7c1270 */
[----:B------:R-:W-:-:S04]  /*c4b30*/  IMAD.WIDE R8, R27, 0x4, R68 ;  /* 0x000000041b087825 */ /* 0x000fc800078e0244 */
[C---:B------:R-:W-:Y:S01]  /*c4b40*/  IMAD.WIDE R4, R27.reuse, 0x4, R66 ;  /* 0x000000041b047825 */ /* 0x040fe200078e0242 */
[----:B------:R-:W2:Y:S03]  /*c4b50*/  LDL.LU R243, [R1+0x1ba0] ;  /* 0x001ba00001f37983 */ /* 0x000ea60000300800 */
[C---:B------:R-:W-:Y:S01]  /*c4b60*/  IMAD.WIDE R6, R27.reuse, 0x4, R64 ;  /* 0x000000041b067825 */ /* 0x040fe200078e0240 */
[----:B------:R-:W2:Y:S04]  /*c4b70*/  LDL.LU R247, [R1+0xc50] ;  /* 0x000c500001f77983 */ /* 0x000ea80000300800 */
[----:B------:R1:W-:Y:S04]  /*c4b80*/  @P3 STG.E desc[UR42][R8.64], R238 ;  /* 0x000000ee08003986 */ /* 0x0003e8000c10192a */
[----:B------:R1:W-:Y:S04]  /*c4b90*/  @P0 STG.E desc[UR42][R4.64], R246 ;  /* 0x000000f604000986 */ /* 0x0003e8000c10192a */
[----:B------:R1:W-:Y:S04]  /*c4ba0*/  @P5 STG.E desc[UR42][R6.64], R19 ;  /* 0x0000001306005986 */ /* 0x0003e8000c10192a */
[----:B-1----:R-:W2:Y:S01]  /*c4bb0*/  LDL.LU R238, [R1+0xc40] ;  /* 0x000c400001ee7983 */ /* 0x002ea20000300800 */
[----:B------:R-:W-:-:S04]  /*c4bc0*/  IMAD.WIDE R4, R27, 0x4, R62 ;  /* 0x000000041b047825 */ /* 0x000fc800078e023e */
[C---:B------:R-:W-:Y:S01]  /*c4bd0*/  IMAD.WIDE R8, R27.reuse, 0x4, R60 ;  /* 0x000000041b087825 */ /* 0x040fe200078e023c */
[----:B------:R1:W-:Y:S04]  /*c4be0*/  @P6 STG.E desc[UR42][R4.64], R233 ;  /* 0x000000e904006986 */ /* 0x0003e8000c10192a */
[----:B------:R-:W2:Y:S01]  /*c4bf0*/  LDL.LU R19, [R1+0xc30] ;  /* 0x000c300001137983 */ /* 0x000ea20000300800 */
[----:B------:R-:W-:-:S03]  /*c4c00*/  IMAD.WIDE R6, R27, 0x4, R58 ;  /* 0x000000041b067825 */ /* 0x000fc600078e023a */
[----:B-1----:R-:W2:Y:S04]  /*c4c10*/  LDL.LU R233, [R1+0xc20] ;  /* 0x000c200001e97983 */ /* 0x002ea80000300800 */
[----:B------:R-:W2:Y:S01]  /*c4c20*/  LDL.LU R27, [R1+0x250] ;  /* 0x00025000011b7983 */ /* 0x000ea20000300800 */
[----:B------:R-:W-:Y:S01]  /*c4c30*/  VIADD R0, R115, 0xe1 ;  /* 0x000000e173007836 */ /* 0x000fe20000000000 */
[----:B------:R-:W-:Y:S02]  /*c4c40*/  ISETP.LT.AND P4, PT, R147, UR4, !P2 ;  /* 0x0000000493007c0c */ /* 0x000fe4000d781270 */
[----:B------:R-:W-:Y:S01]  /*c4c50*/  ISETP.LT.AND P2, PT, R26, UR4, !P2 ;  /* 0x000000041a007c0c */ /* 0x000fe2000d741270 */
[----:B------:R-:W2:Y:S01]  /*c4c60*/  LDL.LU R246, [R1+0x2a20] ;  /* 0x002a200001f67983 */ /* 0x000ea20000300800 */
[----:B------:R-:W-:-:S04]  /*c4c70*/  ISETP.GE.AND P1, PT, R0, UR5, PT ;  /* 0x0000000500007c0c */ /* 0x000fc8000bf26270 */
[----:B------:R-:W-:Y:S02]  /*c4c80*/  ISETP.LT.AND P0, PT, R241, UR4, !P1 ;  /* 0x00000004f1007c0c */ /* 0x000fe4000cf01270 */
[----:B------:R-:W-:-:S03]  /*c4c90*/  ISETP.LT.AND P3, PT, R245, UR4, !P1 ;  /* 0x00000004f5007c0c */ /* 0x000fc6000cf61270 */
[----:B----4-:R1:W-:Y:S01]  /*c4ca0*/  @P4 STG.E desc[UR42][R8.64], R237 ;  /* 0x000000ed08004986 */ /* 0x0103e2000c10192a */
[----:B------:R-:W-:-:S03]  /*c4cb0*/  IMAD.WIDE R4, R242, 0x4, R70 ;  /* 0x00000004f2047825 */ /* 0x000fc600078e0246 */
[----:B------:R4:W-:Y:S01]  /*c4cc0*/  @P2 STG.E desc[UR42][R6.64], R145 ;  /* 0x0000009106002986 */ /* 0x0009e2000c10192a */
[----:B-1----:R-:W-:-:S03]  /*c4cd0*/  IMAD.WIDE R8, R242, 0x4, R72 ;  /* 0x00000004f2087825 */ /* 0x002fc600078e0248 */
[----:B------:R-:W2:Y:S04]  /*c4ce0*/  LDL.LU R237, [R1+0x2a24] ;  /* 0x002a240001ed7983 */ /* 0x000ea80000300800 */
[----:B---3--:R1:W-:Y:S04]  /*c4cf0*/  @P0 STG.E desc[UR42][R8.64], R234 ;  /* 0x000000ea08000986 */ /* 0x0083e8000c10192a */
[----:B----4-:R-:W3:Y:S04]  /*c4d00*/  LDL.LU R145, [R1+0x1f14] ;  /* 0x001f140001917983 */ /* 0x010ee80000300800 */
        /* <DEDUP_REMOVED lines=9> */
[----:B------:R-:W-:Y:S01]  /*c4da0*/  IMAD.WIDE R4, R242, 0x4, R66 ;  /* 0x00000004f2047825 */ /* 0x000fe200078e0242 */
[----:B------:R-:W-:-:S03]  /*c4db0*/  ISETP.LT.AND P1, PT, R26, UR4, !P1 ;  /* 0x000000041a007c0c */ /* 0x000fc6000cf21270 */
[C---:B------:R-:W-:Y:S01]  /*c4dc0*/  IMAD.WIDE R8, R242.reuse, 0x4, R64 ;  /* 0x00000004f2087825 */ /* 0x040fe200078e0240 */
[----:B------:R1:W-:Y:S04]  /*c4dd0*/  @P5 STG.E desc[UR42][R6.64], R243 ;  /* 0x000000f306005986 */ /* 0x0003e8000c10192a */
[----:B------:R1:W-:Y:S04]  /*c4de0*/  @P4 STG.E desc[UR42][R4.64], R247 ;  /* 0x000000f704004986 */ /* 0x0003e8000c10192a */
[----:B------:R1:W-:Y:S02]  /*c4df0*/  @P6 STG.E desc[UR42][R8.64], R238 ;  /* 0x000000ee08006986 */ /* 0x0003e4000c10192a */
[----:B-1----:R-:W-:-:S02]  /*c4e00*/  IMAD.WIDE R6, R242, 0x4, R60 ;  /* 0x00000004f2067825 */ /* 0x002fc400078e023c */
[----:B------:R-:W2:Y:S02]  /*c4e10*/  LDL.LU R247, [R1+0x1f64] ;  /* 0x001f640001f77983 */ /* 0x000ea40000300800 */
[C---:B------:R-:W-:Y:S02]  /*c4e20*/  IMAD.WIDE R4, R242.reuse, 0x4, R62 ;  /* 0x00000004f2047825 */ /* 0x040fe400078e023e */
[----:B------:R-:W2:Y:S02]  /*c4e30*/  LDL.LU R238, [R1+0x1f84] ;  /* 0x001f840001ee7983 */ /* 0x000ea40000300800 */
[----:B------:R-:W-:Y:S02]  /*c4e40*/  IMAD.WIDE R8, R242, 0x4, R58 ;  /* 0x00000004f2087825 */ /* 0x000fe400078e023a */
[----:B------:R-:W2:Y:S04]  /*c4e50*/  LDL.LU R242, [R1+0x1f54] ;  /* 0x001f540001f27983 */ /* 0x000ea80000300800 */
[----:B------:R1:W-:Y:S04]  /*c4e60*/  @P0 STG.E desc[UR42][R4.64], R19 ;  /* 0x0000001304000986 */ /* 0x0003e8000c10192a */
[----:B------:R-:W-:Y:S04]  /*c4e70*/  @P3 STG.E desc[UR42][R6.64], R233 ;  /* 0x000000e906003986 */ /* 0x000fe8000c10192a */
[----:B------:R1:W-:Y:S04]  /*c4e80*/  @P1 STG.E desc[UR42][R8.64], R27 ;  /* 0x0000001b08001986 */ /* 0x0003e8000c10192a */
[----:B-1----:R-:W2:Y:S04]  /*c4e90*/  LDL.LU R19, [R1+0x1f04] ;  /* 0x001f040001137983 */ /* 0x002ea80000300800 */
[----:B------:R-:W2:Y:S04]  /*c4ea0*/  LDL.LU R27, [R1+0x1ef4] ;  /* 0x001ef400011b7983 */ /* 0x000ea80000300800 */
[----:B------:R-:W2:Y:S01]  /*c4eb0*/  LDL.LU R233, [R1+0x1e04] ;  /* 0x001e040001e97983 */ /* 0x000ea20000300800 */
[----:B------:R-:W-:-:S05]  /*c4ec0*/  VIADD R0, R115, 0xe2 ;  /* 0x000000e273007836 */ /* 0x000fca0000000000 */
[----:B------:R-:W-:-:S04]  /*c4ed0*/  ISETP.GE.AND P2, PT, R0, UR5, PT ;  /* 0x0000000500007c0c */ /* 0x000fc8000bf46270 */
[----:B------:R-:W-:Y:S02]  /*c4ee0*/  ISETP.LT.AND P4, PT, R241, UR4, !P2 ;  /* 0x00000004f1007c0c */ /* 0x000fe4000d781270 */
[----:B------:R-:W-:Y:S02]  /*c4ef0*/  ISETP.LT.AND P6, PT, R245, UR4, !P2 ;  /* 0x00000004f5007c0c */ /* 0x000fe4000d7c1270 */
[----:B------:R-:W-:Y:S01]  /*c4f00*/  ISETP.LT.AND P5, PT, R232, UR4, !P2 ;  /* 0x00000004e8007c0c */ /* 0x000fe2000d7a1270 */
[----:B------:R-:W-:-:S04]  /*c4f10*/  IMAD.WIDE R4, R246, 0x4, R72 ;  /* 0x00000004f6047825 */ /* 0x000fc800078e0248 */
[----:B------:R-:W-:-:S04]  /*c4f20*/  IMAD.WIDE R6, R246, 0x4, R70 ;  /* 0x00000004f6067825 */ /* 0x000fc800078e0246 */
[----:B------:R-:W-:Y:S01]  /*c4f30*/  IMAD.WIDE R8, R246, 0x4, R68 ;  /* 0x00000004f6087825 */ /* 0x000fe200078e0244 */
[----:B---3--:R-:W-:Y:S04]  /*c4f40*/  @P4 STG.E desc[UR42][R4.64], R145 ;  /* 0x0000009104004986 */ /* 0x008fe8000c10192a */
[----:B----4-:R-:W-:Y:S04]  /*c4f50*/  @P6 STG.E desc[UR42][R6.64], R234 ;  /* 0x000000ea06006986 */ /* 0x010fe8000c10192a */
[----:B--2---:R1:W-:Y:S04]  /*c4f60*/  @P5 STG.E desc[UR42][R8.64], R236 ;  /* 0x000000ec08005986 */ /* 0x0043e8000c10192a */
[----:B-1----:R-:W2:Y:S01]  /*c4f70*/  LDL.LU R236, [R1+0x1c74] ;  /* 0x001c740001ec7983 */ /* 0x002ea20000300800 */
[----:B------:R-:W-:-:S02]  /*c4f80*/  ISETP.LT.AND P3, PT, R240, UR4, !P2 ;  /* 0x00000004f0007c0c */ /* 0x000fc4000d761270 */
[----:B------:R-:W-:Y:S02]  /*c4f90*/  ISETP.LT.AND P1, PT, R244, UR4, !P2 ;  /* 0x00000004f4007c0c */ /* 0x000fe4000d721270 */
[----:B------:R-:W-:Y:S01]  /*c4fa0*/  ISETP.LT.AND P4, PT, R146, UR4, !P2 ;  /* 0x0000000492007c0c */ /* 0x000fe2000d781270 */
[----:B------:R-:W3:Y:S04]  /*c4fb0*/  LDL.LU R145, [R1+0x1ba4] ;  /* 0x001ba40001917983 */ /* 0x000ee80000300800 */
[----:B------:R-:W4:Y:S01]  /*c4fc0*/  LDL.LU R234, [R1+0xc54] ;  /* 0x000c540001ea7983 */ /* 0x000f220000300800 */
[----:B------:R-:W-:Y:S01]  /*c4fd0*/  VIADD R0, R115, 0xe3 ;  /* 0x000000e373007836 */ /* 0x000fe20000000000 */
[----:B------:R-:W-:Y:S01]  /*c4fe0*/  ISETP.LT.AND P5, PT, R147, UR4, !P2 ;  /* 0x0000000493007c0c */ /* 0x000fe2000d7a1270 */
[----:B------:R-:W-:Y:S01]  /*c4ff0*/  IMAD.WIDE R6, R246, 0x4, R66 ;  /* 0x00000004f6067825 */ /* 0x000fe200078e0242 */
[----:B------:R-:W-:-:S03]  /*c5000*/  ISETP.LT.AND P2, PT, R26, UR4, !P2 ;  /* 0x000000041a007c0c */ /* 0x000fc6000d741270 */
[----:B------:R-:W-:Y:S01]  /*c5010*/  IMAD.WIDE R8, R246, 0x4, R64 ;  /* 0x00000004f6087825 */ /* 0x000fe200078e0240 */
[----:B------:R-:W-:-:S03]  /*c5020*/  ISETP.GE.AND P0, PT, R0, UR5, PT ;  /* 0x0000000500007c0c */ /* 0x000fc6000bf06270 */
[C---:B------:R-:W-:Y:S01]  /*c5030*/  IMAD.WIDE R4, R246.reuse, 0x4, R62 ;  /* 0x00000004f6047825 */ /* 0x040fe200078e023e */
[----:B------:R-:W-:Y:S01]  /*c5040*/  ISETP.LT.AND P6, PT, R241, UR4, !P0 ;  /* 0x00000004f1007c0c */ /* 0x000fe2000c7c1270 */
[----:B------:R1:W-:Y:S04]  /*c5050*/  @P3 STG.E desc[UR42][R6.64], R247 ;  /* 0x000000f706003986 */ /* 0x0003e8000c10192a */
[----:B------:R1:W-:Y:S04]  /*c5060*/  @P1 STG.E desc[UR42][R8.64], R238 ;  /* 0x000000ee08001986 */ /* 0x0003e8000c10192a */
[----:B------:R1:W-:Y:S02]  /*c5070*/  @P4 STG.E desc[UR42][R4.64], R242 ;  /* 0x000000f204004986 */ /* 0x0003e4000c10192a */
[----:B-1----:R-:W-:-:S02]  /*c5080*/  IMAD.WIDE R6, R246, 0x4, R60 ;  /* 0x00000004f6067825 */ /* 0x002fc400078e023c */
[----:B------:R-:W4:Y:S04]  /*c5090*/  LDL.LU R238, [R1+0xc44] ;  /* 0x000c440001ee7983 */ /* 0x000f280000300800 */
[----:B------:R-:W4:Y:S01]  /*c50a0*/  LDL.LU R242, [R1+0xc34] ;  /* 0x000c340001f27983 */ /* 0x000f220000300800 */
[----:B------:R-:W-:-:S04]  /*c50b0*/  IMAD.WIDE R4, R246, 0x4, R58 ;  /* 0x00000004f6047825 */ /* 0x000fc800078e023a */
[----:B------:R-:W-:Y:S01]  /*c50c0*/  IMAD.WIDE R8, R237, 0x4, R72 ;  /* 0x00000004ed087825 */ /* 0x000fe200078e0248 */
[----:B------:R-:W-:Y:S04]  /*c50d0*/  @P5 STG.E desc[UR42][R6.64], R19 ;  /* 0x0000001306005986 */ /* 0x000fe8000c10192a */
[----:B------:R-:W4:Y:S04]  /*c50e0*/  LDL.LU R246, [R1+0xc24] ;  /* 0x000c240001f67983 */ /* 0x000f280000300800 */
[----:B------:R1:W-:Y:S04]  /*c50f0*/  @P2 STG.E desc[UR42][R4.64], R27 ;  /* 0x0000001b04002986 */ /* 0x0003e8000c10192a */
[----:B------:R1:W-:Y:S04]  /*c5100*/  @P6 STG.E desc[UR42][R8.64], R233 ;  /* 0x000000e908006986 */ /* 0x0003e8000c10192a */
[----:B-1----:R-:W4:Y:S04]  /*c5110*/  LDL.LU R27, [R1+0x2a28] ;  /* 0x002a2800011b7983 */ /* 0x002f280000300800 */
[----:B------:R-:W4:Y:S04]  /*c5120*/  LDL.LU R19, [R1+0x254] ;  /* 0x0002540001137983 */ /* 0x000f280000300800 */
[----:B------:R-:W4:Y:S01]  /*c5130*/  LDL.LU R233, [R1+0x1f18] ;  /* 0x001f180001e97983 */ /* 0x000f220000300800 */
[----:B------:R-:W-:Y:S01]  /*c5140*/  ISETP.LT.AND P1, PT, R245, UR4, !P0 ;  /* 0x00000004f5007c0c */ /* 0x000fe2000c721270 */
[----:B------:R-:W-:Y:S01]  /*c5150*/  IMAD.WIDE R4, R237, 0x4, R70 ;  /* 0x00000004ed047825 */ /* 0x000fe200078e0246 */
[----:B------:R-:W-:-:S02]  /*c5160*/  ISETP.LT.AND P3, PT, R232, UR4, !P0 ;  /* 0x00000004e8007c0c */ /* 0x000fc4000c761270 */
[----:B------:R-:W-:Y:S01]  /*c5170*/  ISETP.LT.AND P2, PT, R240, UR4, !P0 ;  /* 0x00000004f0007c0c */ /* 0x000fe2000c741270 */
[----:B------:R-:W-:-:S04]  /*c5180*/  IMAD.WIDE R6, R237, 0x4, R68 ;  /* 0x00000004ed067825 */ /* 0x000fc800078e0244 */
[----:B------:R-:W-:-:S04]  /*c5190*/  IMAD.WIDE R8, R237, 0x4, R66 ;  /* 0x00000004ed087825 */ /* 0x000fc800078e0242 */
[----:B------:R-:W-:Y:S01]  /*c51a0*/  VIADD R0, R115, 0xe4 ;  /* 0x000000e473007836 */ /* 0x000fe20000000000 */
[----:B------:R-:W-:Y:S02]  /*c51b0*/  ISETP.LT.AND P4, PT, R244, UR4, !P0 ;  /* 0x00000004f4007c0c */ /* 0x000fe4000c781270 */
[----:B------:R-:W-:Y:S02]  /*c51c0*/  ISETP.LT.AND P5, PT, R146, UR4, !P0 ;  /* 0x0000000492007c0c */ /* 0x000fe4000c7a1270 */
[----:B------:R-:W-:Y:S02]  /*c51d0*/  ISETP.LT.AND P6, PT, R147, UR4, !P0 ;  /* 0x0000000493007c0c */ /* 0x000fe4000c7c1270 */
[----:B------:R-:W-:Y:S01]  /*c51e0*/  ISETP.LT.AND P0, PT, R26, UR4, !P0 ;  /* 0x000000041a007c0c */ /* 0x000fe2000c701270 */
[----:B--2---:R1:W-:Y:S04]  /*c51f0*/  @P1 STG.E desc[UR42][R4.64], R236 ;  /* 0x000000ec04001986 */ /* 0x0043e8000c10192a */
[----:B-1----:R-:W2:Y:S04]  /*c5200*/  LDL.LU R236, [R1+0x1f98] ;  /* 0x001f980001ec7983 */ /* 0x002ea80000300800 */
[----:B---3--:R-:W-:Y:S04]  /*c5210*/  @P3 STG.E desc[UR42][R6.64], R145 ;  /* 0x0000009106003986 */ /* 0x008fe8000c10192a */
[----:B------:R-:W3:Y:S04]  /*c5220*/  LDL.LU R243, [R1+0x1f78] ;  /* 0x001f780001f37983 */ /* 0x000ee80000300800 */
[----:B----4-:R1:W-:Y:S04]  /*c5230*/  @P2 STG.E desc[UR42][R8.64], R234 ;  /* 0x000000ea08002986 */ /* 0x0103e8000c10192a */
[----:B------:R-:W4:Y:S01]  /*c5240*/  LDL.LU R247, [R1+0x1f68] ;  /* 0x001f680001f77983 */ /* 0x000f220000300800 */
[----:B------:R-:W-:Y:S01]  /*c5250*/  ISETP.GE.AND P1, PT, R0, UR5, PT ;  /* 0x0000000500007c0c */ /* 0x000fe2000bf26270 */
[----:B------:R-:W-:-:S02]  /*c5260*/  IMAD.WIDE R4, R237, 0x4, R64 ;  /* 0x00000004ed047825 */ /* 0x000fc400078e0240 */
[----:B-1----:R-:W4:Y:S02]  /*c5270*/  LDL.LU R234, [R1+0x1f88] ;  /* 0x001f880001ea7983 */ /* 0x002f240000300800 */
[----:B------:R-:W-:Y:S01]  /*c5280*/  IMAD.WIDE R6, R237, 0x4, R62 ;  /* 0x00000004ed067825 */ /* 0x000fe200078e023e */
[----:B------:R-:W-:-:S03]  /*c5290*/  ISETP.LT.AND P2, PT, R241, UR4, !P1 ;  /* 0x00000004f1007c0c */ /* 0x000fc6000cf41270 */
[C---:B------:R-:W-:Y:S01]  /*c52a0*/  IMAD.WIDE R8, R237.reuse, 0x4, R60 ;  /* 0x00000004ed087825 */ /* 0x040fe200078e023c */
[----:B------:R1:W-:Y:S04]  /*c52b0*/  @P4 STG.E desc[UR42][R4.64], R238 ;  /* 0x000000ee04004986 */ /* 0x0003e8000c10192a */
[----:B------:R1:W-:Y:S04]  /*c52c0*/  @P5 STG.E desc[UR42][R6.64], R242 ;  /* 0x000000f206005986 */ /* 0x0003e8000c10192a */
[----:B------:R-:W4:Y:S04]  /*c52d0*/  LDL.LU R145, [R1+0x1f58] ;  /* 0x001f580001917983 */ /* 0x000f280000300800 */
[----:B------:R1:W-:Y:S02]  /*c52e0*/  @P6 STG.E desc[UR42][R8.64], R246 ;  /* 0x000000f608006986 */ /* 0x0003e4000c10192a */
[----:B-1----:R-:W-:-:S02]  /*c52f0*/  IMAD.WIDE R4, R237, 0x4, R58 ;  /* 0x00000004ed047825 */ /* 0x002fc400078e023a */
        /* <DEDUP_REMOVED lines=8> */
[----:B------:R-:W4:Y:S01]  /*c5380*/  LDL.LU R233, [R1+0x1c78] ;  /* 0x001c780001e97983 */ /* 0x000f220000300800 */
[----:B------:R-:W-:Y:S01]  /*c5390*/  ISETP.LT.AND P3, PT, R245, UR4, !P1 ;  /* 0x00000004f5007c0c */ /* 0x000fe2000cf61270 */
[----:B------:R-:W-:Y:S01]  /*c53a0*/  IMAD.WIDE R8, R27, 0x4, R70 ;  /* 0x000000041b087825 */ /* 0x000fe200078e0246 */
[----:B------:R-:W-:-:S02]  /*c53b0*/  ISETP.LT.AND P4, PT, R232, UR4, !P1 ;  /* 0x00000004e8007c0c */ /* 0x000fc4000cf81270 */
[----:B------:R-:W-:Y:S02]  /*c53c0*/  ISETP.LT.AND P5, PT, R240, UR4, !P1 ;  /* 0x00000004f0007c0c */ /* 0x000fe4000cfa1270 */
[----:B------:R-:W-:Y:S01]  /*c53d0*/  ISETP.LT.AND P6, PT, R244, UR4, !P1 ;  /* 0x00000004f4007c0c */ /* 0x000fe2000cfc1270 */
[----:B------:R-:W-:-:S04]  /*c53e0*/  IMAD.WIDE R4, R27, 0x4, R68 ;  /* 0x000000041b047825 */ /* 0x000fc800078e0244 */
[----:B------:R-:W-:-:S04]  /*c53f0*/  IMAD.WIDE R6, R27, 0x4, R66 ;  /* 0x000000041b067825 */ /* 0x000fc800078e0242 */
[----:B------:R-:W-:Y:S01]  /*c5400*/  VIADD R0, R115, 0xe5 ;  /* 0x000000e573007836 */ /* 0x000fe20000000000 */
[----:B------:R-:W-:-:S04]  /*c5410*/  ISETP.LT.AND P2, PT, R146, UR4, !P1 ;  /* 0x0000000492007c0c */ /* 0x000fc8000cf41270 */
[----:B------:R-:W-:Y:S01]  /*c5420*/  ISETP.GE.AND P0, PT, R0, UR5, PT ;  /* 0x0000000500007c0c */ /* 0x000fe2000bf06270 */
[----:B--2---:R1:W-:Y:S04]  /*c5430*/  @P3 STG.E desc[UR42][R8.64], R236 ;  /* 0x000000ec08003986 */ /* 0x0043e8000c10192a */
[----:B-1----:R-:W2:Y:S01]  /*c5440*/  LDL.LU R236, [R1+0x1ba8] ;  /* 0x001ba80001ec7983 */ /* 0x002ea20000300800 */
[----:B------:R-:W-:-:S03]  /*c5450*/  IMAD.WIDE R8, R27, 0x4, R64 ;  /* 0x000000041b087825 */ /* 0x000fc600078e0240 */
[----:B---3--:R1:W-:Y:S04]  /*c5460*/  @P4 STG.E desc[UR42][R4.64], R243 ;  /* 0x000000f304004986 */ /* 0x0083e8000c10192a */
[----:B----4-:R3:W-:Y:S04]  /*c5470*/  @P5 STG.E desc[UR42][R6.64], R247 ;  /* 0x000000f706005986 */ /* 0x0107e8000c10192a */
[----:B------:R4:W-:Y:S01]  /*c5480*/  @P6 STG.E desc[UR42][R8.64], R234 ;  /* 0x000000ea08006986 */ /* 0x0009e2000c10192a */
[----:B------:R-:W-:Y:S02]  /*c5490*/  ISETP.LT.AND P3, PT, R147, UR4, !P1 ;  /* 0x0000000493007c0c */ /* 0x000fe4000cf61270 */
[----:B------:R-:W-:Y:S01]  /*c54a0*/  ISETP.LT.AND P1, PT, R26, UR4, !P1 ;  /* 0x000000041a007c0c */ /* 0x000fe2000cf21270 */
[C---:B-1----:R-:W-:Y:S01]  /*c54b0*/  IMAD.WIDE R4, R27.reuse, 0x4, R62 ;  /* 0x000000041b047825 */ /* 0x042fe200078e023e */
[----:B---3--:R-:W3:Y:S04]  /*c54c0*/  LDL.LU R247, [R1+0xc58] ;  /* 0x000c580001f77983 */ /* 0x008ee80000300800 */
[----:B----4-:R-:W4:Y:S01]  /*c54d0*/  LDL.LU R234, [R1+0xc48] ;  /* 0x000c480001ea7983 */ /* 0x010f220000300800 */
[----:B------:R-:W-:-:S04]  /*c54e0*/  IMAD.WIDE R6, R27, 0x4, R60 ;  /* 0x000000041b067825 */ /* 0x000fc800078e023c */
[----:B------:R-:W-:Y:S02]  /*c54f0*/  IMAD.WIDE R8, R27, 0x4, R58 ;  /* 0x000000041b087825 */ /* 0x000fe400078e023a */
[----:B------:R-:W4:Y:S01]  /*c5500*/  LDL.LU R27, [R1+0xc38] ;  /* 0x000c3800011b7983 */ /* 0x000f220000300800 */
[----:B------:R-:W-:Y:S02]  /*c5510*/  ISETP.LT.AND P5, PT, R241, UR4, !P0 ;  /* 0x00000004f1007c0c */ /* 0x000fe4000c7a1270 */
[----:B------:R-:W-:Y:S01]  /*c5520*/  ISETP.LT.AND P6, PT, R245, UR4, !P0 ;  /* 0x00000004f5007c0c */ /* 0x000fe2000c7c1270 */
[----:B------:R1:W-:Y:S04]  /*c5530*/  @P2 STG.E desc[UR42][R4.64], R145 ;  /* 0x0000009104002986 */ /* 0x0003e8000c10192a */
[----:B------:R1:W-:Y:S04]  /*c5540*/  @P3 STG.E desc[UR42][R6.64], R242 ;  /* 0x000000f206003986 */ /* 0x0003e8000c10192a */
[----:B------:R1:W-:Y:S04]  /*c5550*/  @P1 STG.E desc[UR42][R8.64], R246 ;  /* 0x000000f608001986 */ /* 0x0003e8000c10192a */
[----:B-1----:R-:W4:Y:S04]  /*c5560*/  LDL.LU R145, [R1+0xc28] ;  /* 0x000c280001917983 */ /* 0x002f280000300800 */
[----:B------:R-:W4:Y:S01]  /*c5570*/  LDL.LU R242, [R1+0x258] ;  /* 0x0002580001f27983 */ /* 0x000f220000300800 */
[----:B------:R-:W-:-:S03]  /*c5580*/  IMAD.WIDE R4, R238, 0x4, R72 ;  /* 0x00000004ee047825 */ /* 0x000fc600078e0248 */
[----:B------:R-:W4:Y:S01]  /*c5590*/  LDL.LU R246, [R1+0x1f1c] ;  /* 0x001f1c0001f67983 */ /* 0x000f220000300800 */
[----:B------:R-:W-:-:S03]  /*c55a0*/  IMAD.WIDE R6, R238, 0x4, R70 ;  /* 0x00000004ee067825 */ /* 0x000fc600078e0246 */
        /* <DEDUP_REMOVED lines=10> */
[----:B------:R-:W-:Y:S02]  /*c5650*/  VIADD R0, R115, 0xe6 ;  /* 0x000000e673007836 */ /* 0x000fe40000000000 */
[----:B------:R-:W-:-:S03]  /*c5660*/  IMAD.WIDE R4, R238, 0x4, R62 ;  /* 0x00000004ee047825 */ /* 0x000fc600078e023e */
[----:B------:R-:W-:Y:S01]  /*c5670*/  ISETP.GE.AND P2, PT, R0, UR5, PT ;  /* 0x0000000500007c0c */ /* 0x000fe2000bf46270 */
[----:B--2---:R1:W-:Y:S04]  /*c5680*/  @P4 STG.E desc[UR42][R8.64], R236 ;  /* 0x000000ec08004986 */ /* 0x0043e8000c10192a */
[----:B-1----:R-:W2:Y:S01]  /*c5690*/  LDL.LU R236, [R1+0x1f6c] ;  /* 0x001f6c0001ec7983 */ /* 0x002ea20000300800 */
[----:B------:R-:W-:-:S03]  /*c56a0*/  IMAD.WIDE R8, R238, 0x4, R64 ;  /* 0x00000004ee087825 */ /* 0x000fc600078e0240 */
[----:B---3--:R-:W-:Y:S01]  /*c56b0*/  @P1 STG.E desc[UR42][R6.64], R247 ;  /* 0x000000f706001986 */ /* 0x008fe2000c10192a */
[----:B------:R-:W-:-:S03]  /*c56c0*/  ISETP.LT.AND P4, PT, R147, UR4, !P0 ;  /* 0x0000000493007c0c */ /* 0x000fc6000c781270 */
[----:B----4-:R-:W-:Y:S04]  /*c56d0*/  @P3 STG.E desc[UR42][R8.64], R234 ;  /* 0x000000ea08003986 */ /* 0x010fe8000c10192a */
[----:B------:R1:W-:Y:S01]  /*c56e0*/  @P5 STG.E desc[UR42][R4.64], R27 ;  /* 0x0000001b04005986 */ /* 0x0003e2000c10192a */
[----:B------:R-:W-:Y:S02]  /*c56f0*/  ISETP.LT.AND P0, PT, R26, UR4, !P0 ;  /* 0x000000041a007c0c */ /* 0x000fe4000c701270 */
[----:B------:R-:W-:Y:S02]  /*c5700*/  ISETP.LT.AND P6, PT, R241, UR4, !P2 ;  /* 0x00000004f1007c0c */ /* 0x000fe4000d7c1270 */
[----:B------:R-:W-:Y:S01]  /*c5710*/  ISETP.LT.AND P1, PT, R245, UR4, !P2 ;  /* 0x00000004f5007c0c */ /* 0x000fe2000d721270 */
[----:B-1----:R-:W3:Y:S04]  /*c5720*/  LDL.LU R27, [R1+0x1f8c] ;  /* 0x001f8c00011b7983 */ /* 0x002ee80000300800 */
[----:B------:R-:W4:Y:S01]  /*c5730*/  LDL.LU R234, [R1+0x1f5c] ;  /* 0x001f5c0001ea7983 */ /* 0x000f220000300800 */
[----:B------:R-:W-:Y:S01]  /*c5740*/  IMAD.WIDE R6, R238, 0x4, R60 ;  /* 0x00000004ee067825 */ /* 0x000fe200078e023c */
[----:B------:R-:W-:-:S03]  /*c5750*/  ISETP.LT.AND P3, PT, R232, UR4, !P2 ;  /* 0x00000004e8007c0c */ /* 0x000fc6000d761270 */
[----:B------:R-:W-:-:S04]  /*c5760*/  IMAD.WIDE R4, R238, 0x4, R58 ;  /* 0x00000004ee047825 */ /* 0x000fc800078e023a */
[C---:B------:R-:W-:Y:S01]  /*c5770*/  IMAD.WIDE R8, R237.reuse, 0x4, R72 ;  /* 0x00000004ed087825 */ /* 0x040fe200078e0248 */
[----:B------:R-:W4:Y:S04]  /*c5780*/  LDL.LU R238, [R1+0x1f0c] ;  /* 0x001f0c0001ee7983 */ /* 0x000f280000300800 */
[----:B------:R1:W-:Y:S04]  /*c5790*/  @P4 STG.E desc[UR42][R6.64], R145 ;  /* 0x0000009106004986 */ /* 0x0003e8000c10192a */
[----:B------:R1:W-:Y:S04]  /*c57a0*/  @P0 STG.E desc[UR42][R4.64], R242 ;  /* 0x000000f204000986 */ /* 0x0003e8000c10192a */
[----:B------:R-:W4:Y:S04]  /*c57b0*/  LDL.LU R239, [R1+0x2a54] ;  /* 0x002a540001ef7983 */ /* 0x000f280000300800 */
[----:B------:R1:W-:Y:S02]  /*c57c0*/  @P6 STG.E desc[UR42][R8.64], R246 ;  /* 0x000000f608006986 */ /* 0x0003e4000c10192a */
[----:B-1----:R-:W-:-:S02]  /*c57d0*/  IMAD.WIDE R6, R237, 0x4, R70 ;  /* 0x00000004ed067825 */ /* 0x002fc400078e0246 */
[----:B------:R-:W4:Y:S02]  /*c57e0*/  LDL.LU R242, [R1+0x1efc] ;  /* 0x001efc0001f27983 */ /* 0x000f240000300800 */
[C---:B------:R-:W-:Y:S02]  /*c57f0*/  IMAD.WIDE R8, R237.reuse, 0x4, R68 ;  /* 0x00000004ed087825 */ /* 0x040fe400078e0244 */
        /* <DEDUP_REMOVED lines=8> */
[----:B------:R-:W-:Y:S01]  /*c5880*/  ISETP.LT.AND P5, PT, R146, UR4, !P2 ;  /* 0x0000000492007c0c */ /* 0x000fe2000d7a1270 */
[----:B------:R-:W-:-:S04]  /*c5890*/  IMAD.WIDE R6, R237, 0x4, R64 ;  /* 0x00000004ed067825 */ /* 0x000fc800078e0240 */
[----:B------:R-:W-:Y:S02]  /*c58a0*/  VIADD R0, R115, 0xe7 ;  /* 0x000000e773007836 */ /* 0x000fe40000000000 */
[----:B------:R-:W-:Y:S01]  /*c58b0*/  IMAD.WIDE R8, R237, 0x4, R60 ;  /* 0x00000004ed087825 */ /* 0x000fe200078e023c */
[----:B------:R-:W-:Y:S02]  /*c58c0*/  ISETP.LT.AND P6, PT, R147, UR4, !P2 ;  /* 0x0000000493007c0c */ /* 0x000fe4000d7c1270 */
[----:B------:R-:W-:Y:S02]  /*c58d0*/  ISETP.LT.AND P2, PT, R26, UR4, !P2 ;  /* 0x000000041a007c0c */ /* 0x000fe4000d741270 */
[----:B------:R-:W-:Y:S01]  /*c58e0*/  ISETP.GE.AND P1, PT, R0, UR5, PT ;  /* 0x0000000500007c0c */ /* 0x000fe2000bf26270 */
[----:B--2---:R1:W-:Y:S04]  /*c58f0*/  @P0 STG.E desc[UR42][R4.64], R236 ;  /* 0x000000ec04000986 */ /* 0x0043e8000c10192a */
[----:B-1----:R-:W2:Y:S01]  /*c5900*/  LDL.LU R236, [R1+0xc5c] ;  /* 0x000c5c0001ec7983 */ /* 0x002ea20000300800 */
[----:B------:R-:W-:-:S03]  /*c5910*/  IMAD.WIDE R4, R237, 0x4, R62 ;  /* 0x00000004ed047825 */ /* 0x000fc600078e023e */
[----:B---3--:R1:W-:Y:S04]  /*c5920*/  @P4 STG.E desc[UR42][R6.64], R27 ;  /* 0x0000001b06004986 */ /* 0x0083e8000c10192a */
[----:B----4-:R3:W-:Y:S01]  /*c5930*/  @P5 STG.E desc[UR42][R4.64], R234 ;  /* 0x000000ea04005986 */ /* 0x0107e2000c10192a */
[----:B------:R-:W-:Y:S02]  /*c5940*/  ISETP.LT.AND P0, PT, R241, UR4, !P1 ;  /* 0x00000004f1007c0c */ /* 0x000fe4000cf01270 */
[----:B------:R-:W-:Y:S01]  /*c5950*/  ISETP.LT.AND P3, PT, R245, UR4, !P1 ;  /* 0x00000004f5007c0c */ /* 0x000fe2000cf61270 */
[----:B-1----:R-:W4:Y:S01]  /*c5960*/  LDL.LU R27, [R1+0xc4c] ;  /* 0x000c4c00011b7983 */ /* 0x002f220000300800 */
[----:B---3--:R-:W-:-:S03]  /*c5970*/  IMAD.WIDE R4, R237, 0x4, R58 ;  /* 0x00000004ed047825 */ /* 0x008fc600078e023a */
[----:B------:R-:W3:Y:S04]  /*c5980*/  LDL.LU R243, [R1+0xc3c] ;  /* 0x000c3c0001f37983 */ /* 0x000ee80000300800 */
[----:B------:R-:W3:Y:S04]  /*c5990*/  LDL.LU R237, [R1+0x2a64] ;  /* 0x002a640001ed7983 */ /* 0x000ee80000300800 */
[----:B------:R-:W3:Y:S04]  /*c59a0*/  LDL.LU R247, [R1+0xc2c] ;  /* 0x000c2c0001f77983 */ /* 0x000ee80000300800 */
[----:B------:R-:W3:Y:S01]  /*c59b0*/  LDL.LU R145, [R1+0x25c] ;  /* 0x00025c0001917983 */ /* 0x000ee20000300800 */
[----:B------:R-:W-:-:S03]  /*c59c0*/  ISETP.LT.AND P4, PT, R232, UR4, !P1 ;  /* 0x00000004e8007c0c */ /* 0x000fc6000cf81270 */
[----:B------:R-:W3:Y:S04]  /*c59d0*/  LDL.LU R234, [R1+0x110] ;  /* 0x0001100001ea7983 */ /* 0x000ee80000300800 */
[----:B------:R1:W-:Y:S01]  /*c59e0*/  @P6 STG.E desc[UR42][R8.64], R238 ;  /* 0x000000ee08006986 */ /* 0x0003e2000c10192a */
[----:B------:R-:W-:-:S03]  /*c59f0*/  IMAD.WIDE R6, R239, 0x4, R72 ;  /* 0x00000004ef067825 */ /* 0x000fc600078e0248 */
[----:B------:R1:W-:Y:S04]  /*c5a00*/  @P2 STG.E desc[UR42][R4.64], R242 ;  /* 0x000000f204002986 */ /* 0x0003e8000c10192a */
[----:B------:R1:W-:Y:S02]  /*c5a10*/  @P0 STG.E desc[UR42][R6.64], R246 ;  /* 0x000000f606000986 */ /* 0x0003e4000c10192a */
[C---:B-1----:R-:W-:Y:S02]  /*c5a20*/  IMAD.WIDE R8, R239.reuse, 0x4, R70 ;  /* 0x00000004ef087825 */ /* 0x042fe400078e0246 */
[----:B------:R-:W3:Y:S02]  /*c5a30*/  LDL.LU R238, [R1+0x100] ;  /* 0x0001000001ee7983 */ /* 0x000ee40000300800 */
[----:B------:R-:W-:-:S02]  /*c5a40*/  IMAD.WIDE R4, R239, 0x4, R68 ;  /* 0x00000004ef047825 */ /* 0x000fc400078e0244 */
[----:B------:R-:W3:Y:S04]  /*c5a50*/  LDL.LU R242, [R1+0xa0] ;  /* 0x0000a00001f27983 */ /* 0x000ee80000300800 */
[----:B------:R1:W-:Y:S04]  /*c5a60*/  @P3 STG.E desc[UR42][R8.64], R19 ;  /* 0x0000001308003986 */ /* 0x0003e8000c10192a */
[----:B------:R-:W3:Y:S04]  /*c5a70*/  LDL.LU R246, [R1+0x60] ;  /* 0x0000600001f67983 */ /* 0x000ee80000300800 */
[----:B------:R1:W-:Y:S04]  /*c5a80*/  @P4 STG.E desc[UR42][R4.64], R233 ;  /* 0x000000e904004986 */ /* 0x0003e8000c10192a */
[----:B-1----:R-:W3:Y:S04]  /*c5a90*/  LDL.LU R19, [R1+0x40] ;  /* 0x0000400001137983 */ /* 0x002ee80000300800 */
[----:B------:R-:W3:Y:S01]  /*c5aa0*/  LDL.LU R233, [R1+0x20] ;  /* 0x0000200001e97983 */ /* 0x000ee20000300800 */
[----:B------:R-:W-:Y:S01]  /*c5ab0*/  ISETP.LT.AND P5, PT, R240, UR4, !P1 ;  /* 0x00000004f0007c0c */ /* 0x000fe2000cfa1270 */
[----:B------:R-:W-:-:S04]  /*c5ac0*/  IMAD.WIDE R6, R239, 0x4, R66 ;  /* 0x00000004ef067825 */ /* 0x000fc800078e0242 */
[----:B------:R-:W-:Y:S01]  /*c5ad0*/  VIADD R0, R115, 0xe8 ;  /* 0x000000e873007836 */ /* 0x000fe20000000000 */
[----:B------:R-:W-:Y:S02]  /*c5ae0*/  ISETP.LT.AND P6, PT, R244, UR4, !P1 ;  /* 0x00000004f4007c0c */ /* 0x000fe4000cfc1270 */
[----:B------:R-:W-:Y:S02]  /*c5af0*/  ISETP.LT.AND P0, PT, R146, UR4, !P1 ;  /* 0x0000000492007c0c */ /* 0x000fe4000cf01270 */
[----:B------:R-:W-:Y:S02]  /*c5b00*/  ISETP.LT.AND P3, PT, R147, UR4, !P1 ;  /* 0x0000000493007c0c */ /* 0x000fe4000cf61270 */
[----:B------:R-:W-:Y:S02]  /*c5b10*/  ISETP.GE.AND P2, PT, R0, UR5, PT ;  /* 0x0000000500007c0c */ /* 0x000fe4000bf46270 */
[----:B------:R-:W-:Y:S01]  /*c5b20*/  ISETP.LT.AND P1, PT, R26, UR4, !P1 ;  /* 0x000000041a007c0c */ /* 0x000fe2000cf21270 */
[----:B------:R-:W-:-:S04]  /*c5b30*/  IMAD.WIDE R8, R239, 0x4, R64 ;  /* 0x00000004ef087825 */ /* 0x000fc800078e0240 */
[----:B------:R-:W-:Y:S01]  /*c5b40*/  IMAD.WIDE R4, R239, 0x4, R60 ;  /* 0x00000004ef047825 */ /* 0x000fe200078e023c */
[----:B------:R-:W-:Y:S01]  /*c5b50*/  ISETP.LT.AND P4, PT, R232, UR4, !P2 ;  /* 0x00000004e8007c0c */ /* 0x000fe2000d781270 */
[----:B--2---:R1:W-:Y:S04]  /*c5b60*/  @P5 STG.E desc[UR42][R6.64], R236 ;  /* 0x000000ec06005986 */ /* 0x0043e8000c10192a */
[----:B-1----:R-:W2:Y:S01]  /*c5b70*/  LDL.LU R236, [R1] ;  /* 0x0000000001ec7983 */ /* 0x002ea20000300800 */
[----:B------:R-:W-:Y:S01]  /*c5b80*/  ISETP.LT.AND P5, PT, R241, UR4, !P2 ;  /* 0x00000004f1007c0c */ /* 0x000fe2000d7a1270 */
[----:B------:R-:W-:Y:S02]  /*c5b90*/  IMAD.WIDE R6, R239, 0x4, R62 ;  /* 0x00000004ef067825 */ /* 0x000fe400078e023e */
[----:B----4-:R1:W-:Y:S04]  /*c5ba0*/  @P6 STG.E desc[UR42][R8.64], R27 ;  /* 0x0000001b08006986 */ /* 0x0103e8000c10192a */
[----:B---3--:R-:W-:Y:S01]  /*c5bb0*/  @P0 STG.E desc[UR42][R6.64], R243 ;  /* 0x000000f306000986 */ /* 0x008fe2000c10192a */
[----:B------:R-:W-:-:S03]  /*c5bc0*/  ISETP.LT.AND P6, PT, R245, UR4, !P2 ;  /* 0x00000004f5007c0c */ /* 0x000fc6000d7c1270 */
[----:B------:R3:W-:Y:S01]  /*c5bd0*/  @P3 STG.E desc[UR42][R4.64], R247 ;  /* 0x000000f704003986 */ /* 0x0007e2000c10192a */
[----:B------:R-:W-:-:S03]  /*c5be0*/  ISETP.LT.AND P3, PT, R244, UR4, !P2 ;  /* 0x00000004f4007c0c */ /* 0x000fc6000d761270 */
[----:B-1----:R-:W4:Y:S01]  /*c5bf0*/  LDL.LU R27, [R1+0x2a68] ;  /* 0x002a6800011b7983 */ /* 0x002f220000300800 */
[----:B------:R-:W-:-:S04]  /*c5c00*/  IMAD.WIDE R8, R239, 0x4, R58 ;  /* 0x00000004ef087825 */ /* 0x000fc800078e023a */
[----:B---3--:R-:W-:Y:S01]  /*c5c10*/  IMAD.WIDE R4, R237, 0x4, R72 ;  /* 0x00000004ed047825 */ /* 0x008fe200078e0248 */
[----:B------:R1:W-:Y:S01]  /*c5c20*/  @P1 STG.E desc[UR42][R8.64], R145 ;  /* 0x0000009108001986 */ /* 0x0003e2000c10192a */
[----:B------:R-:W-:-:S03]  /*c5c30*/  ISETP.LT.AND P1, PT, R240, UR4, !P2 ;  /* 0x00000004f0007c0c */ /* 0x000fc6000d721270 */
[----:B------:R3:W-:Y:S01]  /*c5c40*/  @P5 STG.E desc[UR42][R4.64], R234 ;  /* 0x000000ea04005986 */ /* 0x0007e2000c10192a */
[----:B------:R-:W-:Y:S01]  /*c5c50*/  ISETP.LT.AND P5, PT, R146, UR4, !P2 ;  /* 0x0000000492007c0c */ /* 0x000fe2000d7a1270 */
[----:B------:R-:W-:-:S04]  /*c5c60*/  IMAD.WIDE R6, R237, 0x4, R70 ;  /* 0x00000004ed067825 */ /* 0x000fc800078e0246 */
[C---:B-1----:R-:W-:Y:S01]  /*c5c70*/  IMAD.WIDE R8, R237.reuse, 0x4, R68 ;  /* 0x00000004ed087825 */ /* 0x042fe200078e0244 */
[----:B------:R1:W-:Y:S03]  /*c5c80*/  @P6 STG.E desc[UR42][R6.64], R238 ;  /* 0x000000ee06006986 */ /* 0x0003e6000c10192a */
[C---:B---3--:R-:W-:Y:S01]  /*c5c90*/  IMAD.WIDE R4, R237.reuse, 0x4, R66 ;  /* 0x00000004ed047825 */ /* 0x048fe200078e0242 */
[----:B------:R-:W3:Y:S04]  /*c5ca0*/  LDL.LU R145, [R1+0x114] ;  /* 0x0001140001917983 */ /* 0x000ee80000300800 */
[----:B------:R1:W-:Y:S04]  /*c5cb0*/  @P4 STG.E desc[UR42][R8.64], R242 ;  /* 0x000000f208004986 */ /* 0x0003e8000c10192a */
[----:B------:R1:W-:Y:S02]  /*c5cc0*/  @P1 STG.E desc[UR42][R4.64], R246 ;  /* 0x000000f604001986 */ /* 0x0003e4000c10192a */
[----:B-1----:R-:W-:-:S04]  /*c5cd0*/  IMAD.WIDE R6, R237, 0x4, R64 ;  /* 0x00000004ed067825 */ /* 0x002fc800078e0240 */
[C---:B------:R-:W-:Y:S01]  /*c5ce0*/  IMAD.WIDE R8, R237.reuse, 0x4, R62 ;  /* 0x00000004ed087825 */ /* 0x040fe200078e023e */
[----:B------:R-:W3:Y:S04]  /*c5cf0*/  LDL.LU R238, [R1+0x104] ;  /* 0x0001040001ee7983 */ /* 0x000ee80000300800 */
[----:B------:R-:W3:Y:S04]  /*c5d00*/  LDL.LU R242, [R1+0xa4] ;  /* 0x0000a40001f27983 */ /* 0x000ee80000300800 */
[----:B------:R1:W-:Y:S04]  /*c5d10*/  @P3 STG.E desc[UR42][R6.64], R19 ;  /* 0x0000001306003986 */ /* 0x0003e8000c10192a */
[----:B------:R-:W3:Y:S04]  /*c5d20*/  LDL.LU R246, [R1+0x64] ;  /* 0x0000640001f67983 */ /* 0x000ee80000300800 */
[----:B------:R1:W-:Y:S04]  /*c5d30*/  @P5 STG.E desc[UR42][R8.64], R233 ;  /* 0x000000e908005986 */ /* 0x0003e8000c10192a */
[----:B-1----:R-:W3:Y:S04]  /*c5d40*/  LDL.LU R19, [R1+0x44] ;  /* 0x0000440001137983 */ /* 0x002ee80000300800 */
[----:B------:R-:W3:Y:S01]  /*c5d50*/  LDL.LU R233, [R1+0x2a80] ;  /* 0x002a800001e97983 */ /* 0x000ee20000300800 */
[----:B------:R-:W-:-:S04]  /*c5d60*/  IMAD.WIDE R4, R237, 0x4, R60 ;  /* 0x00000004ed047825 */ /* 0x000fc800078e023c */
[----:B------:R-:W-:Y:S02]  /*c5d70*/  IMAD.WIDE R6, R237, 0x4, R58 ;  /* 0x00000004ed067825 */ /* 0x000fe400078e023a */
[----:B------:R-:W3:Y:S01]  /*c5d80*/  LDL.LU R237, [R1+0x24] ;  /* 0x0000240001ed7983 */ /* 0x000ee20000300800 */
[----:B------:R-:W-:Y:S01]  /*c5d90*/  ISETP.LT.AND P4, PT, R147, UR4, !P2 ;  /* 0x0000000493007c0c */ /* 0x000fe2000d781270 */
[----:B------:R-:W-:Y:S01]  /*c5da0*/  VIADD R0, R115, 0xe9 ;  /* 0x000000e973007836 */ /* 0x000fe20000000000 */
[----:B------:R-:W-:-:S04]  /*c5db0*/  ISETP.LT.AND P2, PT, R26, UR4, !P2 ;  /* 0x000000041a007c0c */ /* 0x000fc8000d741270 */
[----:B------:R-:W-:-:S07]  /*c5dc0*/  ISETP.GE.AND P0, PT, R0, UR5, PT ;  /* 0x0000000500007c0c */ /* 0x000fce000bf06270 */
[----:B--2---:R1:W-:Y:S04]  /*c5dd0*/  @P4 STG.E desc[UR42][R4.64], R236 ;  /* 0x000000ec04004986 */ /* 0x0043e8000c10192a */
[----:B-1----:R-:W2:Y:S01]  /*c5de0*/  LDL.LU R236, [R1+0x4] ;  /* 0x0000040001ec7983 */ /* 0x002ea20000300800 */
[----:B------:R-:W-:Y:S02]  /*c5df0*/  ISETP.LT.AND P6, PT, R241, UR4, !P0 ;  /* 0x00000004f1007c0c */ /* 0x000fe4000c7c1270 */
[----:B------:R-:W-:Y:S02]  /*c5e00*/  ISETP.LT.AND P1, PT, R245, UR4, !P0 ;  /* 0x00000004f5007c0c */ /* 0x000fe4000c721270 */
[----:B------:R-:W-:Y:S01]  /*c5e10*/  ISETP.LT.AND P3, PT, R232, UR4, !P0 ;  /* 0x00000004e8007c0c */ /* 0x000fe2000c761270 */
[----:B------:R1:W-:Y:S01]  /*c5e20*/  @P2 STG.E desc[UR42][R6.64], R248 ;  /* 0x000000f806002986 */ /* 0x0003e2000c10192a */
[----:B------:R-:W-:Y:S01]  /*c5e30*/  ISETP.LT.AND P2, PT, R240, UR4, !P0 ;  /* 0x00000004f0007c0c */ /* 0x000fe2000c741270 */
[----:B----4-:R-:W-:-:S04]  /*c5e40*/  IMAD.WIDE R8, R27, 0x4, R72 ;  /* 0x000000041b087825 */ /* 0x010fc800078e0248 */
[----:B------:R-:W-:Y:S01]  /*c5e50*/  VIADD R0, R115, 0xea ;  /* 0x000000ea73007836 */ /* 0x000fe20000000000 */
[----:B------:R-:W4:Y:S01]  /*c5e60*/  LDL.LU R234, [R1+0x2a94] ;  /* 0x002a940001ea7983 */ /* 0x000f220000300800 */
[----:B------:R-:W-:Y:S01]  /*c5e70*/  ISETP.LT.AND P4, PT, R146, UR4, !P0 ;  /* 0x0000000492007c0c */ /* 0x000fe2000c781270 */
[C---:B------:R-:W-:Y:S02]  /*c5e80*/  IMAD.WIDE R4, R27.reuse, 0x4, R66 ;  /* 0x000000041b047825 */ /* 0x040fe400078e0242 */
[----:B------:R1:W-:Y:S02]  /*c5e90*/  @P6 STG.E desc[UR42][R8.64], R228 ;  /* 0x000000e408006986 */ /* 0x0003e4000c10192a */
[----:B-1----:R-:W-:Y:S01]  /*c5ea0*/  IMAD.WIDE R6, R27, 0x4, R70 ;  /* 0x000000041b067825 */ /* 0x002fe200078e0246 */
[----:B------:R-:W-:Y:S02]  /*c5eb0*/  ISETP.LT.AND P6, PT, R244, UR4, !P0 ;  /* 0x00000004f4007c0c */ /* 0x000fe4000c7c1270 */
[----:B------:R-:W-:-:S02]  /*c5ec0*/  ISETP.LT.AND P5, PT, R147, UR4, !P0 ;  /* 0x0000000493007c0c */ /* 0x000fc4000c7a1270 */
[----:B------:R1:W-:Y:S01]  /*c5ed0*/  @P1 STG.E desc[UR42][R6.64], R224 ;  /* 0x000000e006001986 */ /* 0x0003e2000c10192a */
[----:B------:R-:W-:Y:S01]  /*c5ee0*/  ISETP.GE.AND P1, PT, R0, UR5, PT ;  /* 0x0000000500007c0c */ /* 0x000fe2000bf26270 */
[----:B------:R-:W-:Y:S01]  /*c5ef0*/  IMAD.WIDE R8, R27, 0x4, R68 ;  /* 0x000000041b087825 */ /* 0x000fe200078e0244 */
[----:B------:R-:W-:-:S04]  /*c5f00*/  ISETP.LT.AND P0, PT, R26, UR4, !P0 ;  /* 0x000000041a007c0c */ /* 0x000fc8000c701270 */
[----:B------:R1:W-:Y:S04]  /*c5f10*/  @P3 STG.E desc[UR42][R8.64], R220 ;  /* 0x000000dc08003986 */ /* 0x0003e8000c10192a */
[----:B------:R1:W-:Y:S02]  /*c5f20*/  @P2 STG.E desc[UR42][R4.64], R216 ;  /* 0x000000d804002986 */ /* 0x0003e4000c10192a */
[----:B-1----:R-:W-:Y:S01]  /*c5f30*/  IMAD.WIDE R6, R27, 0x4, R64 ;  /* 0x000000041b067825 */ /* 0x002fe200078e0240 */
[----:B------:R-:W-:Y:S02]  /*c5f40*/  ISETP.LT.AND P2, PT, R241, UR4, !P1 ;  /* 0x00000004f1007c0c */ /* 0x000fe4000cf41270 */
[----:B------:R-:W-:Y:S02]  /*c5f50*/  ISETP.LT.AND P3, PT, R245, UR4, !P1 ;  /* 0x00000004f5007c0c */ /* 0x000fe4000cf61270 */
[----:B------:R3:W-:Y:S01]  /*c5f60*/  @P6 STG.E desc[UR42][R6.64], R212 ;  /* 0x000000d406006986 */ /* 0x0007e2000c10192a */
[----:B------:R-:W-:-:S04]  /*c5f70*/  IMAD.WIDE R8, R27, 0x4, R60 ;  /* 0x000000041b087825 */ /* 0x000fc800078e023c */
[----:B------:R-:W-:-:S05]  /*c5f80*/  IMAD.WIDE R4, R27, 0x4, R62 ;  /* 0x000000041b047825 */ /* 0x000fca00078e023e */
[----:B------:R1:W-:Y:S04]  /*c5f90*/  @P4 STG.E desc[UR42][R4.64], R208 ;  /* 0x000000d004004986 */ /* 0x0003e8000c10192a */
[----:B------:R1:W-:Y:S01]  /*c5fa0*/  @P5 STG.E desc[UR42][R8.64], R204 ;  /* 0x000000cc08005986 */ /* 0x0003e2000c10192a */
[----:B------:R-:W-:Y:S02]  /*c5fb0*/  ISETP.LT.AND P5, PT, R232, UR4, !P1 ;  /* 0x00000004e8007c0c */ /* 0x000fe4000cfa1270 */
[----:B------:R-:W-:Y:S01]  /*c5fc0*/  ISETP.LT.AND P4, PT, R240, UR4, !P1 ;  /* 0x00000004f0007c0c */ /* 0x000fe2000cf81270 */
[----:B---3--:R-:W-:-:S04]  /*c5fd0*/  IMAD.WIDE R6, R233, 0x4, R72 ;  /* 0x00000004e9067825 */ /* 0x008fc800078e0248 */
[----:B-1----:R-:W-:-:S04]  /*c5fe0*/  IMAD.WIDE R4, R27, 0x4, R58 ;  /* 0x000000041b047825 */ /* 0x002fc800078e023a */
[----:B------:R-:W-:Y:S01]  /*c5ff0*/  IMAD.WIDE R8, R233, 0x4, R70 ;  /* 0x00000004e9087825 */ /* 0x000fe200078e0246 */
[----:B------:R-:W3:Y:S04]  /*c6000*/  LDL.LU R27, [R1+0x2a90] ;  /* 0x002a9000011b7983 */ /* 0x000ee80000300800 */
[----:B------:R1:W-:Y:S01]  /*c6010*/  @P0 STG.E desc[UR42][R4.64], R200 ;  /* 0x000000c804000986 */ /* 0x0003e2000c10192a */
[----:B------:R-:W-:-:S03]  /*c6020*/  ISETP.LT.AND P6, PT, R244, UR4, !P1 ;  /* 0x00000004f4007c0c */ /* 0x000fc6000cfc1270 */
[----:B------:R1:W-:Y:S04]  /*c6030*/  @P2 STG.E desc[UR42][R6.64], R145 ;  /* 0x0000009106002986 */ /* 0x0003e8000c10192a */
[----:B------:R1:W-:Y:S01]  /*c6040*/  @P3 STG.E desc[UR42][R8.64], R238 ;  /* 0x000000ee08003986 */ /* 0x0003e2000c10192a */
[----:B------:R-:W-:Y:S01]  /*c6050*/  ISETP.LT.AND P2, PT, R146, UR4, !P1 ;  /* 0x0000000492007c0c */ /* 0x000fe2000cf41270 */
[----:B-1----:R-:W-:-:S04]  /*c6060*/  IMAD.WIDE R4, R233, 0x4, R68 ;  /* 0x00000004e9047825 */ /* 0x002fc800078e0244 */
[C---:B------:R-:W-:Y:S01]  /*c6070*/  IMAD.WIDE R6, R233.reuse, 0x4, R66 ;  /* 0x00000004e9067825 */ /* 0x040fe200078e0242 */
[----:B------:R-:W3:Y:S03]  /*c6080*/  LDL.LU R238, [R1+0x118] ;  /* 0x0001180001ee7983 */ /* 0x000ee60000300800 */
[C---:B------:R-:W-:Y:S01]  /*c6090*/  IMAD.WIDE R8, R233.reuse, 0x4, R64 ;  /* 0x00000004e9087825 */ /* 0x040fe200078e0240 */
[----:B------:R1:W-:Y:S04]  /*c60a0*/  @P5 STG.E desc[UR42][R4.64], R242 ;  /* 0x000000f204005986 */ /* 0x0003e8000c10192a */
[----:B------:R1:W-:Y:S04]  /*c60b0*/  @P4 STG.E desc[UR42][R6.64], R246 ;  /* 0x000000f606004986 */ /* 0x0003e8000c10192a */
[----:B------:R1:W-:Y:S04]  /*c60c0*/  @P6 STG.E desc[UR42][R8.64], R19 ;  /* 0x0000001308006986 */ /* 0x0003e8000c10192a */
[----:B-1----:R-:W3:Y:S01]  /*c60d0*/  LDL.LU R242, [R1+0x108] ;  /* 0x0001080001f27983 */ /* 0x002ee20000300800 */
[----:B------:R-:W-:-:S03]  /*c60e0*/  IMAD.WIDE R6, R233, 0x4, R62 ;  /* 0x00000004e9067825 */ /* 0x000fc600078e023e */
[----:B------:R-:W3:Y:S01]  /*c60f0*/  LDL.LU R246, [R1+0xa8] ;  /* 0x0000a80001f67983 */ /* 0x000ee20000300800 */
[----:B------:R-:W-:-:S04]  /*c6100*/  IMAD.WIDE R4, R233, 0x4, R60 ;  /* 0x00000004e9047825 */ /* 0x000fc800078e023c */
[----:B------:R-:W-:Y:S01]  /*c6110*/  IMAD.WIDE R8, R233, 0x4, R58 ;  /* 0x00000004e9087825 */ /* 0x000fe200078e023a */
[----:B------:R-:W3:Y:S04]  /*c6120*/  LDL.LU R19, [R1+0x68] ;  /* 0x0000680001137983 */ /* 0x000ee80000300800 */
[----:B------:R1:W-:Y:S04]  /*c6130*/  @P2 STG.E desc[UR42][R6.64], R237 ;  /* 0x000000ed06002986 */ /* 0x0003e8000c10192a */
[----:B------:R-:W3:Y:S04]  /*c6140*/  LDL.LU R233, [R1+0x48] ;  /* 0x0000480001e97983 */ /* 0x000ee80000300800 */
[----:B-1----:R-:W3:Y:S01]  /*c6150*/  LDL.LU R237, [R1+0x28] ;  /* 0x0000280001ed7983 */ /* 0x002ee20000300800 */
[----:B------:R-:W-:-:S13]  /*c6160*/  ISETP.LT.AND P3, PT, R147, UR4, !P1 ;  /* 0x0000000493007c0c */ /* 0x000fda000cf61270 */
[----:B--2---:R1:W-:Y:S04]  /*c6170*/  @P3 STG.E desc[UR42][R4.64], R236 ;  /* 0x000000ec04003986 */ /* 0x0043e8000c10192a */
[----:B-1----:R-:W2:Y:S01]  /*c6180*/  LDL.LU R236, [R1+0x8] ;  /* 0x0000080001ec7983 */ /* 0x002ea20000300800 */
[----:B------:R-:W-:Y:S01]  /*c6190*/  VIADD R0, R115, 0xeb ;  /* 0x000000eb73007836 */ /* 0x000fe20000000000 */
[----:B------:R-:W-:Y:S01]  /*c61a0*/  ISETP.LT.AND P1, PT, R26, UR4, !P1 ;  /* 0x000000041a007c0c */ /* 0x000fe2000cf21270 */
[----:B----4-:R-:W-:-:S04]  /*c61b0*/  IMAD.WIDE R4, R234, 0x4, R72 ;  /* 0x00000004ea047825 */ /* 0x010fc800078e0248 */
[----:B------:R-:W-:-:S04]  /*c61c0*/  IMAD.WIDE R6, R234, 0x4, R70 ;  /* 0x00000004ea067825 */ /* 0x000fc800078e0246 */
[----:B------:R-:W-:Y:S01]  /*c61d0*/  IMAD.WIDE R12, R234, 0x4, R66 ;  /* 0x00000004ea0c7825 */ /* 0x000fe200078e0242 */
[----:B------:R-:W-:-:S03]  /*c61e0*/  ISETP.GE.AND P0, PT, R0, UR5, PT ;  /* 0x0000000500007c0c */ /* 0x000fc6000bf06270 */
[----:B------:R-:W-:-:S04]  /*c61f0*/  IMAD.WIDE R14, R234, 0x4, R64 ;  /* 0x00000004ea0e7825 */ /* 0x000fc800078e0240 */
[----:B------:R-:W-:Y:S01]  /*c6200*/  IMAD.WIDE R10, R234, 0x4, R62 ;  /* 0x00000004ea0a7825 */ /* 0x000fe200078e023e */
[----:B------:R-:W4:Y:S01]  /*c6210*/  LDL.LU R145, [R1+0x2a8c] ;  /* 0x002a8c0001917983 */ /* 0x000f220000300800 */
[----:B------:R-:W-:Y:S02]  /*c6220*/  ISETP.LT.AND P4, PT, R241, UR4, !P0 ;  /* 0x00000004f1007c0c */ /* 0x000fe4000c781270 */
[----:B------:R-:W-:Y:S02]  /*c6230*/  ISETP.LT.AND P6, PT, R245, UR4, !P0 ;  /* 0x00000004f5007c0c */ /* 0x000fe4000c7c1270 */
[----:B------:R-:W-:Y:S01]  /*c6240*/  ISETP.LT.AND P5, PT, R232, UR4, !P0 ;  /* 0x00000004e8007c0c */ /* 0x000fe2000c7a1270 */
[----:B------:R-:W-:Y:S01]  /*c6250*/  VIADD R0, R115, 0xec ;  /* 0x000000ec73007836 */ /* 0x000fe20000000000 */
[----:B------:R1:W-:Y:S01]  /*c6260*/  @P1 STG.E desc[UR42][R8.64], R249 ;  /* 0x000000f908001986 */ /* 0x0003e2000c10192a */
[----:B------:R-:W-:Y:S02]  /*c6270*/  ISETP.LT.AND P3, PT, R240, UR4, !P0 ;  /* 0x00000004f0007c0c */ /* 0x000fe4000c761270 */
[----:B------:R-:W-:-:S02]  /*c6280*/  ISETP.LT.AND P1, PT, R244, UR4, !P0 ;  /* 0x00000004f4007c0c */ /* 0x000fc4000c721270 */
[----:B------:R-:W-:Y:S02]  /*c6290*/  ISETP.GE.AND P2, PT, R0, UR5, PT ;  /* 0x0000000500007c0c */ /* 0x000fe4000bf46270 */
[----:B------:R1:W-:Y:S02]  /*c62a0*/  @P4 STG.E desc[UR42][R4.64], R229 ;  /* 0x000000e504004986 */ /* 0x0003e4000c10192a */
[----:B-1----:R-:W-:Y:S02]  /*c62b0*/  IMAD.WIDE R8, R234, 0x4, R68 ;  /* 0x00000004ea087825 */ /* 0x002fe400078e0244 */
[----:B------:R1:W-:Y:S01]  /*c62c0*/  @P6 STG.E desc[UR42][R6.64], R225 ;  /* 0x000000e106006986 */ /* 0x0003e2000c10192a */
[----:B------:R-:W-:-:S03]  /*c62d0*/  ISETP.LT.AND P4, PT, R146, UR4, !P0 ;  /* 0x0000000492007c0c */ /* 0x000fc6000c781270 */
[----:B------:R3:W-:Y:S01]  /*c62e0*/  @P5 STG.E desc[UR42][R8.64], R221 ;  /* 0x000000dd08005986 */ /* 0x0007e2000c10192a */
[----:B------:R-:W-:Y:S02]  /*c62f0*/  ISETP.LT.AND P5, PT, R147, UR4, !P0 ;  /* 0x0000000493007c0c */ /* 0x000fe4000c7a1270 */
[----:B------:R-:W-:Y:S02]  /*c6300*/  ISETP.LT.AND P0, PT, R26, UR4, !P0 ;  /* 0x000000041a007c0c */ /* 0x000fe4000c701270 */
[----:B------:R-:W-:Y:S01]  /*c6310*/  ISETP.LT.AND P6, PT, R241, UR4, !P2 ;  /* 0x00000004f1007c0c */ /* 0x000fe2000d7c1270 */
[C---:B------:R-:W-:Y:S01]  /*c6320*/  IMAD.WIDE R4, R234.reuse, 0x4, R60 ;  /* 0x00000004ea047825 */ /* 0x040fe200078e023c */
[----:B------:R3:W-:Y:S04]  /*c6330*/  @P3 STG.E desc[UR42][R12.64], R217 ;  /* 0x000000d90c003986 */ /* 0x0007e8000c10192a */
[----:B------:R-:W-:Y:S01]  /*c6340*/  @P1 STG.E desc[UR42][R14.64], R213 ;  /* 0x000000d50e001986 */ /* 0x000fe2000c10192a */
[----:B-1----:R-:W-:Y:S01]  /*c6350*/  IMAD.WIDE R6, R234, 0x4, R58 ;  /* 0x00000004ea067825 */ /* 0x002fe200078e023a */
[----:B------:R-:W-:-:S02]  /*c6360*/  ISETP.LT.AND P1, PT, R245, UR4, !P2 ;  /* 0x00000004f5007c0c */ /* 0x000fc4000d721270 */
[----:B------:R-:W-:Y:S01]  /*c6370*/  ISETP.LT.AND P3, PT, R232, UR4, !P2 ;  /* 0x00000004e8007c0c */ /* 0x000fe2000d761270 */
[----:B------:R1:W-:Y:S04]  /*c6380*/  @P4 STG.E desc[UR42][R10.64], R209 ;  /* 0x000000d10a004986 */ /* 0x0003e8000c10192a */
[----:B------:R-:W4:Y:S04]  /*c6390*/  LDL.LU R234, [R1+0x11c] ;  /* 0x00011c0001ea7983 */ /* 0x000f280000300800 */
[----:B------:R1:W-:Y:S04]  /*c63a0*/  @P5 STG.E desc[UR42][R4.64], R205 ;  /* 0x000000cd04005986 */ /* 0x0003e8000c10192a */
[----:B------:R1:W-:Y:S01]  /*c63b0*/  @P0 STG.E desc[UR42][R6.64], R201 ;  /* 0x000000c906000986 */ /* 0x0003e2000c10192a */
[----:B------:R-:W-:Y:S01]  /*c63c0*/  ISETP.LT.AND P0, PT, R240, UR4, !P2 ;  /* 0x00000004f0007c0c */ /* 0x000fe2000d701270 */
[----:B---3--:R-:W-:Y:S01]  /*c63d0*/  IMAD.WIDE R8, R27, 0x4, R72 ;  /* 0x000000041b087825 */ /* 0x008fe200078e0248 */
[----:B------:R-:W-:-:S03]  /*c63e0*/  ISETP.LT.AND P5, PT, R244, UR4, !P2 ;  /* 0x00000004f4007c0c */ /* 0x000fc6000d7a1270 */
[----:B------:R-:W-:-:S04]  /*c63f0*/  IMAD.WIDE R12, R27, 0x4, R70 ;  /* 0x000000041b0c7825 */ /* 0x000fc800078e0246 */
[----:B-1----:R-:W-:-:S04]  /*c6400*/  IMAD.WIDE R10, R27, 0x4, R68 ;  /* 0x000000041b0a7825 */ /* 0x002fc800078e0244 */
[----:B------:R-:W-:-:S04]  /*c6410*/  IMAD.WIDE R14, R27, 0x4, R66 ;  /* 0x000000041b0e7825 */ /* 0x000fc800078e0242 */
[----:B------:R-:W-:-:S04]  /*c6420*/  IMAD.WIDE R4, R27, 0x4, R64 ;  /* 0x000000041b047825 */ /* 0x000fc800078e0240 */
[----:B------:R-:W-:Y:S01]  /*c6430*/  IMAD.WIDE R6, R27, 0x4, R62 ;  /* 0x000000041b067825 */ /* 0x000fe200078e023e */
[----:B------:R1:W-:Y:S01]  /*c6440*/  @P6 STG.E desc[UR42][R8.64], R238 ;  /* 0x000000ee08006986 */ /* 0x0003e2000c10192a */
[----:B------:R-:W-:-:S03]  /*c6450*/  ISETP.LT.AND P6, PT, R146, UR4, !P2 ;  /* 0x0000000492007c0c */ /* 0x000fc6000d7c1270 */
[----:B-1----:R-:W3:Y:S04]  /*c6460*/  LDL.LU R238, [R1+0x10c] ;  /* 0x00010c0001ee7983 */ /* 0x002ee80000300800 */
[----:B------:R1:W-:Y:S04]  /*c6470*/  @P1 STG.E desc[UR42][R12.64], R242 ;  /* 0x000000f20c001986 */ /* 0x0003e8000c10192a */
[----:B------:R1:W-:Y:S04]  /*c6480*/  @P3 STG.E desc[UR42][R10.64], R246 ;  /* 0x000000f60a003986 */ /* 0x0003e8000c10192a */
[----:B------:R1:W-:Y:S04]  /*c6490*/  @P0 STG.E desc[UR42][R14.64], R19 ;  /* 0x000000130e000986 */ /* 0x0003e8000c10192a */
[----:B------:R1:W-:Y:S04]  /*c64a0*/  @P5 STG.E desc[UR42][R4.64], R233 ;  /* 0x000000e904005986 */ /* 0x0003e8000c10192a */
[----:B-1----:R-:W3:Y:S04]  /*c64b0*/  LDL.LU R242, [R1+0xac] ;  /* 0x0000ac0001f27983 */ /* 0x002ee80000300800 */
[----:B------:R-:W3:Y:S04]  /*c64c0*/  LDL.LU R246, [R1+0x6c] ;  /* 0x00006c0001f67983 */ /* 0x000ee80000300800 */
[----:B------:R-:W3:Y:S04]  /*c64d0*/  LDL.LU R19, [R1+0x4c] ;  /* 0x00004c0001137983 */ /* 0x000ee80000300800 */
[----:B------:R1:W-:Y:S04]  /*c64e0*/  @P6 STG.E desc[UR42][R6.64], R237 ;  /* 0x000000ed06006986 */ /* 0x0003e8000c10192a */
[----:B------:R-:W3:Y:S04]  /*c64f0*/  LDL.LU R233, [R1+0x2c] ;  /* 0x00002c0001e97983 */ /* 0x000ee80000300800 */
[----:B-1----:R-:W3:Y:S01]  /*c6500*/  LDL.LU R237, [R1+0x2a88] ;  /* 0x002a880001ed7983 */ /* 0x002ee20000300800 */
[----:B------:R-:W-:Y:S01]  /*c6510*/  ISETP.LT.AND P4, PT, R147, UR4, !P2 ;  /* 0x0000000493007c0c */ /* 0x000fe2000d781270 */
[----:B------:R-:W-:-:S04]  /*c6520*/  IMAD.WIDE R8, R27, 0x4, R60 ;  /* 0x000000041b087825 */ /* 0x000fc800078e023c */
[----:B------:R-:W-:-:S08]  /*c6530*/  IMAD.WIDE R10, R27, 0x4, R58 ;  /* 0x000000041b0a7825 */ /* 0x000fd000078e023a */
[----:B--2---:R1:W-:Y:S04]  /*c6540*/  @P4 STG.E desc[UR42][R8.64], R236 ;  /* 0x000000ec08004986 */ /* 0x0043e8000c10192a */
[----:B-1----:R-:W2:Y:S04]  /*c6550*/  LDL.LU R236, [R1+0xc] ;  /* 0x00000c0001ec7983 */ /* 0x002ea80000300800 */
[----:B------:R-:W2:Y:S01]  /*c6560*/  LDL.LU R27, [R1+0x2a84] ;  /* 0x002a8400011b7983 */ /* 0x000ea20000300800 */
[----:B------:R-:W-:Y:S01]  /*c6570*/  VIADD R0, R115, 0xed ;  /* 0x000000ed73007836 */ /* 0x000fe20000000000 */
[----:B------:R-:W-:-:S04]  /*c6580*/  ISETP.LT.AND P2, PT, R26, UR4, !P2 ;  /* 0x000000041a007c0c */ /* 0x000fc8000d741270 */
[----:B------:R-:W-:-:S04]  /*c6590*/  ISETP.GE.AND P1, PT, R0, UR5, PT ;  /* 0x0000000500007c0c */ /* 0x000fc8000bf26270 */
[----:B------:R-:W-:Y:S02]  /*c65a0*/  ISETP.LT.AND P0, PT, R241, UR4, !P1 ;  /* 0x00000004f1007c0c */ /* 0x000fe4000cf01270 */
[----:B------:R-:W-:Y:S02]  /*c65b0*/  ISETP.LT.AND P3, PT, R245, UR4, !P1 ;  /* 0x00000004f5007c0c */ /* 0x000fe4000cf61270 */
[----:B------:R-:W-:Y:S02]  /*c65c0*/  ISETP.LT.AND P5, PT, R232, UR4, !P1 ;  /* 0x00000004e8007c0c */ /* 0x000fe4000cfa1270 */
[----:B------:R-:W-:Y:S02]  /*c65d0*/  ISETP.LT.AND P4, PT, R240, UR4, !P1 ;  /* 0x00000004f0007c0c */ /* 0x000fe4000cf81270 */
[----:B------:R-:W-:Y:S01]  /*c65e0*/  ISETP.LT.AND P6, PT, R244, UR4, !P1 ;  /* 0x00000004f4007c0c */ /* 0x000fe2000cfc1270 */
[----:B------:R-:W-:Y:S02]  /*c65f0*/  VIADD R0, R115, 0xee ;  /* 0x000000ee73007836 */ /* 0x000fe40000000000 */
[----:B----4-:R-:W-:-:S04]  /*c6600*/  IMAD.WIDE R12, R145, 0x4, R72 ;  /* 0x00000004910c7825 */ /* 0x010fc800078e0248 */
[----:B------:R-:W-:-:S04]  /*c6610*/  IMAD.WIDE R14, R145, 0x4, R70 ;  /* 0x00000004910e7825 */ /* 0x000fc800078e0246 */
[----:B------:R-:W-:-:S04]  /*c6620*/  IMAD.WIDE R4, R145, 0x4, R68 ;  /* 0x0000000491047825 */ /* 0x000fc800078e0244 */
[C---:B------:R-:W-:Y:S01]  /*c6630*/  IMAD.WIDE R6, R145.reuse, 0x4, R66 ;  /* 0x0000000491067825 */ /* 0x040fe200078e0242 */
[----:B------:R1:W-:Y:S03]  /*c6640*/  @P2 STG.E desc[UR42][R10.64], R250 ;  /* 0x000000fa0a002986 */ /* 0x0003e6000c10192a */
[----:B------:R-:W-:Y:S01]  /*c6650*/  IMAD.WIDE R8, R145, 0x4, R64 ;  /* 0x0000000491087825 */ /* 0x000fe200078e0240 */
[----:B------:R-:W-:Y:S01]  /*c6660*/  ISETP.GE.AND P2, PT, R0, UR5, PT ;  /* 0x0000000500007c0c */ /* 0x000fe2000bf46270 */
[----:B------:R4:W-:Y:S04]  /*c6670*/  @P0 STG.E desc[UR42][R12.64], R230 ;  /* 0x000000e60c000986 */ /* 0x0009e8000c10192a */
[----:B------:R1:W-:Y:S01]  /*c6680*/  @P3 STG.E desc[UR42][R14.64], R226 ;  /* 0x000000e20e003986 */ /* 0x0003e2000c10192a */
[----:B------:R-:W-:-:S03]  /*c6690*/  ISETP.LT.AND P0, PT, R146, UR4, !P1 ;  /* 0x0000000492007c0c */ /* 0x000fc6000cf01270 */
[----:B------:R3:W-:Y:S01]  /*c66a0*/  @P5 STG.E desc[UR42][R4.64], R222 ;  /* 0x000000de04005986 */ /* 0x0007e2000c10192a */
[----:B------:R-:W-:Y:S02]  /*c66b0*/  ISETP.LT.AND P3, PT, R147, UR4, !P1 ;  /* 0x0000000493007c0c */ /* 0x000fe4000cf61270 */
[----:B------:R-:W-:Y:S01]  /*c66c0*/  ISETP.LT.AND P1, PT, R26, UR4, !P1 ;  /* 0x000000041a007c0c */ /* 0x000fe2000cf21270 */
[----:B------:R3:W-:Y:S04]  /*c66d0*/  @P4 STG.E desc[UR42][R6.64], R218 ;  /* 0x000000da06004986 */ /* 0x0007e8000c10192a */
[----:B------:R3:W-:Y:S01]  /*c66e0*/  @P6 STG.E desc[UR42][R8.64], R214 ;  /* 0x000000d608006986 */ /* 0x0007e2000c10192a */
[----:B------:R-:W-:Y:S02]  /*c66f0*/  ISETP.LT.AND P4, PT, R241, UR4, !P2 ;  /* 0x00000004f1007c0c */ /* 0x000fe4000d781270 */
[----:B------:R-:W-:Y:S01]  /*c6700*/  ISETP.LT.AND P6, PT, R245, UR4, !P2 ;  /* 0x00000004f5007c0c */ /* 0x000fe2000d7c1270 */
[----:B-1----:R-:W-:-:S04]  /*c6710*/  IMAD.WIDE R10, R145, 0x4, R62 ;  /* 0x00000004910a7825 */ /* 0x002fc800078e023e */
[----:B----4-:R-:W-:-:S04]  /*c6720*/  IMAD.WIDE R12, R145, 0x4, R60 ;  /* 0x00000004910c7825 */ /* 0x010fc800078e023c */
[----:B------:R-:W-:Y:S01]  /*c6730*/  IMAD.WIDE R14, R145, 0x4, R58 ;  /* 0x00000004910e7825 */ /* 0x000fe200078e023a */
[----:B------:R1:W-:Y:S04]  /*c6740*/  @P0 STG.E desc[UR42][R10.64], R210 ;  /* 0x000000d20a000986 */ /* 0x0003e8000c10192a */
[----:B------:R4:W-:Y:S04]  /*c6750*/  @P3 STG.E desc[UR42][R12.64], R206 ;  /* 0x000000ce0c003986 */ /* 0x0009e8000c10192a */
[----:B------:R1:W-:Y:S01]  /*c6760*/  @P1 STG.E desc[UR42][R14.64], R202 ;  /* 0x000000ca0e001986 */ /* 0x0003e2000c10192a */
[----:B------:R-:W-:-:S02]  /*c6770*/  ISETP.LT.AND P5, PT, R232, UR4, !P2 ;  /* 0x00000004e8007c0c */ /* 0x000fc4000d7a1270 */
[----:B------:R-:W-:Y:S02]  /*c6780*/  ISETP.LT.AND P3, PT, R240, UR4, !P2 ;  /* 0x00000004f0007c0c */ /* 0x000fe4000d761270 */
[----:B------:R-:W-:Y:S01]  /*c6790*/  ISETP.LT.AND P1, PT, R244, UR4, !P2 ;  /* 0x00000004f4007c0c */ /* 0x000fe2000d721270 */
[----:B------:R-:W-:-:S05]  /*c67a0*/  VIADD R0, R115, 0xef ;  /* 0x000000ef73007836 */ /* 0x000fca0000000000 */
[----:B------:R-:W-:Y:S01]  /*c67b0*/  ISETP.GE.AND P0, PT, R0, UR5, PT ;  /* 0x0000000500007c0c */ /* 0x000fe2000bf06270 */
[----:B---3--:R-:W-:-:S04]  /*c67c0*/  IMAD.WIDE R4, R237, 0x4, R72 ;  /* 0x00000004ed047825 */ /* 0x008fc800078e0248 */
[----:B------:R-:W-:-:S04]  /*c67d0*/  IMAD.WIDE R6, R237, 0x4, R70 ;  /* 0x00000004ed067825 */ /* 0x000fc800078e0246 */
[----:B------:R-:W-:-:S04]  /*c67e0*/  IMAD.WIDE R8, R237, 0x4, R68 ;  /* 0x00000004ed087825 */ /* 0x000fc800078e0244 */
[C---:B-1----:R-:W-:Y:S01]  /*c67f0*/  IMAD.WIDE R10, R237.reuse, 0x4, R66 ;  /* 0x00000004ed0a7825 */ /* 0x042fe200078e0242 */
[----:B------:R1:W-:Y:S04]  /*c6800*/  @P4 STG.E desc[UR42][R4.64], R234 ;  /* 0x000000ea04004986 */ /* 0x0003e8000c10192a */
[----:B------:R3:W-:Y:S01]  /*c6810*/  @P6 STG.E desc[UR42][R6.64], R238 ;  /* 0x000000ee06006986 */ /* 0x0007e2000c10192a */
[----:B----4-:R-:W-:-:S04]  /*c6820*/  IMAD.WIDE R12, R237, 0x4, R64 ;  /* 0x00000004ed0c7825 */ /* 0x010fc800078e0240 */
[----:B------:R-:W-:-:S04]  /*c6830*/  IMAD.WIDE R14, R237, 0x4, R62 ;  /* 0x00000004ed0e7825 */ /* 0x000fc800078e023e */
[----:B-1----:R-:W-:-:S04]  /*c6840*/  IMAD.WIDE R4, R237, 0x4, R60 ;  /* 0x00000004ed047825 */ /* 0x002fc800078e023c */
[----:B---3--:R-:W-:Y:S02]  /*c6850*/  IMAD.WIDE R6, R237, 0x4, R58 ;  /* 0x00000004ed067825 */ /* 0x008fe400078e023a */
[----:B------:R-:W3:Y:S01]  /*c6860*/  LDL.LU R237, [R1+0x2a7c] ;  /* 0x002a7c0001ed7983 */ /* 0x000ee20000300800 */
[----:B------:R-:W-:-:S03]  /*c6870*/  ISETP.LT.AND P4, PT, R146, UR4, !P2 ;  /* 0x0000000492007c0c */ /* 0x000fc6000d781270 */
[----:B------:R1:W-:Y:S01]  /*c6880*/  @P5 STG.E desc[UR42][R8.64], R242 ;  /* 0x000000f208005986 */ /* 0x0003e2000c10192a */
[----:B------:R-:W-:-:S03]  /*c6890*/  ISETP.LT.AND P5, PT, R147, UR4, !P2 ;  /* 0x0000000493007c0c */ /* 0x000fc6000d7a1270 */
[----:B------:R-:W-:Y:S04]  /*c68a0*/  @P3 STG.E desc[UR42][R10.64], R246 ;  /* 0x000000f60a003986 */ /* 0x000fe8000c10192a */
[----:B------:R-:W-:Y:S01]  /*c68b0*/  @P1 STG.E desc[UR42][R12.64], R19 ;  /* 0x000000130c001986 */ /* 0x000fe2000c10192a */
[----:B------:R-:W-:Y:S02]  /*c68c0*/  ISETP.LT.AND P2, PT, R26, UR4, !P2 ;  /* 0x000000041a007c0c */ /* 0x000fe4000d741270 */
[----:B------:R-:W-:Y:S02]  /*c68d0*/  ISETP.LT.AND P6, PT, R241, UR4, !P0 ;  /* 0x00000004f1007c0c */ /* 0x000fe4000c7c1270 */
[----:B------:R-:W-:Y:S01]  /*c68e0*/  ISETP.LT.AND P1, PT, R245, UR4, !P0 ;  /* 0x00000004f5007c0c */ /* 0x000fe2000c721270 */
[----:B------:R-:W-:Y:S04]  /*c68f0*/  @P4 STG.E desc[UR42][R14.64], R233 ;  /* 0x000000e90e004986 */ /* 0x000fe8000c10192a */
[----:B--2---:R2:W-:Y:S01]  /*c6900*/  @P5 STG.E desc[UR42][R4.64], R236 ;  /* 0x000000ec04005986 */ /* 0x0045e2000c10192a */
[----:B-1----:R-:W-:-:S03]  /*c6910*/  IMAD.WIDE R8, R27, 0x4, R72 ;  /* 0x000000041b087825 */ /* 0x002fc600078e0248 */
[----:B--2---:R-:W2:Y:S01]  /*c6920*/  LDL.LU R236, [R1+0x2a78] ;  /* 0x002a780001ec7983 */ /* 0x004ea20000300800 */
[----:B------:R-:W-:-:S03]  /*c6930*/  IMAD.WIDE R10, R27, 0x4, R70 ;  /* 0x000000041b0a7825 */ /* 0x000fc600078e0246 */
[----:B------:R1:W-:Y:S04]  /*c6940*/  @P2 STG.E desc[UR42][R6.64], R251 ;  /* 0x000000fb06002986 */ /* 0x0003e8000c10192a */
[----:B------:R4:W-:Y:S01]  /*c6950*/  @P6 STG.E desc[UR42][R8.64], R231 ;  /* 0x000000e708006986 */ /* 0x0009e2000c10192a */
[----:B------:R-:W-:-:S04]  /*c6960*/  IMAD.WIDE R12, R27, 0x4, R68 ;  /* 0x000000041b0c7825 */ /* 0x000fc800078e0244 */
[C---:B------:R-:W-:Y:S01]  /*c6970*/  IMAD.WIDE R14, R27.reuse, 0x4, R66 ;  /* 0x000000041b0e7825 */ /* 0x040fe200078e0242 */
[----:B------:R4:W-:Y:S03]  /*c6980*/  @P1 STG.E desc[UR42][R10.64], R227 ;  /* 0x000000e30a001986 */ /* 0x0009e6000c10192a */
[----:B------:R-:W-:-:S04]  /*c6990*/  IMAD.WIDE R4, R27, 0x4, R64 ;  /* 0x000000041b047825 */ /* 0x000fc800078e0240 */
[----:B-1----:R-:W-:-:S04]  /*c69a0*/  IMAD.WIDE R6, R27, 0x4, R62 ;  /* 0x000000041b067825 */ /* 0x002fc800078e023e */
[----:B----4-:R-:W-:-:S04]  /*c69b0*/  IMAD.WIDE R8, R27, 0x4, R60 ;  /* 0x000000041b087825 */ /* 0x010fc800078e023c */
[----:B------:R-:W-:Y:S02]  /*c69c0*/  IMAD.WIDE R10, R27, 0x4, R58 ;  /* 0x000000041b0a7825 */ /* 0x000fe400078e023a */
[----:B------:R-:W4:Y:S01]  /*c69d0*/  LDL.LU R27, [R1+0x2a74] ;  /* 0x002a7400011b7983 */ /* 0x000f220000300800 */
[----:B------:R-:W-:Y:S02]  /*c69e0*/  ISETP.LT.AND P3, PT, R232, UR4, !P0 ;  /* 0x00000004e8007c0c */ /* 0x000fe4000c761270 */
[----:B------:R-:W-:Y:S01]  /*c69f0*/  ISETP.LT.AND P2, PT, R240, UR4, !P0 ;  /* 0x00000004f0007c0c */ /* 0x000fe2000c741270 */
[----:B------:R-:W-:Y:S01]  /*c6a00*/  VIADD R0, R115, 0xf0 ;  /* 0x000000f073007836 */ /* 0x000fe20000000000 */
[----:B------:R-:W-:Y:S02]  /*c6a10*/  ISETP.LT.AND P4, PT, R244, UR4, !P0 ;  /* 0x00000004f4007c0c */ /* 0x000fe4000c781270 */
[----:B------:R-:W-:Y:S02]  /*c6a20*/  ISETP.LT.AND P5, PT, R146, UR4, !P0 ;  /* 0x0000000492007c0c */ /* 0x000fe4000c7a1270 */
[----:B------:R-:W-:-:S02]  /*c6a30*/  ISETP.LT.AND P6, PT, R147, UR4, !P0 ;  /* 0x0000000493007c0c */ /* 0x000fc4000c7c1270 */
[----:B------:R-:W-:Y:S02]  /*c6a40*/  ISETP.GE.AND P1, PT, R0, UR5, PT ;  /* 0x0000000500007c0c */ /* 0x000fe4000bf26270 */
[----:B------:R-:W-:Y:S01]  /*c6a50*/  ISETP.LT.AND P0, PT, R26, UR4, !P0 ;  /* 0x000000041a007c0c */ /* 0x000fe2000c701270 */
[----:B------:R3:W-:Y:S04]  /*c6a60*/  @P3 STG.E desc[UR42][R12.64], R223 ;  /* 0x000000df0c003986 */ /* 0x0007e8000c10192a */
[----:B------:R1:W-:Y:S01]  /*c6a70*/  @P2 STG.E desc[UR42][R14.64], R219 ;  /* 0x000000db0e002986 */ /* 0x0003e2000c10192a */
[----:B------:R-:W-:Y:S02]  /*c6a80*/  ISETP.LT.AND P2, PT, R241, UR4, !P1 ;  /* 0x00000004f1007c0c */ /* 0x000fe4000cf41270 */
[----:B------:R-:W-:Y:S01]  /*c6a90*/  ISETP.LT.AND P3, PT, R245, UR4, !P1 ;  /* 0x00000004f5007c0c */ /* 0x000fe2000cf61270 */
[----:B------:R1:W-:Y:S04]  /*c6aa0*/  @P4 STG.E desc[UR42][R4.64], R215 ;  /* 0x000000d704004986 */ /* 0x0003e8000c10192a */
[----:B------:R1:W-:Y:S01]  /*c6ab0*/  @P5 STG.E desc[UR42][R6.64], R211 ;  /* 0x000000d306005986 */ /* 0x0003e2000c10192a */
[----:B------:R-:W-:-:S03]  /*c6ac0*/  ISETP.LT.AND P4, PT, R232, UR4, !P1 ;  /* 0x00000004e8007c0c */ /* 0x000fc6000cf81270 */
[----:B------:R1:W-:Y:S01]  /*c6ad0*/  @P6 STG.E desc[UR42][R8.64], R207 ;  /* 0x000000cf08006986 */ /* 0x0003e2000c10192a */
[----:B------:R-:W-:Y:S02]  /*c6ae0*/  ISETP.LT.AND P5, PT, R240, UR4, !P1 ;  /* 0x00000004f0007c0c */ /* 0x000fe4000cfa1270 */
[----:B------:R-:W-:Y:S01]  /*c6af0*/  ISETP.LT.AND P6, PT, R244, UR4, !P1 ;  /* 0x00000004f4007c0c */ /* 0x000fe2000cfc1270 */
[----:B------:R1:W-:Y:S01]  /*c6b00*/  @P0 STG.E desc[UR42][R10.64], R203 ;  /* 0x000000cb0a000986 */ /* 0x0003e2000c10192a */
[----:B------:R-:W-:-:S05]  /*c6b10*/  VIADD R0, R115, 0xf1 ;  /* 0x000000f173007836 */ /* 0x000fca0000000000 */
[----:B------:R-:W-:Y:S01]  /*c6b20*/  ISETP.GE.AND P0, PT, R0, UR5, PT ;  /* 0x0000000500007c0c */ /* 0x000fe2000bf06270 */
[----:B------:R-:W-:Y:S02]  /*c6b30*/  VIADD R0, R115, 0xf2 ;  /* 0x000000f273007836 */ /* 0x000fe40000000000 */
[----:B---3--:R-:W-:-:S04]  /*c6b40*/  IMAD.WIDE R12, R237, 0x4, R72 ;  /* 0x00000004ed0c7825 */ /* 0x008fc800078e0248 */
[----:B-1----:R-:W-:Y:S01]  /*c6b50*/  IMAD.WIDE R14, R237, 0x4, R70 ;  /* 0x00000004ed0e7825 */ /* 0x002fe200078e0246 */
[----:B------:R1:W-:Y:S04]  /*c6b60*/  @P2 STG.E desc[UR42][R12.64], R196 ;  /* 0x000000c40c002986 */ /* 0x0003e8000c10192a */
[----:B------:R3:W-:Y:S01]  /*c6b70*/  @P3 STG.E desc[UR42][R14.64], R192 ;  /* 0x000000c00e003986 */ /* 0x0007e2000c10192a */
[----:B------:R-:W-:Y:S02]  /*c6b80*/  ISETP.LT.AND P2, PT, R146, UR4, !P1 ;  /* 0x0000000492007c0c */ /* 0x000fe4000cf41270 */
[----:B------:R-:W-:Y:S02]  /*c6b90*/  ISETP.LT.AND P3, PT, R147, UR4, !P1 ;  /* 0x0000000493007c0c */ /* 0x000fe4000cf61270 */
[----:B------:R-:W-:Y:S01]  /*c6ba0*/  ISETP.LT.AND P1, PT, R26, UR4, !P1 ;  /* 0x000000041a007c0c */ /* 0x000fe2000cf21270 */
[----:B------:R-:W-:-:S04]  /*c6bb0*/  IMAD.WIDE R4, R237, 0x4, R68 ;  /* 0x00000004ed047825 */ /* 0x000fc800078e0244 */
[----:B------:R-:W-:-:S04]  /*c6bc0*/  IMAD.WIDE R6, R237, 0x4, R66 ;  /* 0x00000004ed067825 */ /* 0x000fc800078e0242 */
[----:B------:R-:W-:-:S04]  /*c6bd0*/  IMAD.WIDE R8, R237, 0x4, R64 ;  /* 0x00000004ed087825 */ /* 0x000fc800078e0240 */
[C---:B------:R-:W-:Y:S01]  /*c6be0*/  IMAD.WIDE R10, R237.reuse, 0x4, R62 ;  /* 0x00000004ed0a7825 */ /* 0x040fe200078e023e */
[----:B------:R2:W-:Y:S04]  /*c6bf0*/  @P4 STG.E desc[UR42][R4.64], R188 ;  /* 0x000000bc04004986 */ /* 0x0005e8000c10192a */
[----:B------:R2:W-:Y:S01]  /*c6c00*/  @P5 STG.E desc[UR42][R6.64], R184 ;  /* 0x000000b806005986 */ /* 0x0005e2000c10192a */
[----:B-1----:R-:W-:-:S04]  /*c6c10*/  IMAD.WIDE R12, R237, 0x4, R60 ;  /* 0x00000004ed0c7825 */ /* 0x002fc800078e023c */
[----:B---3--:R-:W-:Y:S01]  /*c6c20*/  IMAD.WIDE R14, R237, 0x4, R58 ;  /* 0x00000004ed0e7825 */ /* 0x008fe200078e023a */
[----:B------:R1:W-:Y:S01]  /*c6c30*/  @P6 STG.E desc[UR42][R8.64], R180 ;  /* 0x000000b408006986 */ /* 0x0003e2000c10192a */
[----:B------:R-:W-:Y:S02]  /*c6c40*/  ISETP.LT.AND P5, PT, R241, UR4, !P0 ;  /* 0x00000004f1007c0c */ /* 0x000fe4000c7a1270 */
[----:B------:R-:W-:Y:S02]  /*c6c50*/  ISETP.LT.AND P6, PT, R245, UR4, !P0 ;  /* 0x00000004f5007c0c */ /* 0x000fe4000c7c1270 */
[----:B------:R-:W-:Y:S01]  /*c6c60*/  ISETP.LT.AND P4, PT, R232, UR4, !P0 ;  /* 0x00000004e8007c0c */ /* 0x000fe2000c781270 */
[----:B------:R3:W-:Y:S04]  /*c6c70*/  @P2 STG.E desc[UR42][R10.64], R176 ;  /* 0x000000b00a002986 */ /* 0x0007e8000c10192a */
[----:B------:R1:W-:Y:S04]  /*c6c80*/  @P3 STG.E desc[UR42][R12.64], R172 ;  /* 0x000000ac0c003986 */ /* 0x0003e8000c10192a */
[----:B------:R1:W-:Y:S01]  /*c6c90*/  @P1 STG.E desc[UR42][R14.64], R168 ;  /* 0x000000a80e001986 */ /* 0x0003e2000c10192a */
[----:B------:R-:W-:-:S02]  /*c6ca0*/  ISETP.LT.AND P1, PT, R240, UR4, !P0 ;  /* 0x00000004f0007c0c */ /* 0x000fc4000c721270 */
[----:B------:R-:W-:Y:S02]  /*c6cb0*/  ISETP.GE.AND P2, PT, R0, UR5, PT ;  /* 0x0000000500007c0c */ /* 0x000fe4000bf46270 */
[----:B------:R-:W-:Y:S01]  /*c6cc0*/  ISETP.LT.AND P3, PT, R244, UR4, !P0 ;  /* 0x00000004f4007c0c */ /* 0x000fe2000c761270 */
[----:B--2---:R-:W-:-:S04]  /*c6cd0*/  IMAD.WIDE R4, R236, 0x4, R72 ;  /* 0x00000004ec047825 */ /* 0x004fc800078e0248 */
[----:B------:R-:W-:-:S04]  /*c6ce0*/  IMAD.WIDE R6, R236, 0x4, R70 ;  /* 0x00000004ec067825 */ /* 0x000fc800078e0246 */
[----:B-1----:R-:W-:-:S04]  /*c6cf0*/  IMAD.WIDE R8, R236, 0x4, R68 ;  /* 0x00000004ec087825 */ /* 0x002fc800078e0244 */
[----:B---3--:R-:W-:Y:S01]  /*c6d00*/  IMAD.WIDE R10, R236, 0x4, R66 ;  /* 0x00000004ec0a7825 */ /* 0x008fe200078e0242 */
[----:B------:R1:W-:Y:S04]  /*c6d10*/  @P5 STG.E desc[UR42][R4.64], R164 ;  /* 0x000000a404005986 */ /* 0x0003e8000c10192a */
[----:B------:R2:W-:Y:S01]  /*c6d20*/  @P6 STG.E desc[UR42][R6.64], R160 ;  /* 0x000000a006006986 */ /* 0x0005e2000c10192a */
[----:B------:R-:W-:-:S03]  /*c6d30*/  ISETP.LT.AND P5, PT, R146, UR4, !P0 ;  /* 0x0000000492007c0c */ /* 0x000fc6000c7a1270 */
[----:B------:R4:W-:Y:S01]  /*c6d40*/  @P4 STG.E desc[UR42][R8.64], R156 ;  /* 0x0000009c08004986 */ /* 0x0009e2000c10192a */
[----:B------:R-:W-:-:S04]  /*c6d50*/  IMAD.WIDE R12, R236, 0x4, R64 ;  /* 0x00000004ec0c7825 */ /* 0x000fc800078e0240 */
[----:B------:R-:W-:Y:S01]  /*c6d60*/  IMAD.WIDE R14, R236, 0x4, R62 ;  /* 0x00000004ec0e7825 */ /* 0x000fe200078e023e */
[----:B------:R-:W-:Y:S02]  /*c6d70*/  ISETP.LT.AND P4, PT, R147, UR4, !P0 ;  /* 0x0000000493007c0c */ /* 0x000fe4000c781270 */
[----:B------:R-:W-:Y:S02]  /*c6d80*/  ISETP.LT.AND P0, PT, R26, UR4, !P0 ;  /* 0x000000041a007c0c */ /* 0x000fe4000c701270 */
[----:B------:R-:W-:Y:S01]  /*c6d90*/  ISETP.LT.AND P6, PT, R241, UR4, !P2 ;  /* 0x00000004f1007c0c */ /* 0x000fe2000d7c1270 */
[----:B------:R3:W-:Y:S01]  /*c6da0*/  @P1 STG.E desc[UR42][R10.64], R152 ;  /* 0x000000980a001986 */ /* 0x0007e2000c10192a */
[----:B-1----:R-:W-:-:S04]  /*c6db0*/  IMAD.WIDE R4, R236, 0x4, R60 ;  /* 0x00000004ec047825 */ /* 0x002fc800078e023c */
[----:B--2---:R-:W-:Y:S02]  /*c6dc0*/  IMAD.WIDE R6, R236, 0x4, R58 ;  /* 0x00000004ec067825 */ /* 0x004fe400078e023a */
[----:B------:R-:W2:Y:S01]  /*c6dd0*/  LDL.LU R236, [R1+0x2a70] ;  /* 0x002a700001ec7983 */ /* 0x000ea20000300800 */
[----:B------:R-:W-:Y:S01]  /*c6de0*/  ISETP.LT.AND P1, PT, R245, UR4, !P2 ;  /* 0x00000004f5007c0c */ /* 0x000fe2000d721270 */
[C---:B----4-:R-:W-:Y:S02]  /*c6df0*/  IMAD.WIDE R8, R27.reuse, 0x4, R72 ;  /* 0x000000041b087825 */ /* 0x050fe400078e0248 */
[----:B------:R1:W-:Y:S04]  /*c6e00*/  @P3 STG.E desc[UR42][R12.64], R148 ;  /* 0x000000940c003986 */ /* 0x0003e8000c10192a */
[----:B------:R4:W-:Y:S01]  /*c6e10*/  @P5 STG.E desc[UR42][R14.64], R132 ;  /* 0x000000840e005986 */ /* 0x0009e2000c10192a */
[----:B---3--:R-:W-:-:S03]  /*c6e20*/  IMAD.WIDE R10, R27, 0x4, R70 ;  /* 0x000000041b0a7825 */ /* 0x008fc600078e0246 */
[----:B------:R3:W-:Y:S04]  /*c6e30*/  @P4 STG.E desc[UR42][R4.64], R120 ;  /* 0x0000007804004986 */ /* 0x0007e8000c10192a */
[----:B------:R3:W-:Y:S04]  /*c6e40*/  @P0 STG.E desc[UR42][R6.64], R116 ;  /* 0x0000007406000986 */ /* 0x0007e8000c10192a */
[----:B------:R3:W-:Y:S04]  /*c6e50*/  @P6 STG.E desc[UR42][R8.64], R197 ;  /* 0x000000c508006986 */ /* 0x0007e8000c10192a */
[----:B------:R3:W-:Y:S01]  /*c6e60*/  @P1 STG.E desc[UR42][R10.64], R193 ;  /* 0x000000c10a001986 */ /* 0x0007e2000c10192a */
[----:B-1----:R-:W-:-:S04]  /*c6e70*/  IMAD.WIDE R12, R27, 0x4, R68 ;  /* 0x000000041b0c7825 */ /* 0x002fc800078e0244 */
[----:B----4-:R-:W-:-:S04]  /*c6e80*/  IMAD.WIDE R14, R27, 0x4, R66 ;  /* 0x000000041b0e7825 */ /* 0x010fc800078e0242 */
[----:B---3--:R-:W-:-:S04]  /*c6e90*/  IMAD.WIDE R4, R27, 0x4, R64 ;  /* 0x000000041b047825 */ /* 0x008fc800078e0240 */
[----:B------:R-:W-:-:S04]  /*c6ea0*/  IMAD.WIDE R6, R27, 0x4, R62 ;  /* 0x000000041b067825 */ /* 0x000fc800078e023e */
[----:B------:R-:W-:-:S04]  /*c6eb0*/  IMAD.WIDE R8, R27, 0x4, R60 ;  /* 0x000000041b087825 */ /* 0x000fc800078e023c */
[----:B------:R-:W-:Y:S02]  /*c6ec0*/  IMAD.WIDE R10, R27, 0x4, R58 ;  /* 0x000000041b0a7825 */ /* 0x000fe400078e023a */
[----:B------:R-:W3:Y:S01]  /*c6ed0*/  LDL.LU R27, [R1+0x2a6c] ;  /* 0x002a6c00011b7983 */ /* 0x000ee20000300800 */
[----:B------:R-:W-:Y:S02]  /*c6ee0*/  ISETP.LT.AND P3, PT, R232, UR4, !P2 ;  /* 0x00000004e8007c0c */ /* 0x000fe4000d761270 */
[----:B------:R-:W-:Y:S02]  /*c6ef0*/  ISETP.LT.AND P0, PT, R240, UR4, !P2 ;  /* 0x00000004f0007c0c */ /* 0x000fe4000d701270 */
[----:B------:R-:W-:Y:S02]  /*c6f00*/  ISETP.LT.AND P4, PT, R244, UR4, !P2 ;  /* 0x00000004f4007c0c */ /* 0x000fe4000d781270 */
[----:B------:R-:W-:Y:S01]  /*c6f10*/  ISETP.LT.AND P5, PT, R146, UR4, !P2 ;  /* 0x0000000492007c0c */ /* 0x000fe2000d7a1270 */
[----:B------:R-:W-:Y:S01]  /*c6f20*/  VIADD R0, R115, 0xf3 ;  /* 0x000000f373007836 */ /* 0x000fe20000000000 */
[----:B------:R-:W-:Y:S01]  /*c6f30*/  ISETP.LT.AND P6, PT, R147, UR4, !P2 ;  /* 0x0000000493007c0c */ /* 0x000fe2000d7c1270 */
[----:B------:R-:W4:Y:S03]  /*c6f40*/  LDL.LU R237, [R1+0x2a60] ;  /* 0x002a600001ed7983 */ /* 0x000f260000300800 */
[----:B------:R-:W-:-:S02]  /*c6f50*/  ISETP.GE.AND P1, PT, R0, UR5, PT ;  /* 0x0000000500007c0c */ /* 0x000fc4000bf26270 */
        /* <DEDUP_REMOVED lines=11> */
[----:B------:R-:W-:Y:S01]  /*c7010*/  VIADD R0, R115, 0xf4 ;  /* 0x000000f473007836 */ /* 0x000fe20000000000 */
[----:B------:R1:W-:Y:S04]  /*c7020*/  @P2 STG.E desc[UR42][R10.64], R169 ;  /* 0x000000a90a002986 */ /* 0x0003e8000c10192a */
[----:B------:R-:W-:Y:S01]  /*c7030*/  ISETP.GE.AND P2, PT, R0, UR5, PT ;  /* 0x0000000500007c0c */ /* 0x000fe2000bf46270 */
[----:B--2---:R-:W-:-:S04]  /*c7040*/  IMAD.WIDE R12, R236, 0x4, R72 ;  /* 0x00000004ec0c7825 */ /* 0x004fc800078e0248 */
[----:B-1----:R-:W-:-:S04]  /*c7050*/  IMAD.WIDE R14, R236, 0x4, R70 ;  /* 0x00000004ec0e7825 */ /* 0x002fc800078e0246 */
[----:B------:R-:W-:-:S04]  /*c7060*/  IMAD.WIDE R4, R236, 0x4, R68 ;  /* 0x00000004ec047825 */ /* 0x000fc800078e0244 */
[----:B------:R-:W-:-:S04]  /*c7070*/  IMAD.WIDE R6, R236, 0x4, R66 ;  /* 0x00000004ec067825 */ /* 0x000fc800078e0242 */
[----:B------:R-:W-:Y:S01]  /*c7080*/  IMAD.WIDE R8, R236, 0x4, R64 ;  /* 0x00000004ec087825 */ /* 0x000fe200078e0240 */
[----:B------:R1:W-:Y:S04]  /*c7090*/  @P0 STG.E desc[UR42][R12.64], R165 ;  /* 0x000000a50c000986 */ /* 0x0003e8000c10192a */
[----:B------:R2:W-:Y:S01]  /*c70a0*/  @P3 STG.E desc[UR42][R14.64], R161 ;  /* 0x000000a10e003986 */ /* 0x0005e2000c10192a */
[----:B------:R-:W-:Y:S01]  /*c70b0*/  ISETP.LT.AND P0, PT, R146, UR4, !P1 ;  /* 0x0000000492007c0c */ /* 0x000fe2000cf01270 */
[----:B------:R-:W-:Y:S02]  /*c70c0*/  IMAD.WIDE R10, R236, 0x4, R62 ;  /* 0x00000004ec0a7825 */ /* 0x000fe400078e023e */
[----:B------:R3:W-:Y:S01]  /*c70d0*/  @P4 STG.E desc[UR42][R4.64], R157 ;  /* 0x0000009d04004986 */ /* 0x0007e2000c10192a */
[----:B------:R-:W-:-:S02]  /*c70e0*/  ISETP.LT.AND P3, PT, R147, UR4, !P1 ;  /* 0x0000000493007c0c */ /* 0x000fc4000cf61270 */
[----:B------:R-:W-:Y:S01]  /*c70f0*/  ISETP.LT.AND P1, PT, R26, UR4, !P1 ;  /* 0x000000041a007c0c */ /* 0x000fe2000cf21270 */
[----:B------:R3:W-:Y:S04]  /*c7100*/  @P5 STG.E desc[UR42][R6.64], R153 ;  /* 0x0000009906005986 */ /* 0x0007e8000c10192a */
[----:B------:R3:W-:Y:S01]  /*c7110*/  @P6 STG.E desc[UR42][R8.64], R149 ;  /* 0x0000009508006986 */ /* 0x0007e2000c10192a */
[----:B------:R-:W-:Y:S01]  /*c7120*/  ISETP.LT.AND P5, PT, R241, UR4, !P2 ;  /* 0x00000004f1007c0c */ /* 0x000fe2000d7a1270 */
[----:B-1----:R-:W-:-:S04]  /*c7130*/  IMAD.WIDE R12, R236, 0x4, R60 ;  /* 0x00000004ec0c7825 */ /* 0x002fc800078e023c */
[----:B--2---:R-:W-:Y:S02]  /*c7140*/  IMAD.WIDE R14, R236, 0x4, R58 ;  /* 0x00000004ec0e7825 */ /* 0x004fe400078e023a */
[----:B------:R-:W2:Y:S01]  /*c7150*/  LDL.LU R236, [R1+0x2a5c] ;  /* 0x002a5c0001ec7983 */ /* 0x000ea20000300800 */
[----:B------:R-:W-:-:S03]  /*c7160*/  ISETP.LT.AND P6, PT, R245, UR4, !P2 ;  /* 0x00000004f5007c0c */ /* 0x000fc6000d7c1270 */
[----:B------:R1:W-:Y:S04]  /*c7170*/  @P0 STG.E desc[UR42][R10.64], R133 ;  /* 0x000000850a000986 */ /* 0x0003e8000c10192a */
[----:B------:R1:W-:Y:S04]  /*c7180*/  @P3 STG.E desc[UR42][R12.64], R121 ;  /* 0x000000790c003986 */ /* 0x0003e8000c10192a */
[----:B------:R1:W-:Y:S01]  /*c7190*/  @P1 STG.E desc[UR42][R14.64], R117 ;  /* 0x000000750e001986 */ /* 0x0003e2000c10192a */
[----:B---3--:R-:W-:-:S04]  /*c71a0*/  IMAD.WIDE R4, R27, 0x4, R72 ;  /* 0x000000041b047825 */ /* 0x008fc800078e0248 */
[----:B------:R-:W-:-:S04]  /*c71b0*/  IMAD.WIDE R6, R27, 0x4, R70 ;  /* 0x000000041b067825 */ /* 0x000fc800078e0246 */
[C---:B------:R-:W-:Y:S01]  /*c71c0*/  IMAD.WIDE R8, R27.reuse, 0x4, R68 ;  /* 0x000000041b087825 */ /* 0x040fe200078e0244 */
[----:B------:R3:W-:Y:S04]  /*c71d0*/  @P5 STG.E desc[UR42][R4.64], R198 ;  /* 0x000000c604005986 */ /* 0x0007e8000c10192a */
[----:B------:R3:W-:Y:S01]  /*c71e0*/  @P6 STG.E desc[UR42][R6.64], R194 ;  /* 0x000000c206006986 */ /* 0x0007e2000c10192a */
[----:B-1----:R-:W-:-:S04]  /*c71f0*/  IMAD.WIDE R10, R27, 0x4, R66 ;  /* 0x000000041b0a7825 */ /* 0x002fc800078e0242 */
[----:B------:R-:W-:-:S04]  /*c7200*/  IMAD.WIDE R12, R27, 0x4, R64 ;  /* 0x000000041b0c7825 */ /* 0x000fc800078e0240 */
[----:B------:R-:W-:-:S04]  /*c7210*/  IMAD.WIDE R14, R27, 0x4, R62 ;  /* 0x000000041b0e7825 */ /* 0x000fc800078e023e */
[----:B---3--:R-:W-:-:S04]  /*c7220*/  IMAD.WIDE R4, R27, 0x4, R60 ;  /* 0x000000041b047825 */ /* 0x008fc800078e023c */
[----:B------:R-:W-:Y:S02]  /*c7230*/  IMAD.WIDE R6, R27, 0x4, R58 ;  /* 0x000000041b067825 */ /* 0x000fe400078e023a */
[----:B------:R-:W3:Y:S01]  /*c7240*/  LDL.LU R27, [R1+0x2a58] ;  /* 0x002a5800011b7983 */ /* 0x000ee20000300800 */
[----:B------:R-:W-:Y:S01]  /*c7250*/  ISETP.LT.AND P4, PT, R232, UR4, !P2 ;  /* 0x00000004e8007c0c */ /* 0x000fe2000d781270 */
[----:B------:R-:W-:Y:S01]  /*c7260*/  VIADD R0, R115, 0xf5 ;  /* 0x000000f573007836 */ /* 0x000fe20000000000 */
[----:B------:R-:W-:Y:S02]  /*c7270*/  ISETP.LT.AND P1, PT, R240, UR4, !P2 ;  /* 0x00000004f0007c0c */ /* 0x000fe4000d721270 */
[----:B------:R-:W-:Y:S02]  /*c7280*/  ISETP.LT.AND P3, PT, R244, UR4, !P2 ;  /* 0x00000004f4007c0c */ /* 0x000fe4000d761270 */
[----:B------:R-:W-:Y:S02]  /*c7290*/  ISETP.LT.AND P5, PT, R146, UR4, !P2 ;  /* 0x0000000492007c0c */ /* 0x000fe4000d7a1270 */
[----:B------:R-:W-:-:S04]  /*c72a0*/  ISETP.GE.AND P0, PT, R0, UR5, PT ;  /* 0x0000000500007c0c */ /* 0x000fc8000bf06270 */
[----:B------:R-:W-:Y:S01]  /*c72b0*/  ISETP.LT.AND P6, PT, R241, UR4, !P0 ;  /* 0x00000004f1007c0c */ /* 0x000fe2000c7c1270 */
[----:B------:R4:W-:Y:S01]  /*c72c0*/  @P4 STG.E desc[UR42][R8.64], R190 ;  /* 0x000000be08004986 */ /* 0x0009e2000c10192a */
[----:B------:R-:W-:Y:S02]  /*c72d0*/  ISETP.LT.AND P4, PT, R147, UR4, !P2 ;  /* 0x0000000493007c0c */ /* 0x000fe4000d781270 */
[----:B------:R-:W-:Y:S01]  /*c72e0*/  ISETP.LT.AND P2, PT, R26, UR4, !P2 ;  /* 0x000000041a007c0c */ /* 0x000fe2000d741270 */
[----:B------:R1:W-:Y:S04]  /*c72f0*/  @P1 STG.E desc[UR42][R10.64], R186 ;  /* 0x000000ba0a001986 */ /* 0x0003e8000c10192a */
[----:B------:R1:W-:Y:S01]  /*c7300*/  @P3 STG.E desc[UR42][R12.64], R182 ;  /* 0x000000b60c003986 */ /* 0x0003e2000c10192a */
[----:B------:R-:W-:-:S03]  /*c7310*/  ISETP.LT.AND P3, PT, R245, UR4, !P0 ;  /* 0x00000004f5007c0c */ /* 0x000fc6000c761270 */
[----:B------:R1:W-:Y:S01]  /*c7320*/  @P5 STG.E desc[UR42][R14.64], R178 ;  /* 0x000000b20e005986 */ /* 0x0003e2000c10192a */
[----:B------:R-:W-:Y:S01]  /*c7330*/  ISETP.LT.AND P5, PT, R232, UR4, !P0 ;  /* 0x00000004e8007c0c */ /* 0x000fe2000c7a1270 */
[----:B----4-:R-:W-:Y:S02]  /*c7340*/  IMAD.WIDE R8, R237, 0x4, R72 ;  /* 0x00000004ed087825 */ /* 0x010fe400078e0248 */
[----:B------:R4:W-:Y:S01]  /*c7350*/  @P4 STG.E desc[UR42][R4.64], R174 ;  /* 0x000000ae04004986 */ /* 0x0009e2000c10192a */
[----:B------:R-:W-:-:S03]  /*c7360*/  ISETP.LT.AND P4, PT, R240, UR4, !P0 ;  /* 0x00000004f0007c0c */ /* 0x000fc6000c781270 */
[----:B------:R4:W-:Y:S04]  /*c7370*/  @P2 STG.E desc[UR42][R6.64], R170 ;  /* 0x000000aa06002986 */ /* 0x0009e8000c10192a */
[----:B------:R4:W-:Y:S01]  /*c7380*/  @P6 STG.E desc[UR42][R8.64], R166 ;  /* 0x000000a608006986 */ /* 0x0009e2000c10192a */
[----:B------:R-:W-:Y:S02]  /*c7390*/  ISETP.LT.AND P6, PT, R244, UR4, !P0 ;  /* 0x00000004f4007c0c */ /* 0x000fe4000c7c1270 */
[----:B------:R-:W-:Y:S01]  /*c73a0*/  ISETP.LT.AND P2, PT, R146, UR4, !P0 ;  /* 0x0000000492007c0c */ /* 0x000fe2000c741270 */
[----:B------:R-:W-:Y:S02]  /*c73b0*/  VIADD R0, R115, 0xf6 ;  /* 0x000000f673007836 */ /* 0x000fe40000000000 */
[----:B-1----:R-:W-:-:S04]  /*c73c0*/  IMAD.WIDE R10, R237, 0x4, R70 ;  /* 0x00000004ed0a7825 */ /* 0x002fc800078e0246 */
[----:B------:R-:W-:-:S04]  /*c73d0*/  IMAD.WIDE R12, R237, 0x4, R68 ;  /* 0x00000004ed0c7825 */ /* 0x000fc800078e0244 */
[----:B------:R-:W-:-:S04]  /*c73e0*/  IMAD.WIDE R14, R237, 0x4, R66 ;  /* 0x00000004ed0e7825 */ /* 0x000fc800078e0242 */
[----:B----4-:R-:W-:Y:S01]  /*c73f0*/  IMAD.WIDE R4, R237, 0x4, R64 ;  /* 0x00000004ed047825 */ /* 0x010fe200078e0240 */
[----:B------:R-:W-:Y:S01]  /*c7400*/  ISETP.GE.AND P1, PT, R0, UR5, PT ;  /* 0x0000000500007c0c */ /* 0x000fe2000bf26270 */
[----:B------:R1:W-:Y:S01]  /*c7410*/  @P3 STG.E desc[UR42][R10.64], R162 ;  /* 0x000000a20a003986 */ /* 0x0003e2000c10192a */
[----:B------:R-:W-:Y:S01]  /*c7420*/  ISETP.LT.AND P3, PT, R147, UR4, !P0 ;  /* 0x0000000493007c0c */ /* 0x000fe2000c761270 */
[----:B------:R-:W-:Y:S02]  /*c7430*/  IMAD.WIDE R6, R237, 0x4, R62 ;  /* 0x00000004ed067825 */ /* 0x000fe400078e023e */
        /* <DEDUP_REMOVED lines=9> */
[----:B------:R-:W-:-:S04]  /*c74d0*/  IMAD.WIDE R8, R237, 0x4, R60 ;  /* 0x00000004ed087825 */ /* 0x000fc800078e023c */
[----:B-1----:R-:W-:-:S04]  /*c74e0*/  IMAD.WIDE R10, R237, 0x4, R58 ;  /* 0x00000004ed0a7825 */ /* 0x002fc800078e023a */
[----:B------:R-:W-:Y:S01]  /*c74f0*/  VIADD R0, R115, 0xf7 ;  /* 0x000000f773007836 */ /* 0x000fe20000000000 */
[----:B------:R1:W-:Y:S04]  /*c7500*/  @P3 STG.E desc[UR42][R8.64], R122 ;  /* 0x0000007a08003986 */ /* 0x0003e8000c10192a */
[----:B------:R1:W-:Y:S01]  /*c7510*/  @P0 STG.E desc[UR42][R10.64], R118 ;  /* 0x000000760a000986 */ /* 0x0003e2000c10192a */
[----:B------:R-:W-:Y:S02]  /*c7520*/  ISETP.GE.AND P3, PT, R0, UR5, PT ;  /* 0x0000000500007c0c */ /* 0x000fe4000bf66270 */
[----:B------:R-:W-:Y:S01]  /*c7530*/  ISETP.LT.AND P0, PT, R244, UR4, !P1 ;  /* 0x00000004f4007c0c */ /* 0x000fe2000cf01270 */
[----:B--2---:R-:W-:-:S04]  /*c7540*/  IMAD.WIDE R12, R236, 0x4, R72 ;  /* 0x00000004ec0c7825 */ /* 0x004fc800078e0248 */
[----:B----4-:R-:W-:-:S04]  /*c7550*/  IMAD.WIDE R14, R236, 0x4, R70 ;  /* 0x00000004ec0e7825 */ /* 0x010fc800078e0246 */
[----:B------:R-:W-:-:S04]  /*c7560*/  IMAD.WIDE R4, R236, 0x4, R68 ;  /* 0x00000004ec047825 */ /* 0x000fc800078e0244 */
[----:B------:R-:W-:Y:S01]  /*c7570*/  IMAD.WIDE R6, R236, 0x4, R66 ;  /* 0x00000004ec067825 */ /* 0x000fe200078e0242 */
[----:B------:R2:W-:Y:S04]  /*c7580*/  @P5 STG.E desc[UR42][R12.64], R199 ;  /* 0x000000c70c005986 */ /* 0x0005e8000c10192a */
[----:B------:R4:W-:Y:S01]  /*c7590*/  @P4 STG.E desc[UR42][R14.64], R195 ;  /* 0x000000c30e004986 */ /* 0x0009e2000c10192a */
[----:B------:R-:W-:Y:S01]  /*c75a0*/  ISETP.LT.AND P4, PT, R146, UR4, !P1 ;  /* 0x0000000492007c0c */ /* 0x000fe2000cf81270 */
[----:B-1----:R-:W-:-:S04]  /*c75b0*/  IMAD.WIDE R8, R236, 0x4, R64 ;  /* 0x00000004ec087825 */ /* 0x002fc800078e0240 */
[----:B------:R-:W-:Y:S01]  /*c75c0*/  IMAD.WIDE R10, R236, 0x4, R62 ;  /* 0x00000004ec0a7825 */ /* 0x000fe200078e023e */
[----:B------:R-:W-:Y:S01]  /*c75d0*/  ISETP.LT.AND P5, PT, R147, UR4, !P1 ;  /* 0x0000000493007c0c */ /* 0x000fe2000cfa1270 */
[----:B------:R3:W-:Y:S01]  /*c75e0*/  @P2 STG.E desc[UR42][R4.64], R191 ;  /* 0x000000bf04002986 */ /* 0x0007e2000c10192a */
[----:B------:R-:W-:-:S03]  /*c75f0*/  ISETP.LT.AND P1, PT, R26, UR4, !P1 ;  /* 0x000000041a007c0c */ /* 0x000fc6000cf21270 */
[----:B------:R1:W-:Y:S01]  /*c7600*/  @P6 STG.E desc[UR42][R6.64], R187 ;  /* 0x000000bb06006986 */ /* 0x0003e2000c10192a */
[----:B------:R-:W-:Y:S01]  /*c7610*/  ISETP.LT.AND P2, PT, R241, UR4, !P3 ;  /* 0x00000004f1007c0c */ /* 0x000fe2000df41270 */
[----:B--2---:R-:W-:-:S04]  /*c7620*/  IMAD.WIDE R12, R236, 0x4, R60 ;  /* 0x00000004ec0c7825 */ /* 0x004fc800078e023c */
[----:B----4-:R-:W-:Y:S02]  /*c7630*/  IMAD.WIDE R14, R236, 0x4, R58 ;  /* 0x00000004ec0e7825 */ /* 0x010fe400078e023a */
[----:B------:R-:W2:Y:S01]  /*c7640*/  LDL.LU R236, [R1+0x2a50] ;  /* 0x002a500001ec7983 */ /* 0x000ea20000300800 */
[----:B------:R-:W-:-:S03]  /*c7650*/  ISETP.LT.AND P6, PT, R245, UR4, !P3 ;  /* 0x00000004f5007c0c */ /* 0x000fc6000dfc1270 */
[----:B------:R4:W-:Y:S04]  /*c7660*/  @P0 STG.E desc[UR42][R8.64], R183 ;  /* 0x000000b708000986 */ /* 0x0009e8000c10192a */
[----:B------:R4:W-:Y:S04]  /*c7670*/  @P4 STG.E desc[UR42][R10.64], R179 ;  /* 0x000000b30a004986 */ /* 0x0009e8000c10192a */
[----:B------:R4:W-:Y:S01]  /*c7680*/  @P5 STG.E desc[UR42][R12.64], R175 ;  /* 0x000000af0c005986 */ /* 0x0009e2000c10192a */
[----:B---3--:R-:W-:-:S04]  /*c7690*/  IMAD.WIDE R4, R27, 0x4, R72 ;  /* 0x000000041b047825 */ /* 0x008fc800078e0248 */
[C---:B-1----:R-:W-:Y:S01]  /*c76a0*/  IMAD.WIDE R6, R27.reuse, 0x4, R70 ;  /* 0x000000041b067825 */ /* 0x042fe200078e0246 */
[----:B------:R1:W-:Y:S04]  /*c76b0*/  @P1 STG.E desc[UR42][R14.64], R171 ;  /* 0x000000ab0e001986 */ /* 0x0003e8000c10192a */
[----:B------:R3:W-:Y:S01]  /*c76c0*/  @P2 STG.E desc[UR42][R4.64], R167 ;  /* 0x000000a704002986 */ /* 0x0007e2000c10192a */
[----:B----4-:R-:W-:-:S04]  /*c76d0*/  IMAD.WIDE R8, R27, 0x4, R68 ;  /* 0x000000041b087825 */ /* 0x010fc800078e0244 */
[C---:B------:R-:W-:Y:S01]  /*c76e0*/  IMAD.WIDE R10, R27.reuse, 0x4, R66 ;  /* 0x000000041b0a7825 */ /* 0x040fe200078e0242 */
[----:B------:R4:W-:Y:S03]  /*c76f0*/  @P6 STG.E desc[UR42][R6.64], R163 ;  /* 0x000000a306006986 */ /* 0x0009e6000c10192a */
[----:B------:R-:W-:-:S04]  /*c7700*/  IMAD.WIDE R12, R27, 0x4, R64 ;  /* 0x000000041b0c7825 */ /* 0x000fc800078e0240 */
[----:B-1----:R-:W-:-:S04]  /*c7710*/  IMAD.WIDE R14, R27, 0x4, R58 ;  /* 0x000000041b0e7825 */ /* 0x002fc800078e023a */
[----:B---3--:R-:W-:-:S04]  /*c7720*/  IMAD.WIDE R4, R27, 0x4, R62 ;  /* 0x000000041b047825 */ /* 0x008fc800078e023e */
[----:B----4-:R-:W-:Y:S02]  /*c7730*/  IMAD.WIDE R6, R27, 0x4, R60 ;  /* 0x000000041b067825 */ /* 0x010fe400078e023c */
[----:B------:R-:W3:Y:S04]  /*c7740*/  LDL.LU R27, [R1+0x2a4c] ;  /* 0x002a4c00011b7983 */ /* 0x000ee80000300800 */
[----:B------:R-:W4:Y:S01]  /*c7750*/  LDL R237, [R1+0x2a48] ;  /* 0x002a480001ed7983 */ /* 0x000f220000100800 */
[----:B------:R-:W-:Y:S02]  /*c7760*/  ISETP.LT.AND P1, PT, R232, UR4, !P3 ;  /* 0x00000004e8007c0c */ /* 0x000fe4000df21270 */
[----:B------:R-:W-:Y:S02]  /*c7770*/  ISETP.LT.AND P4, PT, R240, UR4, !P3 ;  /* 0x00000004f0007c0c */ /* 0x000fe4000df81270 */
[----:B------:R-:W-:-:S02]  /*c7780*/  ISETP.LT.AND P2, PT, R244, UR4, !P3 ;  /* 0x00000004f4007c0c */ /* 0x000fc4000df41270 */
[----:B------:R-:W-:Y:S02]  /*c7790*/  ISETP.LT.AND P6, PT, R146, UR4, !P3 ;  /* 0x0000000492007c0c */ /* 0x000fe4000dfc1270 */
[----:B------:R-:W-:Y:S02]  /*c77a0*/  ISETP.LT.AND P5, PT, R147, UR4, !P3 ;  /* 0x0000000493007c0c */ /* 0x000fe4000dfa1270 */
[----:B------:R-:W-:Y:S01]  /*c77b0*/  ISETP.LT.AND P3, PT, R26, UR4, !P3 ;  /* 0x000000041a007c0c */ /* 0x000fe2000df61270 */
[----:B------:R-:W-:-:S05]  /*c77c0*/  VIADD R0, R115, 0xf8 ;  /* 0x000000f873007836 */ /* 0x000fca0000000000 */
[----:B------:R-:W-:Y:S01]  /*c77d0*/  ISETP.GE.AND P0, PT, R0, UR5, PT ;  /* 0x0000000500007c0c */ /* 0x000fe2000bf06270 */
[----:B------:R2:W-:Y:S04]  /*c77e0*/  @P1 STG.E desc[UR42][R8.64], R159 ;  /* 0x0000009f08001986 */ /* 0x0005e8000c10192a */
[----:B------:R1:W-:Y:S04]  /*c77f0*/  @P4 STG.E desc[UR42][R10.64], R155 ;  /* 0x0000009b0a004986 */ /* 0x0003e8000c10192a */
[----:B------:R1:W-:Y:S01]  /*c7800*/  @P2 STG.E desc[UR42][R12.64], R151 ;  /* 0x000000970c002986 */ /* 0x0003e2000c10192a */
[----:B------:R-:W-:-:S03]  /*c7810*/  ISETP.LT.AND P2, PT, R241, UR4, !P0 ;  /* 0x00000004f1007c0c */ /* 0x000fc6000c741270 */
[----:B------:R-:W-:Y:S01]  /*c7820*/  @P6 STG.E desc[UR42][R4.64], R135 ;  /* 0x0000008704006986 */ /* 0x000fe2000c10192a */
[----:B------:R-:W-:Y:S02]  /*c7830*/  ISETP.LT.AND P6, PT, R245, UR4, !P0 ;  /* 0x00000004f5007c0c */ /* 0x000fe4000c7c1270 */
[----:B------:R-:W-:Y:S01]  /*c7840*/  ISETP.LT.AND P4, PT, R232, UR4, !P0 ;  /* 0x00000004e8007c0c */ /* 0x000fe2000c781270 */
[----:B------:R-:W-:Y:S04]  /*c7850*/  @P5 STG.E desc[UR42][R6.64], R123 ;  /* 0x0000007b06005986 */ /* 0x000fe8000c10192a */
[----:B------:R1:W-:Y:S01]  /*c7860*/  @P3 STG.E desc[UR42][R14.64], R119 ;  /* 0x000000770e003986 */ /* 0x0003e2000c10192a */
[----:B------:R-:W-:Y:S02]  /*c7870*/  ISETP.LT.AND P5, PT, R240, UR4, !P0 ;  /* 0x00000004f0007c0c */ /* 0x000fe4000c7a1270 */
[----:B------:R-:W-:Y:S01]  /*c7880*/  ISETP.LT.AND P3, PT, R244, UR4, !P0 ;  /* 0x00000004f4007c0c */ /* 0x000fe2000c761270 */
[C---:B------:R-:W-:Y:S01]  /*c7890*/  VIADD R0, R115.reuse, 0xf9 ;  /* 0x000000f973007836 */ /* 0x040fe20000000000 */
[----:B------:R-:W1:Y:S04]  /*c78a0*/  LDS.128 R4, [R2] ;  /* 0x0000000002047984 */ /* 0x000e680000000c00 */
[----:B------:R-:W-:Y:S01]  /*c78b0*/  ISETP.GE.AND P1, PT, R0, UR5, PT ;  /* 0x0000000500007c0c */ /* 0x000fe2000bf26270 */
[----:B------:R-:W-:-:S02]  /*c78c0*/  VIADD R0, R115, 0xfa ;  /* 0x000000fa73007836 */ /* 0x000fc40000000000 */
[----:B------:R-:W-:Y:S02]  /*c78d0*/  VIADD R18, R115, 0xfc ;  /* 0x000000fc73127836 */ /* 0x000fe40000000000 */
[----:B--2---:R-:W-:-:S04]  /*c78e0*/  IMAD.WIDE R8, R236, 0x4, R72 ;  /* 0x00000004ec087825 */ /* 0x004fc800078e0248 */
[----:B-1----:R-:W-:-:S04]  /*c78f0*/  IMAD.WIDE R10, R236, 0x4, R70 ;  /* 0x00000004ec0a7825 */ /* 0x002fc800078e0246 */
[----:B------:R-:W-:-:S04]  /*c7900*/  IMAD.WIDE R12, R236, 0x4, R68 ;  /* 0x00000004ec0c7825 */ /* 0x000fc800078e0244 */
[----:B------:R-:W-:-:S04]  /*c7910*/  IMAD.WIDE R16, R236, 0x4, R66 ;  /* 0x00000004ec107825 */ /* 0x000fc800078e0242 */
[----:B------:R-:W-:Y:S01]  /*c7920*/  IMAD.WIDE R14, R236, 0x4, R64 ;  /* 0x00000004ec0e7825 */ /* 0x000fe200078e0240 */
[----:B------:R1:W-:Y:S04]  /*c7930*/  @P2 STG.E desc[UR42][R8.64], R112 ;  /* 0x0000007008002986 */ /* 0x0003e8000c10192a */
[----:B------:R2:W-:Y:S04]  /*c7940*/  @P6 STG.E desc[UR42][R10.64], R108 ;  /* 0x0000006c0a006986 */ /* 0x0005e8000c10192a */
[----:B------:R2:W-:Y:S01]  /*c7950*/  @P4 STG.E desc[UR42][R12.64], R104 ;  /* 0x000000680c004986 */ /* 0x0005e2000c10192a */
[----:B------:R-:W-:-:S03]  /*c7960*/  ISETP.LT.AND P2, PT, R146, UR4, !P0 ;  /* 0x0000000492007c0c */ /* 0x000fc6000c741270 */
[----:B------:R-:W-:Y:S01]  /*c7970*/  @P5 STG.E desc[UR42][R16.64], R100 ;  /* 0x0000006410005986 */ /* 0x000fe2000c10192a */
[----:B------:R-:W-:Y:S02]  /*c7980*/  ISETP.LT.AND P4, PT, R147, UR4, !P0 ;  /* 0x0000000493007c0c */ /* 0x000fe4000c781270 */
[----:B------:R-:W-:Y:S01]  /*c7990*/  ISETP.LT.AND P0, PT, R26, UR4, !P0 ;  /* 0x000000041a007c0c */ /* 0x000fe2000c701270 */
[----:B------:R3:W-:Y:S01]  /*c79a0*/  @P3 STG.E desc[UR42][R14.64], R96 ;  /* 0x000000600e003986 */ /* 0x0007e2000c10192a */
[----:B------:R-:W-:Y:S01]  /*c79b0*/  ISETP.LT.AND P3, PT, R241, UR4, !P1 ;  /* 0x00000004f1007c0c */ /* 0x000fe2000cf61270 */
[----:B-1----:R-:W-:-:S04]  /*c79c0*/  IMAD.WIDE R8, R236, 0x4, R62 ;  /* 0x00000004ec087825 */ /* 0x002fc800078e023e */
[----:B--2---:R-:W-:-:S04]  /*c79d0*/  IMAD.WIDE R10, R236, 0x4, R60 ;  /* 0x00000004ec0a7825 */ /* 0x004fc800078e023c */
[----:B------:R-:W-:Y:S01]  /*c79e0*/  IMAD.WIDE R12, R236, 0x4, R58 ;  /* 0x00000004ec0c7825 */ /* 0x000fe200078e023a */
[----:B------:R-:W-:Y:S01]  /*c79f0*/  ISETP.LT.AND P5, PT, R245, UR4, !P1 ;  /* 0x00000004f5007c0c */ /* 0x000fe2000cfa1270 */
[----:B------:R1:W-:Y:S04]  /*c7a00*/  @P2 STG.E desc[UR42][R8.64], R92 ;  /* 0x0000005c08002986 */ /* 0x0003e8000c10192a */
[----:B------:R2:W-:Y:S01]  /*c7a10*/  @P4 STG.E desc[UR42][R10.64], R88 ;  /* 0x000000580a004986 */ /* 0x0005e2000c10192a */
[----:B---3--:R-:W-:Y:S01]  /*c7a20*/  IMAD.WIDE R2, R27, 0x4, R72 ;  /* 0x000000041b027825 */ /* 0x008fe200078e0248 */
[----:B------:R-:W-:Y:S02]  /*c7a30*/  ISETP.LT.AND P6, PT, R232, UR4, !P1 ;  /* 0x00000004e8007c0c */ /* 0x000fe4000cfc1270 */
[----:B------:R3:W-:Y:S01]  /*c7a40*/  @P0 STG.E desc[UR42][R12.64], R84 ;  /* 0x000000540c000986 */ /* 0x0007e2000c10192a */
[----:B------:R-:W-:-:S03]  /*c7a50*/  ISETP.LT.AND P0, PT, R240, UR4, !P1 ;  /* 0x00000004f0007c0c */ /* 0x000fc6000cf01270 */
[----:B------:R1:W-:Y:S01]  /*c7a60*/  @P3 STG.E desc[UR42][R2.64], R80 ;  /* 0x0000005002003986 */ /* 0x0003e2000c10192a */
[----:B------:R-:W-:Y:S02]  /*c7a70*/  ISETP.LT.AND P3, PT, R244, UR4, !P1 ;  /* 0x00000004f4007c0c */ /* 0x000fe4000cf61270 */
[----:B------:R-:W-:Y:S01]  /*c7a80*/  ISETP.LT.AND P4, PT, R146, UR4, !P1 ;  /* 0x0000000492007c0c */ /* 0x000fe2000cf81270 */
[----:B------:R-:W-:-:S04]  /*c7a90*/  IMAD.WIDE R14, R27, 0x4, R70 ;  /* 0x000000041b0e7825 */ /* 0x000fc800078e0246 */
[----:B------:R-:W-:-:S04]  /*c7aa0*/  IMAD.WIDE R16, R27, 0x4, R68 ;  /* 0x000000041b107825 */ /* 0x000fc800078e0244 */
[----:B-1----:R-:W-:-:S04]  /*c7ab0*/  IMAD.WIDE R8, R27, 0x4, R66 ;  /* 0x000000041b087825 */ /* 0x002fc800078e0242 */
[C---:B--2---:R-:W-:Y:S01]  /*c7ac0*/  IMAD.WIDE R10, R27.reuse, 0x4, R64 ;  /* 0x000000041b0a7825 */ /* 0x044fe200078e0240 */
[----:B------:R-:W-:Y:S01]  /*c7ad0*/  ISETP.GE.AND P2, PT, R0, UR5, PT ;  /* 0x0000000500007c0c */ /* 0x000fe2000bf46270 */
[----:B------:R1:W-:Y:S02]  /*c7ae0*/  @P5 STG.E desc[UR42][R14.64], R76 ;  /* 0x0000004c0e005986 */ /* 0x0003e4000c10192a */
[----:B---3--:R-:W-:Y:S02]  /*c7af0*/  IMAD.WIDE R12, R27, 0x4, R62 ;  /* 0x000000041b0c7825 */ /* 0x008fe400078e023e */
[----:B------:R4:W-:Y:S01]  /*c7b00*/  @P6 STG.E desc[UR42][R16.64], R40 ;  /* 0x0000002810006986 */ /* 0x0009e2000c10192a */
[----:B------:R-:W-:Y:S02]  /*c7b10*/  ISETP.LT.AND P5, PT, R147, UR4, !P1 ;  /* 0x0000000493007c0c */ /* 0x000fe4000cfa1270 */
[----:B------:R-:W-:Y:S01]  /*c7b20*/  ISETP.LT.AND P1, PT, R26, UR4, !P1 ;  /* 0x000000041a007c0c */ /* 0x000fe2000cf21270 */
[----:B------:R2:W-:Y:S01]  /*c7b30*/  @P0 STG.E desc[UR42][R8.64], R36 ;  /* 0x0000002408000986 */ /* 0x0005e2000c10192a */
[----:B------:R-:W-:-:S03]  /*c7b40*/  ISETP.LT.AND P6, PT, R241, UR4, !P2 ;  /* 0x00000004f1007c0c */ /* 0x000fc6000d7c1270 */
[----:B------:R3:W-:Y:S04]  /*c7b50*/  @P3 STG.E desc[UR42][R10.64], R32 ;  /* 0x000000200a003986 */ /* 0x0007e8000c10192a */
[----:B------:R-:W-:Y:S01]  /*c7b60*/  @P4 STG.E desc[UR42][R12.64], R20 ;  /* 0x000000140c004986 */ /* 0x000fe2000c10192a */
[----:B------:R-:W-:Y:S02]  /*c7b70*/  ISETP.LT.AND P3, PT, R245, UR4, !P2 ;  /* 0x00000004f5007c0c */ /* 0x000fe4000d761270 */
[----:B------:R-:W-:Y:S01]  /*c7b80*/  ISETP.LT.AND P4, PT, R232, UR4, !P2 ;  /* 0x00000004e8007c0c */ /* 0x000fe2000d781270 */
[----:B------:R-:W-:Y:S02]  /*c7b90*/  VIADD R0, R115, 0xfb ;  /* 0x000000fb73007836 */ /* 0x000fe40000000000 */
[----:B------:R-:W-:-:S04]  /*c7ba0*/  IMAD.WIDE R2, R27, 0x4, R60 ;  /* 0x000000041b027825 */ /* 0x000fc800078e023c */
[----:B-1----:R-:W-:-:S04]  /*c7bb0*/  IMAD.WIDE R14, R27, 0x4, R58 ;  /* 0x000000041b0e7825 */ /* 0x002fc800078e023a */
[----:B----4-:R-:W-:-:S04]  /*c7bc0*/  IMAD.WIDE R16, R237, 0x4, R72 ;  /* 0x00000004ed107825 */ /* 0x010fc800078e0248 */
[----:B--2---:R-:W-:Y:S01]  /*c7bd0*/  IMAD.WIDE R8, R237, 0x4, R70 ;  /* 0x00000004ed087825 */ /* 0x004fe200078e0246 */
[----:B------:R-:W-:Y:S01]  /*c7be0*/  ISETP.GE.AND P0, PT, R0, UR5, PT ;  /* 0x0000000500007c0c */ /* 0x000fe2000bf06270 */
[----:B------:R-:W-:Y:S02]  /*c7bf0*/  @P5 STG.E desc[UR42][R2.64], R28 ;  /* 0x0000001c02005986 */ /* 0x000fe4000c10192a */
[----:B------:R-:W-:Y:S02]  /*c7c00*/  VIADD R0, R115, 0xfd ;  /* 0x000000fd73007836 */ /* 0x000fe40000000000 */
[----:B---3--:R-:W-:Y:S01]  /*c7c10*/  IMAD.WIDE R10, R237, 0x4, R68 ;  /* 0x00000004ed0a7825 */ /* 0x008fe200078e0244 */
[----:B------:R1:W-:Y:S04]  /*c7c20*/  @P1 STG.E desc[UR42][R14.64], R4 ;  /* 0x000000040e001986 */ /* 0x0003e8000c10192a */
[----:B------:R-:W-:Y:S04]  /*c7c30*/  @P6 STG.E desc[UR42][R16.64], R113 ;  /* 0x0000007110006986 */ /* 0x000fe8000c10192a */
[----:B------:R-:W-:Y:S04]  /*c7c40*/  @P3 STG.E desc[UR42][R8.64], R109 ;  /* 0x0000006d08003986 */ /* 0x000fe8000c10192a */
[----:B------:R-:W-:Y:S01]  /*c7c50*/  @P4 STG.E desc[UR42][R10.64], R105 ;  /* 0x000000690a004986 */ /* 0x000fe2000c10192a */
[----:B------:R-:W-:Y:S01]  /*c7c60*/  ISETP.GE.AND P4, PT, R0, UR5, PT ;  /* 0x0000000500007c0c */ /* 0x000fe2000bf86270 */
[----:B------:R-:W-:-:S02]  /*c7c70*/  VIADD R0, R115, 0xff ;  /* 0x000000ff73007836 */ /* 0x000fc40000000000 */
[----:B-1----:R-:W-:Y:S02]  /*c7c80*/  VIADD R4, R115, 0xfe ;  /* 0x000000fe73047836 */ /* 0x002fe40000000000 */
[----:B------:R-:W2:Y:S01]  /*c7c90*/  LDL.LU R115, [R1+0x3a60] ;  /* 0x003a600001737983 */ /* 0x000ea20000300800 */
[----:B------:R-:W-:Y:S02]  /*c7ca0*/  ISETP.LT.AND P1, PT, R240, UR4, !P2 ;  /* 0x00000004f0007c0c */ /* 0x000fe4000d721270 */
[----:B------:R-:W-:Y:S02]  /*c7cb0*/  ISETP.LT.AND P5, PT, R244, UR4, !P2 ;  /* 0x00000004f4007c0c */ /* 0x000fe4000d7a1270 */
[----:B------:R-:W-:Y:S01]  /*c7cc0*/  ISETP.LT.AND P6, PT, R146, UR4, !P2 ;  /* 0x0000000492007c0c */ /* 0x000fe2000d7c1270 */
[----:B------:R-:W-:-:S04]  /*c7cd0*/  IMAD.WIDE R12, R237, 0x4, R66 ;  /* 0x00000004ed0c7825 */ /* 0x000fc800078e0242 */
[----:B------:R-:W-:-:S04]  /*c7ce0*/  IMAD.WIDE R2, R237, 0x4, R64 ;  /* 0x00000004ed027825 */ /* 0x000fc800078e0240 */
[----:B------:R-:W-:Y:S01]  /*c7cf0*/  IMAD.WIDE R14, R237, 0x4, R62 ;  /* 0x00000004ed0e7825 */ /* 0x000fe200078e023e */
[----:B------:R-:W-:Y:S01]  /*c7d00*/  ISETP.GE.AND P3, PT, R18, UR5, PT ;  /* 0x0000000512007c0c */ /* 0x000fe2000bf66270 */
[----:B------:R-:W-:Y:S04]  /*c7d10*/  @P1 STG.E desc[UR42][R12.64], R101 ;  /* 0x000000650c001986 */ /* 0x000fe8000c10192a */
[----:B------:R1:W-:Y:S04]  /*c7d20*/  @P5 STG.E desc[UR42][R2.64], R97 ;  /* 0x0000006102005986 */ /* 0x0003e8000c10192a */
[----:B------:R-:W-:Y:S01]  /*c7d30*/  @P6 STG.E desc[UR42][R14.64], R93 ;  /* 0x0000005d0e006986 */ /* 0x000fe2000c10192a */
[----:B------:R-:W-:-:S02]  /*c7d40*/  ISETP.LT.AND P1, PT, R147, UR4, !P2 ;  /* 0x0000000493007c0c */ /* 0x000fc4000d721270 */
[----:B------:R-:W-:Y:S02]  /*c7d50*/  ISETP.GE.AND P5, PT, R4, UR5, PT ;  /* 0x0000000504007c0c */ /* 0x000fe4000bfa6270 */
[----:B------:R-:W-:Y:S01]  /*c7d60*/  ISETP.GE.AND P6, PT, R0, UR5, PT ;  /* 0x0000000500007c0c */ /* 0x000fe2000bfc6270 */
[----:B------:R-:W3:Y:S04]  /*c7d70*/  LDL.LU R236, [R1+0x2a44] ;  /* 0x002a440001ec7983 */ /* 0x000ee80000300800 */
[----:B------:R-:W4:Y:S01]  /*c7d80*/  LDL.LU R27, [R1+0x2a40] ;  /* 0x002a4000011b7983 */ /* 0x000f220000300800 */
[----:B-1----:R-:W-:Y:S01]  /*c7d90*/  IMAD.WIDE R2, R237, 0x4, R60 ;  /* 0x00000004ed027825 */ /* 0x002fe200078e023c */
[----:B------:R-:W-:-:S03]  /*c7da0*/  ISETP.LT.AND P2, PT, R26, UR4, !P2 ;  /* 0x000000041a007c0c */ /* 0x000fc6000d741270 */
[----:B------:R-:W-:Y:S01]  /*c7db0*/  IMAD.WIDE R8, R237, 0x4, R58 ;  /* 0x00000004ed087825 */ /* 0x000fe200078e023a */
[----:B------:R1:W-:Y:S01]  /*c7dc0*/  @P1 STG.E desc[UR42][R2.64], R89 ;  /* 0x0000005902001986 */ /* 0x0003e2000c10192a */
[----:B------:R-:W-:-:S03]  /*c7dd0*/  ISETP.LT.AND P1, PT, R241, UR4, !P0 ;  /* 0x00000004f1007c0c */ /* 0x000fc6000c721270 */
[----:B------:R-:W2:Y:S05]  /*c7de0*/  LDL.LU R237, [R1+0x2a3c] ;  /* 0x002a3c0001ed7983 */ /* 0x000eaa0000300800 */
[----:B------:R1:W-:Y:S01]  /*c7df0*/  @P2 STG.E desc[UR42][R8.64], R85 ;  /* 0x0000005508002986 */ /* 0x0003e2000c10192a */
[----:B------:R-:W-:Y:S01]  /*c7e00*/  ISETP.LT.AND P2, PT, R245, UR4, !P0 ;  /* 0x00000004f5007c0c */ /* 0x000fe2000c741270 */
[----:B---3--:R-:W-:-:S04]  /*c7e10*/  IMAD.WIDE R10, R236, 0x4, R72 ;  /* 0x00000004ec0a7825 */ /* 0x008fc800078e0248 */
[----:B------:R-:W-:Y:S01]  /*c7e20*/  IMAD.WIDE R12, R236, 0x4, R70 ;  /* 0x00000004ec0c7825 */ /* 0x000fe200078e0246 */
[----:B------:R3:W-:Y:S01]  /*c7e30*/  @P1 STG.E desc[UR42][R10.64], R81 ;  /* 0x000000510a001986 */ /* 0x0007e2000c10192a */
[----:B------:R-:W-:Y:S02]  /*c7e40*/  ISETP.LT.AND P1, PT, R232, UR4, !P0 ;  /* 0x00000004e8007c0c */ /* 0x000fe4000c721270 */
[----:B-1----:R-:W-:-:S04]  /*c7e50*/  IMAD.WIDE R2, R236, 0x4, R68 ;  /* 0x00000004ec027825 */ /* 0x002fc800078e0244 */
[----:B------:R1:W-:Y:S01]  /*c7e60*/  @P2 STG.E desc[UR42][R12.64], R77 ;  /* 0x0000004d0c002986 */ /* 0x0003e2000c10192a */
[----:B------:R-:W-:Y:S01]  /*c7e70*/  ISETP.LT.AND P2, PT, R240, UR4, !P0 ;  /* 0x00000004f0007c0c */ /* 0x000fe2000c741270 */
[----:B------:R-:W-:-:S04]  /*c7e80*/  IMAD.WIDE R8, R236, 0x4, R66 ;  /* 0x00000004ec087825 */ /* 0x000fc800078e0242 */
[----:B---3--:R-:W-:Y:S01]  /*c7e90*/  IMAD.WIDE R10, R236, 0x4, R64 ;  /* 0x00000004ec0a7825 */ /* 0x008fe200078e0240 */
[----:B------:R3:W-:Y:S01]  /*c7ea0*/  @P1 STG.E desc[UR42][R2.64], R41 ;  /* 0x0000002902001986 */ /* 0x0007e2000c10192a */
[----:B------:R-:W-:Y:S02]  /*c7eb0*/  ISETP.LT.AND P1, PT, R244, UR4, !P0 ;  /* 0x00000004f4007c0c */ /* 0x000fe4000c721270 */
[----:B-1----:R-:W-:-:S04]  /*c7ec0*/  IMAD.WIDE R12, R236, 0x4, R62 ;  /* 0x00000004ec0c7825 */ /* 0x002fc800078e023e */
[----:B------:R1:W-:Y:S01]  /*c7ed0*/  @P2 STG.E desc[UR42][R8.64], R37 ;  /* 0x0000002508002986 */ /* 0x0003e2000c10192a */
[----:B------:R-:W-:Y:S01]  /*c7ee0*/  ISETP.LT.AND P2, PT, R146, UR4, !P0 ;  /* 0x0000000492007c0c */ /* 0x000fe2000c741270 */
[----:B---3--:R-:W-:-:S05]  /*c7ef0*/  IMAD.WIDE R2, R236, 0x4, R60 ;  /* 0x00000004ec027825 */ /* 0x008fca00078e023c */
[----:B------:R3:W-:Y:S01]  /*c7f00*/  @P1 STG.E desc[UR42][R10.64], R33 ;  /* 0x000000210a001986 */ /* 0x0007e2000c10192a */
[----:B------:R-:W-:Y:S01]  /*c7f10*/  ISETP.LT.AND P1, PT, R147, UR4, !P0 ;  /* 0x0000000493007c0c */ /* 0x000fe2000c721270 */
[----:B-1----:R-:W-:Y:S01]  /*c7f20*/  IMAD.WIDE R8, R236, 0x4, R58 ;  /* 0x00000004ec087825 */ /* 0x002fe200078e023a */
[----:B------:R-:W-:Y:S01]  /*c7f30*/  ISETP.LT.AND P0, PT, R26, UR4, !P0 ;  /* 0x000000041a007c0c */ /* 0x000fe2000c701270 */
[----:B------:R-:W2:Y:S04]  /*c7f40*/  LDL.LU R236, [R1+0x2a34] ;  /* 0x002a340001ec7983 */ /* 0x000ea80000300800 */
[----:B------:R1:W-:Y:S01]  /*c7f50*/  @P2 STG.E desc[UR42][R12.64], R21 ;  /* 0x000000150c002986 */ /* 0x0003e2000c10192a */
[----:B------:R-:W-:-:S05]  /*c7f60*/  ISETP.LT.AND P2, PT, R241, UR4, !P3 ;  /* 0x00000004f1007c0c */ /* 0x000fca000df41270 */
[----:B------:R1:W-:Y:S01]  /*c7f70*/  @P1 STG.E desc[UR42][R2.64], R29 ;  /* 0x0000001d02001986 */ /* 0x0003e2000c10192a */
[----:B------:R-:W-:Y:S01]  /*c7f80*/  ISETP.LT.AND P1, PT, R245, UR4, !P3 ;  /* 0x00000004f5007c0c */ /* 0x000fe2000df21270 */
[----:B----4-:R-:W-:-:S04]  /*c7f90*/  IMAD.WIDE R14, R27, 0x4, R72 ;  /* 0x000000041b0e7825 */ /* 0x010fc800078e0248 */
[C---:B---3--:R-:W-:Y:S01]  /*c7fa0*/  IMAD.WIDE R10, R27.reuse, 0x4, R70 ;  /* 0x000000041b0a7825 */ /* 0x048fe200078e0246 */
[----:B------:R3:W-:Y:S04]  /*c7fb0*/  @P0 STG.E desc[UR42][R8.64], R5 ;  /* 0x0000000508000986 */ /* 0x0007e8000c10192a */
[----:B------:R-:W-:Y:S01]  /*c7fc0*/  @P2 STG.E desc[UR42][R14.64], R114 ;  /* 0x000000720e002986 */ /* 0x000fe2000c10192a */
[----:B-1----:R-:W-:-:S03]  /*c7fd0*/  IMAD.WIDE R12, R27, 0x4, R68 ;  /* 0x000000041b0c7825 */ /* 0x002fc600078e0244 */
[----:B------:R1:W-:Y:S01]  /*c7fe0*/  @P1 STG.E desc[UR42][R10.64], R110 ;  /* 0x0000006e0a001986 */ /* 0x0003e2000c10192a */
[----:B------:R-:W-:-:S04]  /*c7ff0*/  IMAD.WIDE R2, R27, 0x4, R66 ;  /* 0x000000041b027825 */ /* 0x000fc800078e0242 */
[----:B---3--:R-:W-:-:S04]  /*c8000*/  IMAD.WIDE R4, R27, 0x4, R64 ;  /* 0x000000041b047825 */ /* 0x008fc800078e0240 */
[----:B------:R-:W-:-:S04]  /*c8010*/  IMAD.WIDE R8, R27, 0x4, R62 ;  /* 0x000000041b087825 */ /* 0x000fc800078e023e */
[----:B-1----:R-:W-:-:S04]  /*c8020*/  IMAD.WIDE R10, R27, 0x4, R60 ;  /* 0x000000041b0a7825 */ /* 0x002fc800078e023c */
[----:B------:R-:W-:Y:S02]  /*c8030*/  IMAD.WIDE R14, R27, 0x4, R58 ;  /* 0x000000041b0e7825 */ /* 0x000fe400078e023a */
[----:B------:R-:W3:Y:S01]  /*c8040*/  LDL.LU R27, [R1+0x2a98] ;  /* 0x002a9800011b7983 */ /* 0x000ee20000300800 */
[----:B------:R-:W-:Y:S02]  /*c8050*/  ISETP.LT.AND P0, PT, R232, UR4, !P3 ;  /* 0x00000004e8007c0c */ /* 0x000fe4000df01270 */
[----:B------:R-:W-:Y:S02]  /*c8060*/  ISETP.LT.AND P2, PT, R240, UR4, !P3 ;  /* 0x00000004f0007c0c */ /* 0x000fe4000df41270 */
[----:B------:R-:W-:-:S09]  /*c8070*/  ISETP.LT.AND P1, PT, R244, UR4, !P3 ;  /* 0x00000004f4007c0c */ /* 0x000fd2000df21270 */
[----:B------:R-:W-:Y:S01]  /*c8080*/  @P0 STG.E desc[UR42][R12.64], R106 ;  /* 0x0000006a0c000986 */ /* 0x000fe2000c10192a */
[----:B------:R-:W-:-:S03]  /*c8090*/  ISETP.LT.AND P0, PT, R146, UR4, !P3 ;  /* 0x0000000492007c0c */ /* 0x000fc6000df01270 */
[----:B------:R2:W-:Y:S01]  /*c80a0*/  @P2 STG.E desc[UR42][R2.64], R102 ;  /* 0x0000006602002986 */ /* 0x0005e2000c10192a */
[----:B------:R-:W-:Y:S02]  /*c80b0*/  ISETP.LT.AND P2, PT, R147, UR4, !P3 ;  /* 0x0000000493007c0c */ /* 0x000fe4000df41270 */
[----:B------:R-:W-:Y:S01]  /*c80c0*/  ISETP.LT.AND P3, PT, R26, UR4, !P3 ;  /* 0x000000041a007c0c */ /* 0x000fe2000df61270 */
[----:B------:R1:W-:Y:S01]  /*c80d0*/  @P1 STG.E desc[UR42][R4.64], R98 ;  /* 0x0000006204001986 */ /* 0x0003e2000c10192a */
[----:B------:R-:W-:-:S05]  /*c80e0*/  ISETP.LT.AND P1, PT, R241, UR4, !P4 ;  /* 0x00000004f1007c0c */ /* 0x000fca000e721270 */
[----:B------:R4:W-:Y:S01]  /*c80f0*/  @P0 STG.E desc[UR42][R8.64], R94 ;  /* 0x0000005e08000986 */ /* 0x0009e2000c10192a */
[----:B------:R-:W-:Y:S01]  /*c8100*/  ISETP.LT.AND P0, PT, R245, UR4, !P4 ;  /* 0x00000004f5007c0c */ /* 0x000fe2000e701270 */
[C---:B--2---:R-:W-:Y:S02]  /*c8110*/  IMAD.WIDE R2, R237.reuse, 0x4, R72 ;  /* 0x00000004ed027825 */ /* 0x044fe400078e0248 */
[----:B------:R2:W-:Y:S02]  /*c8120*/  @P2 STG.E desc[UR42][R10.64], R90 ;  /* 0x0000005a0a002986 */ /* 0x0005e4000c10192a */
[----:B-1----:R-:W-:Y:S01]  /*c8130*/  IMAD.WIDE R4, R237, 0x4, R70 ;  /* 0x00000004ed047825 */ /* 0x002fe200078e0246 */
[----:B------:R-:W-:Y:S01]  /*c8140*/  ISETP.LT.AND P2, PT, R232, UR4, !P4 ;  /* 0x00000004e8007c0c */ /* 0x000fe2000e741270 */
[----:B------:R1:W-:Y:S01]  /*c8150*/  @P3 STG.E desc[UR42][R14.64], R86 ;  /* 0x000000560e003986 */ /* 0x0003e2000c10192a */
[----:B------:R-:W-:-:S03]  /*c8160*/  ISETP.LT.AND P3, PT, R240, UR4, !P4 ;  /* 0x00000004f0007c0c */ /* 0x000fc6000e761270 */
[----:B------:R1:W-:Y:S01]  /*c8170*/  @P1 STG.E desc[UR42][R2.64], R82 ;  /* 0x0000005202001986 */ /* 0x0003e2000c10192a */
[----:B------:R-:W-:-:S03]  /*c8180*/  ISETP.LT.AND P1, PT, R244, UR4, !P4 ;  /* 0x00000004f4007c0c */ /* 0x000fc6000e721270 */
[----:B------:R1:W-:Y:S01]  /*c8190*/  @P0 STG.E desc[UR42][R4.64], R78 ;  /* 0x0000004e04000986 */ /* 0x0003e2000c10192a */
[----:B------:R-:W-:Y:S01]  /*c81a0*/  ISETP.LT.AND P0, PT, R146, UR4, !P4 ;  /* 0x0000000492007c0c */ /* 0x000fe2000e701270 */
[----:B------:R-:W-:-:S04]  /*c81b0*/  IMAD.WIDE R12, R237, 0x4, R68 ;  /* 0x00000004ed0c7825 */ /* 0x000fc800078e0244 */
[C---:B----4-:R-:W-:Y:S01]  /*c81c0*/  IMAD.WIDE R8, R237.reuse, 0x4, R66 ;  /* 0x00000004ed087825 */ /* 0x050fe200078e0242 */
[----:B------:R-:W-:Y:S03]  /*c81d0*/  @P2 STG.E desc[UR42][R12.64], R42 ;  /* 0x0000002a0c002986 */ /* 0x000fe6000c10192a */
[----:B--2---:R-:W-:Y:S01]  /*c81e0*/  IMAD.WIDE R10, R237, 0x4, R64 ;  /* 0x00000004ed0a7825 */ /* 0x004fe200078e0240 */
[----:B------:R-:W-:-:S03]  /*c81f0*/  ISETP.LT.AND P2, PT, R147, UR4, !P4 ;  /* 0x0000000493007c0c */ /* 0x000fc6000e741270 */
[----:B-1----:R-:W-:Y:S01]  /*c8200*/  IMAD.WIDE R14, R237, 0x4, R62 ;  /* 0x00000004ed0e7825 */ /* 0x002fe200078e023e */
[----:B------:R1:W-:Y:S01]  /*c8210*/  @P3 STG.E desc[UR42][R8.64], R38 ;  /* 0x0000002608003986 */ /* 0x0003e2000c10192a */
[----:B------:R-:W-:Y:S02]  /*c8220*/  ISETP.LT.AND P4, PT, R26, UR4, !P4 ;  /* 0x000000041a007c0c */ /* 0x000fe4000e781270 */
[----:B------:R-:W-:Y:S01]  /*c8230*/  ISETP.LT.AND P3, PT, R241, UR4, !P5 ;  /* 0x00000004f1007c0c */ /* 0x000fe2000ef61270 */
[----:B------:R2:W-:Y:S01]  /*c8240*/  @P1 STG.E desc[UR42][R10.64], R34 ;  /* 0x000000220a001986 */ /* 0x0005e2000c10192a */
[----:B------:R-:W-:-:S03]  /*c8250*/  ISETP.LT.AND P1, PT, R245, UR4, !P5 ;  /* 0x00000004f5007c0c */ /* 0x000fc6000ef21270 */
[----:B------:R4:W-:Y:S01]  /*c8260*/  @P0 STG.E desc[UR42][R14.64], R22 ;  /* 0x000000160e000986 */ /* 0x0009e2000c10192a */
[----:B------:R-:W-:Y:S01]  /*c8270*/  ISETP.LT.AND P0, PT, R232, UR4, !P5 ;  /* 0x00000004e8007c0c */ /* 0x000fe2000ef01270 */
[----:B------:R-:W-:-:S04]  /*c8280*/  IMAD.WIDE R2, R237, 0x4, R60 ;  /* 0x00000004ed027825 */ /* 0x000fc800078e023c */
[----:B------:R-:W-:Y:S01]  /*c8290*/  IMAD.WIDE R4, R237, 0x4, R58 ;  /* 0x00000004ed047825 */ /* 0x000fe200078e023a */
[----:B------:R1:W-:Y:S01]  /*c82a0*/  @P2 STG.E desc[UR42][R2.64], R30 ;  /* 0x0000001e02002986 */ /* 0x0003e2000c10192a */
[----:B------:R-:W-:-:S03]  /*c82b0*/  ISETP.LT.AND P2, PT, R240, UR4, !P5 ;  /* 0x00000004f0007c0c */ /* 0x000fc6000ef41270 */
[----:B------:R1:W-:Y:S01]  /*c82c0*/  @P4 STG.E desc[UR42][R4.64], R6 ;  /* 0x0000000604004986 */ /* 0x0003e2000c10192a */
[----:B------:R-:W-:Y:S01]  /*c82d0*/  ISETP.LT.AND P4, PT, R146, UR4, !P5 ;  /* 0x0000000492007c0c */ /* 0x000fe2000ef81270 */
[----:B-1----:R-:W-:-:S04]  /*c82e0*/  IMAD.WIDE R8, R236, 0x4, R72 ;  /* 0x00000004ec087825 */ /* 0x002fc800078e0248 */
[C---:B------:R-:W-:Y:S01]  /*c82f0*/  IMAD.WIDE R12, R236.reuse, 0x4, R70 ;  /* 0x00000004ec0c7825 */ /* 0x040fe200078e0246 */
[----:B------:R1:W-:Y:S03]  /*c8300*/  @P3 STG.E desc[UR42][R8.64], R115 ;  /* 0x0000007308003986 */ /* 0x0003e6000c10192a */
[----:B--2---:R-:W-:Y:S01]  /*c8310*/  IMAD.WIDE R10, R236, 0x4, R68 ;  /* 0x00000004ec0a7825 */ /* 0x004fe200078e0244 */
[----:B------:R-:W-:Y:S01]  /*c8320*/  ISETP.LT.AND P3, PT, R244, UR4, !P5 ;  /* 0x00000004f4007c0c */ /* 0x000fe2000ef61270 */
[----:B------:R-:W-:Y:S01]  /*c8330*/  @P1 STG.E desc[UR42][R12.64], R111 ;  /* 0x0000006f0c001986 */ /* 0x000fe2000c10192a */
[----:B------:R-:W-:-:S03]  /*c8340*/  ISETP.LT.AND P1, PT, R241, UR4, !P6 ;  /* 0x00000004f1007c0c */ /* 0x000fc6000f721270 */
[----:B------:R2:W-:Y:S01]  /*c8350*/  @P0 STG.E desc[UR42][R10.64], R107 ;  /* 0x0000006b0a000986 */ /* 0x0005e2000c10192a */
[----:B------:R-:W-:Y:S02]  /*c8360*/  ISETP.LT.AND P0, PT, R147, UR4, !P5 ;  /* 0x0000000493007c0c */ /* 0x000fe4000ef01270 */
[----:B------:R-:W-:Y:S01]  /*c8370*/  ISETP.LT.AND P5, PT, R26, UR4, !P5 ;  /* 0x000000041a007c0c */ /* 0x000fe2000efa1270 */
[----:B----4-:R-:W-:-:S04]  /*c8380*/  IMAD.WIDE R14, R236, 0x4, R66 ;  /* 0x00000004ec0e7825 */ /* 0x010fc800078e0242 */
[C---:B------:R-:W-:Y:S01]  /*c8390*/  IMAD.WIDE R2, R236.reuse, 0x4, R64 ;  /* 0x00000004ec027825 */ /* 0x040fe200078e0240 */
[----:B------:R4:W-:Y:S03]  /*c83a0*/  @P2 STG.E desc[UR42][R14.64], R103 ;  /* 0x000000670e002986 */ /* 0x0009e6000c10192a */
[----:B------:R-:W-:Y:S01]  /*c83b0*/  IMAD.WIDE R4, R236, 0x4, R62 ;  /* 0x00000004ec047825 */ /* 0x000fe200078e023e */
[----:B------:R-:W-:-:S03]  /*c83c0*/  ISETP.LT.AND P2, PT, R245, UR4, !P6 ;  /* 0x00000004f5007c0c */ /* 0x000fc6000f741270 */
[C---:B-1----:R-:W-:Y:S01]  /*c83d0*/  IMAD.WIDE R8, R236.reuse, 0x4, R60 ;  /* 0x00000004ec087825 */ /* 0x042fe200078e023c */
[----:B------:R4:W-:Y:S03]  /*c83e0*/  @P3 STG.E desc[UR42][R2.64], R99 ;  /* 0x0000006302003986 */ /* 0x0009e6000c10192a */
[----:B--2---:R-:W-:Y:S01]  /*c83f0*/  IMAD.WIDE R10, R236, 0x4, R58 ;  /* 0x00000004ec0a7825 */ /* 0x004fe200078e023a */
[----:B------:R-:W-:Y:S01]  /*c8400*/  ISETP.LT.AND P3, PT, R232, UR4, !P6 ;  /* 0x00000004e8007c0c */ /* 0x000fe2000f761270 */
[----:B------:R4:W-:Y:S01]  /*c8410*/  @P4 STG.E desc[UR42][R4.64], R95 ;  /* 0x0000005f04004986 */ /* 0x0009e2000c10192a */
[----:B------:R-:W-:-:S03]  /*c8420*/  ISETP.LT.AND P4, PT, R240, UR4, !P6 ;  /* 0x00000004f0007c0c */ /* 0x000fc6000f781270 */
        /* <DEDUP_REMOVED lines=9> */
[C---:B------:R-:W-:Y:S01]  /*c84c0*/  IMAD.WIDE R68, R27.reuse, 0x4, R68 ;  /* 0x000000041b447825 */ /* 0x040fe200078e0244 */
[----:B------:R4:W-:Y:S03]  /*c84d0*/  @P2 STG.E desc[UR42][R70.64], R79 ;  /* 0x0000004f46002986 */ /* 0x0009e6000c10192a */
[C---:B------:R-:W-:Y:S01]  /*c84e0*/  IMAD.WIDE R66, R27.reuse, 0x4, R66 ;  /* 0x000000041b427825 */ /* 0x040fe200078e0242 */
[----:B------:R4:W-:Y:S03]  /*c84f0*/  @P3 STG.E desc[UR42][R68.64], R43 ;  /* 0x0000002b44003986 */ /* 0x0009e6000c10192a */
[C---:B------:R-:W-:Y:S01]  /*c8500*/  IMAD.WIDE R64, R27.reuse, 0x4, R64 ;  /* 0x000000041b407825 */ /* 0x040fe200078e0240 */
[----:B------:R4:W-:Y:S03]  /*c8510*/  @P4 STG.E desc[UR42][R66.64], R39 ;  /* 0x0000002742004986 */ /* 0x0009e6000c10192a */
[C---:B------:R-:W-:Y:S01]  /*c8520*/  IMAD.WIDE R62, R27.reuse, 0x4, R62 ;  /* 0x000000041b3e7825 */ /* 0x040fe200078e023e */
[----:B------:R4:W-:Y:S03]  /*c8530*/  @P0 STG.E desc[UR42][R64.64], R35 ;  /* 0x0000002340000986 */ /* 0x0009e6000c10192a */
[C---:B------:R-:W-:Y:S01]  /*c8540*/  IMAD.WIDE R60, R27.reuse, 0x4, R60 ;  /* 0x000000041b3c7825 */ /* 0x040fe200078e023c */
[----:B------:R4:W-:Y:S04]  /*c8550*/  @P5 STG.E desc[UR42][R62.64], R23 ;  /* 0x000000173e005986 */ /* 0x0009e8000c10192a */
[----:B------:R4:W-:Y:S01]  /*c8560*/  @P1 STG.E desc[UR42][R60.64], R31 ;  /* 0x0000001f3c001986 */ /* 0x0009e2000c10192a */
[----:B------:R-:W-:Y:S01]  /*c8570*/  IMAD.WIDE R58, R27, 0x4, R58 ;  /* 0x000000041b3a7825 */ /* 0x000fe200078e023a */
[----:B------:R-:W-:Y:S06]  /*c8580*/  @!P6 EXIT ;  /* 0x000000000000e94d */ /* 0x000fec0003800000 */
[----:B------:R-:W-:Y:S01]  /*c8590*/  STG.E desc[UR42][R58.64], R7 ;  /* 0x000000073a007986 */ /* 0x000fe2000c10192a */
[----:B------:R-:W-:Y:S05]  /*c85a0*/  EXIT ;  /* 0x000000000000794d */ /* 0x000fea0003800000 */
.L_x_2:
[----:B------:R-:W-:-:S00]  /*c85b0*/  BRA `(.L_x_2) ;  /* 0xfffffffc00fc7947 */ /* 0x000fc0000383ffff */
[----:B------:R-:W-:-:S00]  /*c85c0*/  NOP ;  /* 0x0000000000007918 */ /* 0x000fc00000000000 */
        /* <DEDUP_REMOVED lines=11> */
.L_x_3:


//--------------------- .nv.shared.matmul_kernel  --------------------------
	.section	.nv.shared.matmul_kernel,"aw",@nobits
	.sectionflags	@""
	.align	16
	.zero		1024


//--------------------- .nv.shared.reserved.0     --------------------------
	.section	.nv.shared.reserved.0,"aw",@nobits
	.weak		__nv_reservedSMEM_offset_0_alias
	.size		__nv_reservedSMEM_offset_0_alias, 0, 64
	.other		__nv_reservedSMEM_offset_0_alias,@"STO_CUDA_RESERVED_SHARED STV_DEFAULT"
__nv_reservedSMEM_offset_0_alias:
	.zero		0
	.zero		64


//--------------------- .nv.constant0.matmul_kernel --------------------------
	.section	.nv.constant0.matmul_kernel,"a",@progbits
	.sectionflags	@""
	.align	4
.nv.constant0.matmul_kernel:
	.zero		976


//--------------------- SYMBOLS --------------------------

	.type		.nv.reservedSmem.offset0,@object
	.size		.nv.reservedSmem.offset0,0x4
	.type		.nv.reservedSmem.cap,@object
	.size		.nv.reservedSmem.cap,0x4
